	.target	sm_80

	.elftype	@"ET_EXEC"


//--------------------- .note.nv.tkinfo           --------------------------
	.section	.note.nv.tkinfo,"",@"SHT_NOTE"
	.sectionflags	@"SHF_NOTE_NV_TKINFO"
	.tkinfo
        /*0018*/ 	.word	0x00000002
        /*0030*/ 	.string	""
        /*0030*/ 	.string	"ptxas"
        /*0030*/ 	.string	"Cuda compilation tools, release 13.0, V13.0.88"
        /*0030*/ 	.string	"Build cuda_13.0.r13.0/compiler.36424714_0"
        /*0030*/ 	.string	"-v  -suppress-debug-info  -lineinfo  -arch sm_80 "



//--------------------- .note.nv.cuinfo           --------------------------
	.section	.note.nv.cuinfo,"",@"SHT_NOTE"
	.sectionflags	@"SHF_NOTE_NV_CUINFO"
        /*0018*/ 	.short	0x0002
        /*001a*/ 	.short	0x0050
        /*001c*/ 	.short	0x0082
	.zero		2


//--------------------- .nv.info                  --------------------------
	.section	.nv.info,"",@"SHT_CUDA_INFO"
	.align	4


	//----- nvinfo : EIATTR_REGCOUNT
	.align		4
        /*0000*/ 	.byte	0x04, 0x2f
        /*0002*/ 	.short	(.L_1 - .L_0)
	.align		4
.L_0:
        /*0004*/ 	.word	index@(matmul_kernel)
        /*0008*/ 	.word	0x000000ff


	//----- nvinfo : EIATTR_FRAME_SIZE
	.align		4
.L_1:
        /*000c*/ 	.byte	0x04, 0x11
        /*000e*/ 	.short	(.L_3 - .L_2)
	.align		4
.L_2:
        /*0010*/ 	.word	index@(matmul_kernel)
        /*0014*/ 	.word	0x00003200


	//----- nvinfo : EIATTR_MIN_STACK_SIZE
	.align		4
.L_3:
        /*0018*/ 	.byte	0x04, 0x12
        /*001a*/ 	.short	(.L_5 - .L_4)
	.align		4
.L_4:
        /*001c*/ 	.word	index@(matmul_kernel)
        /*0020*/ 	.word	0x00003200
.L_5:


//--------------------- .nv.info.matmul_kernel    --------------------------
	.section	.nv.info.matmul_kernel,"",@"SHT_CUDA_INFO"
	.sectionflags	@""
	.align	4


	//----- nvinfo : EIATTR_CUDA_API_VERSION
	.align		4
        /*0000*/ 	.byte	0x04, 0x37
        /*0002*/ 	.short	(.L_7 - .L_6)
.L_6:
        /*0004*/ 	.word	0x00000082


	//----- nvinfo : EIATTR_SW2861232_WAR
	.align		4
.L_7:
        /*0008*/ 	.byte	0x01, 0x35
	.zero		2


	//----- nvinfo : EIATTR_PARAM_CBANK
	.align		4
        /*000c*/ 	.byte	0x04, 0x0a
        /*000e*/ 	.short	(.L_9 - .L_8)
	.align		4
.L_8:
        /*0010*/ 	.word	index@(.nv.constant0.matmul_kernel)
        /*0014*/ 	.short	0x0160
        /*0016*/ 	.short	0x0050


	//----- nvinfo : EIATTR_CBANK_PARAM_SIZE
	.align		4
.L_9:
        /*0018*/ 	.byte	0x03, 0x19
        /*001a*/ 	.short	0x0050


	//----- nvinfo : EIATTR_KPARAM_INFO
	.align		4
        /*001c*/ 	.byte	0x04, 0x17
        /*001e*/ 	.short	(.L_11 - .L_10)
.L_10:
        /*0020*/ 	.word	0x00000000
        /*0024*/ 	.short	0x000d
        /*0026*/ 	.short	0x0048
        /*0028*/ 	.byte	0x00, 0xf4, 0x21, 0x00


	//----- nvinfo : EIATTR_KPARAM_INFO
	.align		4
.L_11:
        /*002c*/ 	.byte	0x04, 0x17
        /*002e*/ 	.short	(.L_13 - .L_12)
.L_12:
        /*0030*/ 	.word	0x00000000
        /*0034*/ 	.short	0x000c
        /*0036*/ 	.short	0x0040
        /*0038*/ 	.byte	0x00, 0xf4, 0x21, 0x00


	//----- nvinfo : EIATTR_KPARAM_INFO
	.align		4
.L_13:
        /*003c*/ 	.byte	0x04, 0x17
        /*003e*/ 	.short	(.L_15 - .L_14)
.L_14:
        /*0040*/ 	.word	0x00000000
        /*0044*/ 	.short	0x000b
        /*0046*/ 	.short	0x0038
        /*0048*/ 	.byte	0x00, 0xf0, 0x11, 0x00


	//----- nvinfo : EIATTR_KPARAM_INFO
	.align		4
.L_15:
        /*004c*/ 	.byte	0x04, 0x17
        /*004e*/ 	.short	(.L_17 - .L_16)
.L_16:
        /*0050*/ 	.word	0x00000000
        /*0054*/ 	.short	0x000a
        /*0056*/ 	.short	0x0034
        /*0058*/ 	.byte	0x00, 0xf0, 0x11, 0x00


	//----- nvinfo : EIATTR_KPARAM_INFO
	.align		4
.L_17:
        /*005c*/ 	.byte	0x04, 0x17
        /*005e*/ 	.short	(.L_19 - .L_18)
.L_18:
        /*0060*/ 	.word	0x00000000
        /*0064*/ 	.short	0x0009
        /*0066*/ 	.short	0x0030
        /*0068*/ 	.byte	0x00, 0xf0, 0x11, 0x00


	//----- nvinfo : EIATTR_KPARAM_INFO
	.align		4
.L_19:
        /*006c*/ 	.byte	0x04, 0x17
        /*006e*/ 	.short	(.L_21 - .L_20)
.L_20:
        /*0070*/ 	.word	0x00000000
        /*0074*/ 	.short	0x0008
        /*0076*/ 	.short	0x002c
        /*0078*/ 	.byte	0x00, 0xf0, 0x11, 0x00


	//----- nvinfo : EIATTR_KPARAM_INFO
	.align		4
.L_21:
        /*007c*/ 	.byte	0x04, 0x17
        /*007e*/ 	.short	(.L_23 - .L_22)
.L_22:
        /*0080*/ 	.word	0x00000000
        /*0084*/ 	.short	0x0007
        /*0086*/ 	.short	0x0028
        /*0088*/ 	.byte	0x00, 0xf0, 0x11, 0x00


	//----- nvinfo : EIATTR_KPARAM_INFO
	.align		4
.L_23:
        /*008c*/ 	.byte	0x04, 0x17
        /*008e*/ 	.short	(.L_25 - .L_24)
.L_24:
        /*0090*/ 	.word	0x00000000
        /*0094*/ 	.short	0x0006
        /*0096*/ 	.short	0x0024
        /*0098*/ 	.byte	0x00, 0xf0, 0x11, 0x00


	//----- nvinfo : EIATTR_KPARAM_INFO
	.align		4
.L_25:
        /*009c*/ 	.byte	0x04, 0x17
        /*009e*/ 	.short	(.L_27 - .L_26)
.L_26:
        /*00a0*/ 	.word	0x00000000
        /*00a4*/ 	.short	0x0005
        /*00a6*/ 	.short	0x0020
        /*00a8*/ 	.byte	0x00, 0xf0, 0x11, 0x00


	//----- nvinfo : EIATTR_KPARAM_INFO
	.align		4
.L_27:
        /*00ac*/ 	.byte	0x04, 0x17
        /*00ae*/ 	.short	(.L_29 - .L_28)
.L_28:
        /*00b0*/ 	.word	0x00000000
        /*00b4*/ 	.short	0x0004
        /*00b6*/ 	.short	0x001c
        /*00b8*/ 	.byte	0x00, 0xf0, 0x11, 0x00


	//----- nvinfo : EIATTR_KPARAM_INFO
	.align		4
.L_29:
        /*00bc*/ 	.byte	0x04, 0x17
        /*00be*/ 	.short	(.L_31 - .L_30)
.L_30:
        /*00c0*/ 	.word	0x00000000
        /*00c4*/ 	.short	0x0003
        /*00c6*/ 	.short	0x0018
        /*00c8*/ 	.byte	0x00, 0xf0, 0x11, 0x00


	//----- nvinfo : EIATTR_KPARAM_INFO
	.align		4
.L_31:
        /*00cc*/ 	.byte	0x04, 0x17
        /*00ce*/ 	.short	(.L_33 - .L_32)
.L_32:
        /*00d0*/ 	.word	0x00000000
        /*00d4*/ 	.short	0x0002
        /*00d6*/ 	.short	0x0010
        /*00d8*/ 	.byte	0x00, 0xf4, 0x21, 0x00


	//----- nvinfo : EIATTR_KPARAM_INFO
	.align		4
.L_33:
        /*00dc*/ 	.byte	0x04, 0x17
        /*00de*/ 	.short	(.L_35 - .L_34)
.L_34:
        /*00e0*/ 	.word	0x00000000
        /*00e4*/ 	.short	0x0001
        /*00e6*/ 	.short	0x0008
        /*00e8*/ 	.byte	0x00, 0xf4, 0x21, 0x00


	//----- nvinfo : EIATTR_KPARAM_INFO
	.align		4
.L_35:
        /*00ec*/ 	.byte	0x04, 0x17
        /*00ee*/ 	.short	(.L_37 - .L_36)
.L_36:
        /*00f0*/ 	.word	0x00000000
        /*00f4*/ 	.short	0x0000
        /*00f6*/ 	.short	0x0000
        /*00f8*/ 	.byte	0x00, 0xf4, 0x21, 0x00


	//----- nvinfo : EIATTR_MAXREG_COUNT
	.align		4
.L_37:
        /*00fc*/ 	.byte	0x03, 0x1b
        /*00fe*/ 	.short	0x00ff


	//----- nvinfo : EIATTR_NUM_BARRIERS
	.align		4
        /*0100*/ 	.byte	0x02, 0x4c
        /*0102*/ 	.byte	0x01
	.zero		1


	//----- nvinfo : EIATTR_ANNOTATIONS
	.align		4
        /*0104*/ 	.byte	0x04, 0x55
        /*0106*/ 	.short	(.L_39 - .L_38)


	//   ....[0]....
.L_38:
        /*0108*/ 	.word	0x00000001
        /*010c*/ 	.byte	0xc0, 0x05, 0x00, 0x00, 0x01, 0x00, 0x00, 0x00, 0x20, 0x06, 0x00, 0x00, 0x01, 0x00, 0x00, 0x00
        /* <DEDUP_REMOVED lines=2773> */
        /*ae6c*/ 	.byte	0x70, 0xf0, 0x02, 0x00


	//----- nvinfo : EIATTR_MERCURY_ISA_VERSION
	.align		4
.L_39:
        /*ae70*/ 	.byte	0x03, 0x5f
        /*ae72*/ 	.short	0x0000


	//----- nvinfo : EIATTR_COOP_GROUP_MASK_REGIDS
	.align		4
        /*ae74*/ 	.byte	0x04, 0x29
        /*ae76*/ 	.short	(.L_41 - .L_40)


	//   ....[0]....
.L_40:
        /*ae78*/ 	.word	0xffffffff


	//   ....[1]....
        /*ae7c*/ 	.word	0xffffffff


	//   ....[2]....
        /*ae80*/ 	.word	0xffffffff


	//   ....[3]....
        /*ae84*/ 	.word	0xffffffff


	//   ....[4]....
        /*ae88*/ 	.word	0xffffffff


	//   ....[5]....
        /*ae8c*/ 	.word	0xffffffff


	//   ....[6]....
        /*ae90*/ 	.word	0xffffffff


	//   ....[7]....
        /*ae94*/ 	.word	0xffffffff


	//   ....[8]....
        /*ae98*/ 	.word	0xffffffff


	//   ....[9]....
        /*ae9c*/ 	.word	0xffffffff


	//   ....[10]....
        /*aea0*/ 	.word	0xffffffff


	//   ....[11]....
        /*aea4*/ 	.word	0xffffffff


	//   ....[12]....
        /*aea8*/ 	.word	0xffffffff


	//   ....[13]....
        /*aeac*/ 	.word	0xffffffff


	//   ....[14]....
        /*aeb0*/ 	.word	0xffffffff


	//   ....[15]....
        /*aeb4*/ 	.word	0xffffffff


	//   ....[16]....
        /*aeb8*/ 	.word	0xffffffff


	//   ....[17]....
        /*aebc*/ 	.word	0xffffffff


	//   ....[18]....
        /*aec0*/ 	.word	0xffffffff


	//   ....[19]....
        /*aec4*/ 	.word	0xffffffff


	//   ....[20]....
        /*aec8*/ 	.word	0xffffffff


	//   ....[21]....
        /*aecc*/ 	.word	0xffffffff


	//   ....[22]....
        /*aed0*/ 	.word	0xffffffff


	//   ....[23]....
        /*aed4*/ 	.word	0xffffffff


	//   ....[24]....
        /*aed8*/ 	.word	0xffffffff


	//   ....[25]....
        /*aedc*/ 	.word	0xffffffff


	//   ....[26]....
        /*aee0*/ 	.word	0xffffffff


	//   ....[27]....
        /*aee4*/ 	.word	0xffffffff


	//   ....[28]....
        /*aee8*/ 	.word	0xffffffff


	//   ....[29]....
        /*aeec*/ 	.word	0xffffffff


	//   ....[30]....
        /*aef0*/ 	.word	0xffffffff


	//   ....[31]....
        /*aef4*/ 	.word	0xffffffff


	//   ....[32]....
        /*aef8*/ 	.word	0xffffffff


	//   ....[33]....
        /*aefc*/ 	.word	0xffffffff


	//   ....[34]....
        /*af00*/ 	.word	0xffffffff


	//   ....[35]....
        /*af04*/ 	.word	0xffffffff


	//   ....[36]....
        /*af08*/ 	.word	0xffffffff


	//   ....[37]....
        /*af0c*/ 	.word	0xffffffff


	//   ....[38]....
        /*af10*/ 	.word	0xffffffff


	//   ....[39]....
        /*af14*/ 	.word	0xffffffff


	//   ....[40]....
        /*af18*/ 	.word	0xffffffff


	//   ....[41]....
        /*af1c*/ 	.word	0xffffffff


	//   ....[42]....
        /*af20*/ 	.word	0xffffffff


	//   ....[43]....
        /*af24*/ 	.word	0xffffffff


	//   ....[44]....
        /*af28*/ 	.word	0xffffffff


	//   ....[45]....
        /*af2c*/ 	.word	0xffffffff


	//   ....[46]....
        /*af30*/ 	.word	0xffffffff


	//   ....[47]....
        /*af34*/ 	.word	0xffffffff


	//   ....[48]....
        /*af38*/ 	.word	0xffffffff


	//   ....[49]....
        /*af3c*/ 	.word	0xffffffff


	//   ....[50]....
        /*af40*/ 	.word	0xffffffff


	//   ....[51]....
        /*af44*/ 	.word	0xffffffff


	//   ....[52]....
        /*af48*/ 	.word	0xffffffff


	//   ....[53]....
        /*af4c*/ 	.word	0xffffffff


	//   ....[54]....
        /*af50*/ 	.word	0xffffffff


	//   ....[55]....
        /*af54*/ 	.word	0xffffffff


	//   ....[56]....
        /*af58*/ 	.word	0xffffffff


	//   ....[57]....
        /*af5c*/ 	.word	0xffffffff


	//   ....[58]....
        /*af60*/ 	.word	0xffffffff


	//   ....[59]....
        /*af64*/ 	.word	0xffffffff


	//   ....[60]....
        /*af68*/ 	.word	0xffffffff


	//   ....[61]....
        /*af6c*/ 	.word	0xffffffff


	//   ....[62]....
        /*af70*/ 	.word	0xffffffff


	//   ....[63]....
        /*af74*/ 	.word	0xffffffff


	//   ....[64]....
        /*af78*/ 	.word	0xffffffff


	//   ....[65]....
        /*af7c*/ 	.word	0xffffffff


	//   ....[66]....
        /*af80*/ 	.word	0xffffffff


	//   ....[67]....
        /*af84*/ 	.word	0xffffffff


	//   ....[68]....
        /*af88*/ 	.word	0xffffffff


	//   ....[69]....
        /*af8c*/ 	.word	0xffffffff


	//   ....[70]....
        /*af90*/ 	.word	0xffffffff


	//   ....[71]....
        /*af94*/ 	.word	0xffffffff


	//   ....[72]....
        /*af98*/ 	.word	0xffffffff


	//   ....[73]....
        /*af9c*/ 	.word	0xffffffff


	//   ....[74]....
        /*afa0*/ 	.word	0xffffffff


	//   ....[75]....
        /*afa4*/ 	.word	0xffffffff


	//   ....[76]....
        /*afa8*/ 	.word	0xffffffff


	//   ....[77]....
        /*afac*/ 	.word	0xffffffff


	//   ....[78]....
        /*afb0*/ 	.word	0xffffffff


	//   ....[79]....
        /*afb4*/ 	.word	0xffffffff


	//   ....[80]....
        /*afb8*/ 	.word	0xffffffff


	//   ....[81]....
        /*afbc*/ 	.word	0xffffffff


	//   ....[82]....
        /*afc0*/ 	.word	0xffffffff


	//   ....[83]....
        /*afc4*/ 	.word	0xffffffff


	//   ....[84]....
        /*afc8*/ 	.word	0xffffffff


	//   ....[85]....
        /*afcc*/ 	.word	0xffffffff


	//   ....[86]....
        /*afd0*/ 	.word	0xffffffff


	//   ....[87]....
        /*afd4*/ 	.word	0xffffffff


	//   ....[88]....
        /*afd8*/ 	.word	0xffffffff


	//   ....[89]....
        /*afdc*/ 	.word	0xffffffff


	//   ....[90]....
        /*afe0*/ 	.word	0xffffffff


	//   ....[91]....
        /*afe4*/ 	.word	0xffffffff


	//   ....[92]....
        /*afe8*/ 	.word	0xffffffff


	//   ....[93]....
        /*afec*/ 	.word	0xffffffff


	//   ....[94]....
        /*aff0*/ 	.word	0xffffffff


	//   ....[95]....
        /*aff4*/ 	.word	0xffffffff


	//   ....[96]....
        /*aff8*/ 	.word	0xffffffff


	//   ....[97]....
        /*affc*/ 	.word	0xffffffff


	//   ....[98]....
        /*b000*/ 	.word	0xffffffff


	//   ....[99]....
        /*b004*/ 	.word	0xffffffff


	//   ....[100]....
        /*b008*/ 	.word	0xffffffff


	//   ....[101]....
        /*b00c*/ 	.word	0xffffffff


	//   ....[102]....
        /*b010*/ 	.word	0xffffffff


	//   ....[103]....
        /*b014*/ 	.word	0xffffffff


	//   ....[104]....
        /*b018*/ 	.word	0xffffffff


	//   ....[105]....
        /*b01c*/ 	.word	0xffffffff


	//   ....[106]....
        /*b020*/ 	.word	0xffffffff


	//   ....[107]....
        /*b024*/ 	.word	0xffffffff


	//   ....[108]....
        /*b028*/ 	.word	0xffffffff


	//   ....[109]....
        /*b02c*/ 	.word	0xffffffff


	//   ....[110]....
        /*b030*/ 	.word	0xffffffff


	//   ....[111]....
        /*b034*/ 	.word	0xffffffff


	//   ....[112]....
        /*b038*/ 	.word	0xffffffff


	//   ....[113]....
        /*b03c*/ 	.word	0xffffffff


	//   ....[114]....
        /*b040*/ 	.word	0xffffffff


	//   ....[115]....
        /*b044*/ 	.word	0xffffffff


	//   ....[116]....
        /*b048*/ 	.word	0xffffffff


	//   ....[117]....
        /*b04c*/ 	.word	0xffffffff


	//   ....[118]....
        /*b050*/ 	.word	0xffffffff


	//   ....[119]....
        /*b054*/ 	.word	0xffffffff


	//   ....[120]....
        /*b058*/ 	.word	0xffffffff


	//   ....[121]....
        /*b05c*/ 	.word	0xffffffff


	//   ....[122]....
        /*b060*/ 	.word	0xffffffff


	//   ....[123]....
        /*b064*/ 	.word	0xffffffff


	//   ....[124]....
        /*b068*/ 	.word	0xffffffff


	//   ....[125]....
        /*b06c*/ 	.word	0xffffffff


	//   ....[126]....
        /*b070*/ 	.word	0xffffffff


	//----- nvinfo : EIATTR_COOP_GROUP_INSTR_OFFSETS
	.align		4
.L_41:
        /*b074*/ 	.byte	0x04, 0x28
        /*b076*/ 	.short	(.L_43 - .L_42)


	//   ....[0]....
.L_42:
        /*b078*/ 	.word	0x00057d10


	//   ....[1]....
        /*b07c*/ 	.word	0x00057e60


	//   ....[2]....
        /*b080*/ 	.word	0x00057f10


	//   ....[3]....
        /*b084*/ 	.word	0x00058060


	//   ....[4]....
        /*b088*/ 	.word	0x00058110


	//   ....[5]....
        /*b08c*/ 	.word	0x00058260


	//   ....[6]....
        /*b090*/ 	.word	0x00058310


	//   ....[7]....
        /*b094*/ 	.word	0x00058490


	//   ....[8]....
        /*b098*/ 	.word	0x00058580


	//   ....[9]....
        /*b09c*/ 	.word	0x00058630


	//   ....[10]....
        /*b0a0*/ 	.word	0x000587c0


	//   ....[11]....
        /*b0a4*/ 	.word	0x00058830


	//   ....[12]....
        /*b0a8*/ 	.word	0x000589c0


	//   ....[13]....
        /*b0ac*/ 	.word	0x00058a90


	//   ....[14]....
        /*b0b0*/ 	.word	0x00058bc0


	//   ....[15]....
        /*b0b4*/ 	.word	0x00058c30


	//   ....[16]....
        /*b0b8*/ 	.word	0x00058dc0


	//   ....[17]....
        /*b0bc*/ 	.word	0x00058e30


	//   ....[18]....
        /*b0c0*/ 	.word	0x00058fc0


	//   ....[19]....
        /*b0c4*/ 	.word	0x00059030


	//   ....[20]....
        /*b0c8*/ 	.word	0x000591c0


	//   ....[21]....
        /*b0cc*/ 	.word	0x00059290


	//   ....[22]....
        /*b0d0*/ 	.word	0x00059400


	//   ....[23]....
        /*b0d4*/ 	.word	0x000594b0


	//   ....[24]....
        /*b0d8*/ 	.word	0x00059620


	//   ....[25]....
        /*b0dc*/ 	.word	0x000596d0


	//   ....[26]....
        /*b0e0*/ 	.word	0x00059840


	//   ....[27]....
        /*b0e4*/ 	.word	0x000598f0


	//   ....[28]....
        /*b0e8*/ 	.word	0x00059a20


	//   ....[29]....
        /*b0ec*/ 	.word	0x00059a90


	//   ....[30]....
        /*b0f0*/ 	.word	0x00059c60


	//   ....[31]....
        /*b0f4*/ 	.word	0x00059d10


	//   ....[32]....
        /*b0f8*/ 	.word	0x00059e80


	//   ....[33]....
        /*b0fc*/ 	.word	0x00059f30


	//   ....[34]....
        /*b100*/ 	.word	0x0005a060


	//   ....[35]....
        /*b104*/ 	.word	0x0005a130


	//   ....[36]....
        /*b108*/ 	.word	0x0005a260


	//   ....[37]....
        /*b10c*/ 	.word	0x0005a2d0


	//   ....[38]....
        /*b110*/ 	.word	0x0005a4a0


	//   ....[39]....
        /*b114*/ 	.word	0x0005a580


	//   ....[40]....
        /*b118*/ 	.word	0x0005a6c0


	//   ....[41]....
        /*b11c*/ 	.word	0x0005a770


	//   ....[42]....
        /*b120*/ 	.word	0x0005a8e0


	//   ....[43]....
        /*b124*/ 	.word	0x0005a990


	//   ....[44]....
        /*b128*/ 	.word	0x0005aac0


	//   ....[45]....
        /*b12c*/ 	.word	0x0005ab30


	//   ....[46]....
        /*b130*/ 	.word	0x0005ad00


	//   ....[47]....
        /*b134*/ 	.word	0x0005adb0


	//   ....[48]....
        /*b138*/ 	.word	0x0005af20


	//   ....[49]....
        /*b13c*/ 	.word	0x0005afd0


	//   ....[50]....
        /*b140*/ 	.word	0x0005b140


	//   ....[51]....
        /*b144*/ 	.word	0x0005b1f0


	//   ....[52]....
        /*b148*/ 	.word	0x0005b320


	//   ....[53]....
        /*b14c*/ 	.word	0x0005b390


	//   ....[54]....
        /*b150*/ 	.word	0x0005b560


	//   ....[55]....
        /*b154*/ 	.word	0x0005b610


	//   ....[56]....
        /*b158*/ 	.word	0x0005b780


	//   ....[57]....
        /*b15c*/ 	.word	0x0005b830


	//   ....[58]....
        /*b160*/ 	.word	0x0005b9a0


	//   ....[59]....
        /*b164*/ 	.word	0x0005ba50


	//   ....[60]....
        /*b168*/ 	.word	0x0005bb80


	//   ....[61]....
        /*b16c*/ 	.word	0x0005bbf0


	//   ....[62]....
        /*b170*/ 	.word	0x0005bdc0


	//   ....[63]....
        /*b174*/ 	.word	0x0005be70


	//   ....[64]....
        /*b178*/ 	.word	0x0005bfe0


	//   ....[65]....
        /*b17c*/ 	.word	0x0005c090


	//   ....[66]....
        /*b180*/ 	.word	0x0005c200


	//   ....[67]....
        /*b184*/ 	.word	0x0005c2b0


	//   ....[68]....
        /*b188*/ 	.word	0x0005c3e0


	//   ....[69]....
        /*b18c*/ 	.word	0x0005c450


	//   ....[70]....
        /*b190*/ 	.word	0x0005c620


	//   ....[71]....
        /*b194*/ 	.word	0x0005c6d0


	//   ....[72]....
        /*b198*/ 	.word	0x0005c840


	//   ....[73]....
        /*b19c*/ 	.word	0x0005c8f0


	//   ....[74]....
        /*b1a0*/ 	.word	0x0005ca60


	//   ....[75]....
        /*b1a4*/ 	.word	0x0005cb10


	//   ....[76]....
        /*b1a8*/ 	.word	0x0005cc40


	//   ....[77]....
        /*b1ac*/ 	.word	0x0005ccb0


	//   ....[78]....
        /*b1b0*/ 	.word	0x0005ce80


	//   ....[79]....
        /*b1b4*/ 	.word	0x0005cf30


	//   ....[80]....
        /*b1b8*/ 	.word	0x0005d0a0


	//   ....[81]....
        /*b1bc*/ 	.word	0x0005d150


	//   ....[82]....
        /*b1c0*/ 	.word	0x0005d2c0


	//   ....[83]....
        /*b1c4*/ 	.word	0x0005d370


	//   ....[84]....
        /*b1c8*/ 	.word	0x0005d4a0


	//   ....[85]....
        /*b1cc*/ 	.word	0x0005d510


	//   ....[86]....
        /*b1d0*/ 	.word	0x0005d6e0


	//   ....[87]....
        /*b1d4*/ 	.word	0x0005d790


	//   ....[88]....
        /*b1d8*/ 	.word	0x0005d900


	//   ....[89]....
        /*b1dc*/ 	.word	0x0005d9b0


	//   ....[90]....
        /*b1e0*/ 	.word	0x0005db20


	//   ....[91]....
        /*b1e4*/ 	.word	0x0005dbd0


	//   ....[92]....
        /*b1e8*/ 	.word	0x0005dd00


	//   ....[93]....
        /*b1ec*/ 	.word	0x0005ddc0


	//   ....[94]....
        /*b1f0*/ 	.word	0x0005df50


	//   ....[95]....
        /*b1f4*/ 	.word	0x0005dff0


	//   ....[96]....
        /*b1f8*/ 	.word	0x0005e0e0


	//   ....[97]....
        /*b1fc*/ 	.word	0x0005e210


	//   ....[98]....
        /*b200*/ 	.word	0x0005e380


	//   ....[99]....
        /*b204*/ 	.word	0x0005e3f0


	//   ....[100]....
        /*b208*/ 	.word	0x0005e520


	//   ....[101]....
        /*b20c*/ 	.word	0x0005e570


	//   ....[102]....
        /*b210*/ 	.word	0x0005e6d0


	//   ....[103]....
        /*b214*/ 	.word	0x0005e730


	//   ....[104]....
        /*b218*/ 	.word	0x0005e880


	//   ....[105]....
        /*b21c*/ 	.word	0x0005e8d0


	//   ....[106]....
        /*b220*/ 	.word	0x0005ea20


	//   ....[107]....
        /*b224*/ 	.word	0x0005ea70


	//   ....[108]....
        /*b228*/ 	.word	0x0005ebc0


	//   ....[109]....
        /*b22c*/ 	.word	0x0005ec10


	//   ....[110]....
        /*b230*/ 	.word	0x0005ed60


	//   ....[111]....
        /*b234*/ 	.word	0x0005edb0


	//   ....[112]....
        /*b238*/ 	.word	0x0005ef00


	//   ....[113]....
        /*b23c*/ 	.word	0x0005ef50


	//   ....[114]....
        /*b240*/ 	.word	0x0005f0a0


	//   ....[115]....
        /*b244*/ 	.word	0x0005f0f0


	//   ....[116]....
        /*b248*/ 	.word	0x0005f240


	//   ....[117]....
        /*b24c*/ 	.word	0x0005f290


	//   ....[118]....
        /*b250*/ 	.word	0x0005f400


	//   ....[119]....
        /*b254*/ 	.word	0x0005f450


	//   ....[120]....
        /*b258*/ 	.word	0x0005f560


	//   ....[121]....
        /*b25c*/ 	.word	0x0005f5f0


	//   ....[122]....
        /*b260*/ 	.word	0x0005f710


	//   ....[123]....
        /*b264*/ 	.word	0x0005f7a0


	//   ....[124]....
        /*b268*/ 	.word	0x0005f850


	//   ....[125]....
        /*b26c*/ 	.word	0x0005f8a0


	//   ....[126]....
        /*b270*/ 	.word	0x0005fb90


	//----- nvinfo : EIATTR_EXIT_INSTR_OFFSETS
	.align		4
.L_43:
        /*b274*/ 	.byte	0x04, 0x1c
        /*b276*/ 	.short	(.L_45 - .L_44)


	//   ....[0]....
.L_44:
        /*b278*/ 	.word	0x00071cb0


	//   ....[1]....
        /*b27c*/ 	.word	0x00071cd0


	//----- nvinfo : EIATTR_REQNTID
	.align		4
.L_45:
        /*b280*/ 	.byte	0x04, 0x10
        /*b282*/ 	.short	(.L_47 - .L_46)
.L_46:
        /*b284*/ 	.word	0x00000020
        /*b288*/ 	.word	0x00000001
        /*b28c*/ 	.word	0x00000001
.L_47:


//--------------------- .nv.callgraph             --------------------------
	.section	.nv.callgraph,"",@"SHT_CUDA_CALLGRAPH"
	.align	4
	.sectionentsize	8
	.align		4
        /*0000*/ 	.word	0x00000000
	.align		4
        /*0004*/ 	.word	0xffffffff
	.align		4
        /*0008*/ 	.word	0x00000000
	.align		4
        /*000c*/ 	.word	0xfffffffe
	.align		4
        /*0010*/ 	.word	0x00000000
	.align		4
        /*0014*/ 	.word	0xfffffffd
	.align		4
        /*0018*/ 	.word	0x00000000
	.align		4
        /*001c*/ 	.word	0xfffffffc


//--------------------- .nv.rel.action            --------------------------
	.section	.nv.rel.action,"",@"SHT_CUDA_RELOCINFO"
	.align	8
	.sectionentsize	8
        /*0000*/ 	.byte	0x73, 0x00, 0x00, 0x00, 0x00, 0x00, 0x00, 0x00, 0x00, 0x00, 0x00, 0x11, 0x25, 0x00, 0x05, 0x36


//--------------------- .nv.constant0.matmul_kernel --------------------------
	.section	.nv.constant0.matmul_kernel,"a",@progbits
	.sectionflags	@""
	.align	4
.nv.constant0.matmul_kernel:
	.zero		432


//--------------------- .text.matmul_kernel       --------------------------
	.section	.text.matmul_kernel,"ax",@progbits
	.sectioninfo	@"SHI_REGISTERS=255"
	.align	128
        .global         matmul_kernel
        .type           matmul_kernel,@function
        .size           matmul_kernel,(.L_x_3 - matmul_kernel)
        .other          matmul_kernel,@"STO_CUDA_ENTRY STV_DEFAULT"
matmul_kernel:
.text.matmul_kernel:
[----:B------:R-:W-:Y:S02]  /*0000*/  IMAD.MOV.U32 R1, RZ, RZ, c[0x0][0x28] ;  /* 0x00000a00ff017624 */ /* 0x000fe400078e00ff */
[----:B------:R-:W-:Y:S01]  /*0010*/  IMAD.MOV.U32 R0, RZ, RZ, c[0x0][0x17c] ;  /* 0x00005f00ff007624 */ /* 0x000fe200078e00ff */
[----:B------:R-:W1:Y:S01]  /*0020*/  S2R R5, SR_CTAID.X ;  /* 0x0000000000057919 */ /* 0x000e620000002500 */
[----:B------:R-:W-:Y:S02]  /*0030*/  IABS R247, c[0x0][0x17c] ;  /* 0x00005f0000f77a13 */ /* 0x000fe40000000000 */
[----:B------:R-:W-:Y:S02]  /*0040*/  IADD3 R1, R1, -0x3200, RZ ;  /* 0xffffce0001017810 */ /* 0x000fe40007ffe0ff */
[----:B------:R-:W-:-:S04]  /*0050*/  IADD3 R0, R0, 0xff, RZ ;  /* 0x000000ff00007810 */ /* 0x000fc80007ffe0ff */
[----:B------:R-:W-:-:S04]  /*0060*/  SHF.R.S32.HI R3, RZ, 0x1f, R0 ;  /* 0x0000001fff037819 */ /* 0x000fc80000011400 */
[----:B------:R-:W-:-:S04]  /*0070*/  LEA.HI R3, R3, R0, RZ, 0x8 ;  /* 0x0000000003037211 */ /* 0x000fc800078f40ff */
[----:B------:R-:W-:-:S05]  /*0080*/  SHF.R.S32.HI R3, RZ, 0x8, R3 ;  /* 0x00000008ff037819 */ /* 0x000fca0000011403 */
[----:B------:R-:W-:Y:S01]  /*0090*/  IMAD.SHL.U32 R4, R3, 0x8, RZ ;  /* 0x0000000803047824 */ /* 0x000fe200078e00ff */
[----:B-1----:R-:W-:-:S04]  /*00a0*/  IABS R8, R5 ;  /* 0x0000000500087213 */ /* 0x002fc80000000000 */
[-C--:B------:R-:W-:Y:S02]  /*00b0*/  IABS R7, R4.reuse ;  /* 0x0000000400077213 */ /* 0x080fe40000000000 */
[----:B------:R-:W-:Y:S02]  /*00c0*/  IABS R10, R4 ;  /* 0x00000004000a7213 */ /* 0x000fe40000000000 */
[----:B------:R-:W1:Y:S08]  /*00d0*/  I2F.RP R0, R7 ;  /* 0x0000000700007306 */ /* 0x000e700000209400 */
[----:B-1----:R-:W1:Y:S02]  /*00e0*/  MUFU.RCP R0, R0 ;  /* 0x0000000000007308 */ /* 0x002e640000001000 */
[----:B-1----:R-:W-:-:S02]  /*00f0*/  IADD3 R2, R0, 0xffffffe, RZ ;  /* 0x0ffffffe00027810 */ /* 0x002fc40007ffe0ff */
[----:B------:R-:W-:-:S04]  /*0100*/  IADD3 R0, RZ, -R10, RZ ;  /* 0x8000000aff007210 */ /* 0x000fc80007ffe0ff */
[----:B------:R1:W2:Y:S02]  /*0110*/  F2I.FTZ.U32.TRUNC.NTZ R3, R2 ;  /* 0x0000000200037305 */ /* 0x0002a4000021f000 */
[----:B-1----:R-:W-:Y:S02]  /*0120*/  IMAD.MOV.U32 R2, RZ, RZ, RZ ;  /* 0x000000ffff027224 */ /* 0x002fe400078e00ff */
[----:B--2---:R-:W-:-:S04]  /*0130*/  IMAD.MOV R6, RZ, RZ, -R3 ;  /* 0x000000ffff067224 */ /* 0x004fc800078e0a03 */
[----:B------:R-:W-:Y:S02]  /*0140*/  IMAD R9, R6, R7, RZ ;  /* 0x0000000706097224 */ /* 0x000fe400078e02ff */
[----:B------:R-:W-:Y:S02]  /*0150*/  IMAD.MOV.U32 R6, RZ, RZ, R8 ;  /* 0x000000ffff067224 */ /* 0x000fe400078e0008 */
[----:B------:R-:W-:-:S06]  /*0160*/  IMAD.HI.U32 R3, R3, R9, R2 ;  /* 0x0000000903037227 */ /* 0x000fcc00078e0002 */
[----:B------:R-:W-:-:S04]  /*0170*/  IMAD.HI.U32 R3, R3, R6, RZ ;  /* 0x0000000603037227 */ /* 0x000fc800078e00ff */
[----:B------:R-:W-:-:S05]  /*0180*/  IMAD R0, R3, R0, R6 ;  /* 0x0000000003007224 */ /* 0x000fca00078e0206 */
[----:B------:R-:W-:-:S13]  /*0190*/  ISETP.GT.U32.AND P1, PT, R7, R0, PT ;  /* 0x000000000700720c */ /* 0x000fda0003f24070 */
[----:B------:R-:W-:Y:S01]  /*01a0*/  @!P1 IMAD.IADD R0, R0, 0x1, -R7 ;  /* 0x0000000100009824 */ /* 0x000fe200078e0a07 */
[----:B------:R-:W-:Y:S02]  /*01b0*/  @!P1 IADD3 R3, R3, 0x1, RZ ;  /* 0x0000000103039810 */ /* 0x000fe40007ffe0ff */
[----:B------:R-:W-:Y:S02]  /*01c0*/  ISETP.NE.AND P1, PT, R4, RZ, PT ;  /* 0x000000ff0400720c */ /* 0x000fe40003f25270 */
[----:B------:R-:W-:Y:S02]  /*01d0*/  ISETP.GE.U32.AND P0, PT, R0, R7, PT ;  /* 0x000000070000720c */ /* 0x000fe40003f06070 */
[----:B------:R-:W-:-:S04]  /*01e0*/  LOP3.LUT R0, R5, R4, RZ, 0x3c, !PT ;  /* 0x0000000405007212 */ /* 0x000fc800078e3cff */
[----:B------:R-:W-:Y:S01]  /*01f0*/  ISETP.GE.AND P2, PT, R0, RZ, PT ;  /* 0x000000ff0000720c */ /* 0x000fe20003f46270 */
[----:B------:R-:W-:-:S05]  /*0200*/  IMAD.MOV.U32 R0, RZ, RZ, c[0x0][0x178] ;  /* 0x00005e00ff007624 */ /* 0x000fca00078e00ff */
[----:B------:R-:W-:Y:S02]  /*0210*/  IADD3 R0, R0, 0x7f, RZ ;  /* 0x0000007f00007810 */ /* 0x000fe40007ffe0ff */
[----:B------:R-:W-:-:S05]  /*0220*/  @P0 IADD3 R3, R3, 0x1, RZ ;  /* 0x0000000103030810 */ /* 0x000fca0007ffe0ff */
[----:B------:R-:W-:Y:S01]  /*0230*/  IMAD.MOV.U32 R2, RZ, RZ, R3 ;  /* 0x000000ffff027224 */ /* 0x000fe200078e0003 */
[----:B------:R-:W-:-:S03]  /*0240*/  SHF.R.S32.HI R3, RZ, 0x1f, R0 ;  /* 0x0000001fff037819 */ /* 0x000fc60000011400 */
[----:B------:R-:W-:Y:S01]  /*0250*/  @!P2 IMAD.MOV R2, RZ, RZ, -R2 ;  /* 0x000000ffff02a224 */ /* 0x000fe200078e0a02 */
[----:B------:R-:W-:Y:S02]  /*0260*/  @!P1 LOP3.LUT R2, RZ, R4, RZ, 0x33, !PT ;  /* 0x00000004ff029212 */ /* 0x000fe400078e33ff */
[----:B------:R-:W-:-:S03]  /*0270*/  LEA.HI R3, R3, R0, RZ, 0x7 ;  /* 0x0000000003037211 */ /* 0x000fc600078f38ff */
[----:B------:R-:W-:Y:S02]  /*0280*/  IMAD.SHL.U32 R6, R2, 0x8, RZ ;  /* 0x0000000802067824 */ /* 0x000fe400078e00ff */
[----:B------:R-:W-:-:S03]  /*0290*/  IMAD.MOV R2, RZ, RZ, -R2 ;  /* 0x000000ffff027224 */ /* 0x000fc600078e0a02 */
[----:B------:R-:W-:Y:S01]  /*02a0*/  LEA.HI.SX32 R3, R3, -R6, 0x19 ;  /* 0x8000000603037211 */ /* 0x000fe200078fcaff */
[----:B------:R-:W-:Y:S02]  /*02b0*/  IMAD R9, R4, R2, R5 ;  /* 0x0000000204097224 */ /* 0x000fe400078e0205 */
[----:B------:R-:W-:Y:S01]  /*02c0*/  IMAD.MOV.U32 R2, RZ, RZ, RZ ;  /* 0x000000ffff027224 */ /* 0x000fe200078e00ff */
[----:B------:R-:W-:Y:S02]  /*02d0*/  IMNMX R8, R3, 0x8, PT ;  /* 0x0000000803087817 */ /* 0x000fe40003800200 */
[----:B------:R-:W-:Y:S02]  /*02e0*/  IABS R4, R9 ;  /* 0x0000000900047213 */ /* 0x000fe40000000000 */
[----:B------:R-:W-:-:S04]  /*02f0*/  IABS R7, R8 ;  /* 0x0000000800077213 */ /* 0x000fc80000000000 */
[----:B------:R-:W1:Y:S08]  /*0300*/  I2F.RP R0, R7 ;  /* 0x0000000700007306 */ /* 0x000e700000209400 */
[----:B-1----:R-:W1:Y:S02]  /*0310*/  MUFU.RCP R0, R0 ;  /* 0x0000000000007308 */ /* 0x002e640000001000 */
[----:B-1----:R-:W-:-:S06]  /*0320*/  IADD3 R3, R0, 0xffffffe, RZ ;  /* 0x0ffffffe00037810 */ /* 0x002fcc0007ffe0ff */
[----:B------:R-:W1:Y:S02]  /*0330*/  F2I.FTZ.U32.TRUNC.NTZ R3, R3 ;  /* 0x0000000300037305 */ /* 0x000e64000021f000 */
[----:B-1----:R-:W-:-:S05]  /*0340*/  IADD3 R10, RZ, -R3, RZ ;  /* 0x80000003ff0a7210 */ /* 0x002fca0007ffe0ff */
[----:B------:R-:W-:Y:S01]  /*0350*/  IMAD R5, R10, R7, RZ ;  /* 0x000000070a057224 */ /* 0x000fe200078e02ff */
[----:B------:R-:W-:-:S03]  /*0360*/  IABS R10, R8 ;  /* 0x00000008000a7213 */ /* 0x000fc60000000000 */
[----:B------:R-:W-:Y:S02]  /*0370*/  IMAD.HI.U32 R2, R3, R5, R2 ;  /* 0x0000000503027227 */ /* 0x000fe400078e0002 */
[----:B------:R-:W1:Y:S02]  /*0380*/  I2F.RP R5, R247 ;  /* 0x000000f700057306 */ /* 0x000e640000209400 */
[----:B------:R-:W-:Y:S01]  /*0390*/  IMAD.MOV.U32 R3, RZ, RZ, R4 ;  /* 0x000000ffff037224 */ /* 0x000fe200078e0004 */
[----:B------:R-:W-:Y:S01]  /*03a0*/  IABS R4, c[0x0][0x178] ;  /* 0x00005e0000047a13 */ /* 0x000fe20000000000 */
[----:B------:R-:W-:Y:S02]  /*03b0*/  IMAD.MOV R0, RZ, RZ, -R10 ;  /* 0x000000ffff007224 */ /* 0x000fe400078e0a0a */
[----:B------:R-:W-:-:S04]  /*03c0*/  IMAD.HI.U32 R2, R2, R3, RZ ;  /* 0x0000000302027227 */ /* 0x000fc800078e00ff */
[----:B------:R-:W-:Y:S02]  /*03d0*/  IMAD R0, R2, R0, R3 ;  /* 0x0000000002007224 */ /* 0x000fe400078e0203 */
[----:B------:R-:W-:-:S03]  /*03e0*/  IMAD.MOV.U32 R12, RZ, RZ, R4 ;  /* 0x000000ffff0c7224 */ /* 0x000fc600078e0004 */
[----:B------:R-:W-:Y:S01]  /*03f0*/  ISETP.GT.U32.AND P1, PT, R7, R0, PT ;  /* 0x000000000700720c */ /* 0x000fe20003f24070 */
[----:B-1----:R-:W1:Y:S08]  /*0400*/  MUFU.RCP R5, R5 ;  /* 0x0000000500057308 */ /* 0x002e700000001000 */
[----:B------:R-:W2:Y:S04]  /*0410*/  I2F.RP R4, R12 ;  /* 0x0000000c00047306 */ /* 0x000ea80000209400 */
[----:B------:R-:W-:Y:S01]  /*0420*/  @!P1 IMAD.IADD R0, R0, 0x1, -R7 ;  /* 0x0000000100009824 */ /* 0x000fe200078e0a07 */
[----:B------:R-:W-:-:S02]  /*0430*/  @!P1 IADD3 R2, R2, 0x1, RZ ;  /* 0x0000000102029810 */ /* 0x000fc40007ffe0ff */
[----:B------:R-:W-:Y:S02]  /*0440*/  ISETP.NE.AND P1, PT, R8, RZ, PT ;  /* 0x000000ff0800720c */ /* 0x000fe40003f25270 */
[----:B------:R-:W-:Y:S02]  /*0450*/  ISETP.GE.U32.AND P0, PT, R0, R7, PT ;  /* 0x000000070000720c */ /* 0x000fe40003f06070 */
[----:B------:R-:W-:Y:S02]  /*0460*/  LOP3.LUT R0, R9, R8, RZ, 0x3c, !PT ;  /* 0x0000000809007212 */ /* 0x000fe400078e3cff */
[----:B-1----:R-:W-:Y:S02]  /*0470*/  IADD3 R3, R5, 0xffffffe, RZ ;  /* 0x0ffffffe05037810 */ /* 0x002fe40007ffe0ff */
[----:B------:R-:W-:Y:S01]  /*0480*/  ISETP.GE.AND P2, PT, R0, RZ, PT ;  /* 0x000000ff0000720c */ /* 0x000fe20003f46270 */
[----:B--2---:R-:W1:Y:S06]  /*0490*/  MUFU.RCP R4, R4 ;  /* 0x0000000400047308 */ /* 0x004e6c0000001000 */
[----:B------:R-:W-:-:S02]  /*04a0*/  @P0 IADD3 R2, R2, 0x1, RZ ;  /* 0x0000000102020810 */ /* 0x000fc40007ffe0ff */
[----:B------:R-:W2:Y:S03]  /*04b0*/  F2I.FTZ.U32.TRUNC.NTZ R3, R3 ;  /* 0x0000000300037305 */ /* 0x000ea6000021f000 */
[----:B------:R-:W-:Y:S02]  /*04c0*/  IMAD.MOV.U32 R241, RZ, RZ, R2 ;  /* 0x000000fffff17224 */ /* 0x000fe400078e0002 */
[----:B------:R-:W-:-:S03]  /*04d0*/  IMAD.MOV.U32 R2, RZ, RZ, RZ ;  /* 0x000000ffff027224 */ /* 0x000fc600078e00ff */
[----:B------:R-:W-:Y:S02]  /*04e0*/  @!P2 IADD3 R241, -R241, RZ, RZ ;  /* 0x000000fff1f1a210 */ /* 0x000fe40007ffe1ff */
[----:B------:R-:W-:Y:S02]  /*04f0*/  @!P1 LOP3.LUT R241, RZ, R8, RZ, 0x33, !PT ;  /* 0x00000008fff19212 */ /* 0x000fe400078e33ff */
[----:B-1----:R-:W-:-:S03]  /*0500*/  IADD3 R242, R4, 0xffffffe, RZ ;  /* 0x0ffffffe04f27810 */ /* 0x002fc60007ffe0ff */
[----:B------:R-:W-:Y:S01]  /*0510*/  IMAD.SHL.U32 R11, R241, 0x100, RZ ;  /* 0x00000100f10b7824 */ /* 0x000fe200078e00ff */
[----:B------:R1:W3:Y:S01]  /*0520*/  F2I.FTZ.U32.TRUNC.NTZ R243, R242 ;  /* 0x000000f200f37305 */ /* 0x0002e2000021f000 */
[----:B--2---:R-:W-:Y:S02]  /*0530*/  IMAD.MOV R0, RZ, RZ, -R3 ;  /* 0x000000ffff007224 */ /* 0x004fe400078e0a03 */
[----:B------:R-:W-:Y:S01]  /*0540*/  IMAD.MOV R241, RZ, RZ, -R241 ;  /* 0x000000fffff17224 */ /* 0x000fe200078e0af1 */
[----:B------:R-:W-:Y:S01]  /*0550*/  IADD3 R13, R11, 0xff, RZ ;  /* 0x000000ff0b0d7810 */ /* 0x000fe20007ffe0ff */
[----:B------:R-:W-:Y:S01]  /*0560*/  IMAD R5, R0, R247, RZ ;  /* 0x000000f700057224 */ /* 0x000fe200078e02ff */
[----:B------:R-:W-:Y:S01]  /*0570*/  IABS R238, R11 ;  /* 0x0000000b00ee7213 */ /* 0x000fe20000000000 */
[----:B------:R-:W-:Y:S01]  /*0580*/  IMAD R241, R8, R241, R9 ;  /* 0x000000f108f17224 */ /* 0x000fe200078e0209 */
[----:B------:R-:W-:Y:S01]  /*0590*/  IABS R237, R13 ;  /* 0x0000000d00ed7213 */ /* 0x000fe20000000000 */
[----:B------:R-:W-:Y:S01]  /*05a0*/  IMAD.HI.U32 R246, R3, R5, R2 ;  /* 0x0000000503f67227 */ /* 0x000fe200078e0002 */
[C---:B------:R-:W-:Y:S01]  /*05b0*/  IADD3 R9, R11.reuse, 0x1, RZ ;  /* 0x000000010b097810 */ /* 0x040fe20007ffe0ff */
[----:B------:R-:W-:Y:S01]  /*05c0*/  STL [R1+0x1578], R11 ;  /* 0x0015780b01007387 */ /* 0x000fe20000100800 */
[C---:B------:R-:W-:Y:S01]  /*05d0*/  IADD3 R8, R11.reuse, 0x2, RZ ;  /* 0x000000020b087810 */ /* 0x040fe20007ffe0ff */
[----:B-1----:R-:W-:Y:S01]  /*05e0*/  IMAD.MOV.U32 R242, RZ, RZ, RZ ;  /* 0x000000fffff27224 */ /* 0x002fe200078e00ff */
[C---:B------:R-:W-:Y:S01]  /*05f0*/  IADD3 R7, R11.reuse, 0x3, RZ ;  /* 0x000000030b077810 */ /* 0x040fe20007ffe0ff */
[C---:B------:R-:W-:Y:S01]  /*0600*/  IMAD.HI.U32 R2, R246.reuse, R237, RZ ;  /* 0x000000edf6027227 */ /* 0x040fe200078e00ff */
[C---:B------:R-:W-:Y:S01]  /*0610*/  IADD3 R5, R11.reuse, 0x4, RZ ;  /* 0x000000040b057810 */ /* 0x040fe20007ffe0ff */
[----:B------:R-:W-:Y:S01]  /*0620*/  STL [R1+0x25b8], R13 ;  /* 0x0025b80d01007387 */ /* 0x000fe20000100800 */
[----:B------:R-:W-:Y:S01]  /*0630*/  IABS R236, R9 ;  /* 0x0000000900ec7213 */ /* 0x000fe20000000000 */
[----:B------:R-:W-:Y:S01]  /*0640*/  IMAD.HI.U32 R0, R246, R238, RZ ;  /* 0x000000eef6007227 */ /* 0x000fe200078e00ff */
[----:B------:R-:W-:Y:S01]  /*0650*/  IADD3 R2, -R2, RZ, RZ ;  /* 0x000000ff02027210 */ /* 0x000fe20007ffe1ff */
[----:B------:R1:W-:Y:S01]  /*0660*/  STL [R1+0x90], R9 ;  /* 0x0000900901007387 */ /* 0x0003e20000100800 */
[----:B------:R-:W-:Y:S01]  /*0670*/  IABS R235, R8 ;  /* 0x0000000800eb7213 */ /* 0x000fe20000000000 */
[----:B---3--:R-:W-:Y:S01]  /*0680*/  IMAD.MOV R3, RZ, RZ, -R243 ;  /* 0x000000ffff037224 */ /* 0x008fe200078e0af3 */
[----:B------:R-:W-:Y:S01]  /*0690*/  IADD3 R4, R11, 0x5, RZ ;  /* 0x000000050b047810 */ /* 0x000fe20007ffe0ff */
[----:B------:R-:W-:Y:S01]  /*06a0*/  IMAD.MOV R0, RZ, RZ, -R0 ;  /* 0x000000ffff007224 */ /* 0x000fe200078e0a00 */
[----:B------:R-:W-:Y:S01]  /*06b0*/  IABS R234, R7 ;  /* 0x0000000700ea7213 */ /* 0x000fe20000000000 */
[----:B------:R-:W-:Y:S01]  /*06c0*/  IMAD R3, R3, R12, RZ ;  /* 0x0000000c03037224 */ /* 0x000fe200078e02ff */
[----:B------:R-:W-:Y:S01]  /*06d0*/  IABS R233, R5 ;  /* 0x0000000500e97213 */ /* 0x000fe20000000000 */
[C---:B------:R-:W-:Y:S01]  /*06e0*/  IMAD R238, R247.reuse, R0, R238 ;  /* 0x00000000f7ee7224 */ /* 0x040fe200078e02ee */
[----:B------:R2:W-:Y:S01]  /*06f0*/  STL [R1+0x8c], R8 ;  /* 0x00008c0801007387 */ /* 0x0005e20000100800 */
[----:B------:R-:W-:Y:S01]  /*0700*/  IMAD R237, R247, R2, R237 ;  /* 0x00000002f7ed7224 */ /* 0x000fe200078e02ed */
[----:B------:R-:W-:Y:S01]  /*0710*/  IABS R232, R4 ;  /* 0x0000000400e87213 */ /* 0x000fe20000000000 */
[----:B------:R-:W-:Y:S01]  /*0720*/  IMAD.HI.U32 R0, R246, R236, RZ ;  /* 0x000000ecf6007227 */ /* 0x000fe200078e00ff */
[----:B------:R3:W-:Y:S01]  /*0730*/  STL [R1+0x21c8], R7 ;  /* 0x0021c80701007387 */ /* 0x0007e20000100800 */
[----:B------:R-:W-:-:S02]  /*0740*/  IADD3 R10, R11, 0x6, RZ ;  /* 0x000000060b0a7810 */ /* 0x000fc40007ffe0ff */
[----:B------:R-:W-:Y:S01]  /*0750*/  IMAD.HI.U32 R242, R243, R3, R242 ;  /* 0x00000003f3f27227 */ /* 0x000fe200078e00f2 */
[----:B------:R-:W-:Y:S01]  /*0760*/  STL [R1+0x21cc], R5 ;  /* 0x0021cc0501007387 */ /* 0x000fe20000100800 */
[C---:B-1----:R-:W-:Y:S02]  /*0770*/  IADD3 R9, R11.reuse, 0x7, RZ ;  /* 0x000000070b097810 */ /* 0x042fe40007ffe0ff */
[C---:B------:R-:W-:Y:S01]  /*0780*/  IMAD.HI.U32 R2, R246.reuse, R235, RZ ;  /* 0x000000ebf6027227 */ /* 0x040fe200078e00ff */
[----:B------:R1:W-:Y:S01]  /*0790*/  STL [R1+0x21d0], R4 ;  /* 0x0021d00401007387 */ /* 0x0003e20000100800 */
[C---:B--2---:R-:W-:Y:S02]  /*07a0*/  IADD3 R8, R11.reuse, 0x8, RZ ;  /* 0x000000080b087810 */ /* 0x044fe40007ffe0ff */
[C---:B------:R-:W-:Y:S01]  /*07b0*/  IMAD.HI.U32 R3, R246.reuse, R234, RZ ;  /* 0x000000eaf6037227 */ /* 0x040fe200078e00ff */
[C---:B---3--:R-:W-:Y:S02]  /*07c0*/  IADD3 R7, R11.reuse, 0x9, RZ ;  /* 0x000000090b077810 */ /* 0x048fe40007ffe0ff */
[----:B------:R-:W-:Y:S01]  /*07d0*/  IABS R229, R8 ;  /* 0x0000000800e57213 */ /* 0x000fe20000000000 */
[----:B------:R-:W-:Y:S01]  /*07e0*/  IMAD.MOV R0, RZ, RZ, -R0 ;  /* 0x000000ffff007224 */ /* 0x000fe200078e0a00 */
[----:B------:R-:W-:Y:S01]  /*07f0*/  IABS R231, R10 ;  /* 0x0000000a00e77213 */ /* 0x000fe20000000000 */
[----:B------:R-:W-:Y:S01]  /*0800*/  IMAD.MOV R2, RZ, RZ, -R2 ;  /* 0x000000ffff027224 */ /* 0x000fe200078e0a02 */
[----:B------:R-:W-:Y:S01]  /*0810*/  IABS R228, R7 ;  /* 0x0000000700e47213 */ /* 0x000fe20000000000 */
[----:B-1----:R-:W-:Y:S01]  /*0820*/  IMAD.HI.U32 R4, R246, R233, RZ ;  /* 0x000000e9f6047227 */ /* 0x002fe200078e00ff */
[----:B------:R-:W-:-:S02]  /*0830*/  IADD3 R13, R11, 0xb, RZ ;  /* 0x0000000b0b0d7810 */ /* 0x000fc40007ffe0ff */
[----:B------:R-:W-:Y:S01]  /*0840*/  IADD3 R12, R11, 0xc, RZ ;  /* 0x0000000c0b0c7810 */ /* 0x000fe20007ffe0ff */
[----:B------:R-:W-:Y:S01]  /*0850*/  IMAD.MOV R3, RZ, RZ, -R3 ;  /* 0x000000ffff037224 */ /* 0x000fe200078e0a03 */
[----:B------:R-:W-:Y:S01]  /*0860*/  IABS R230, R9 ;  /* 0x0000000900e67213 */ /* 0x000fe20000000000 */
[----:B------:R-:W-:Y:S01]  /*0870*/  IMAD.MOV R4, RZ, RZ, -R4 ;  /* 0x000000ffff047224 */ /* 0x000fe200078e0a04 */
[----:B------:R-:W-:Y:S01]  /*0880*/  IABS R226, R13 ;  /* 0x0000000d00e27213 */ /* 0x000fe20000000000 */
[C---:B------:R-:W-:Y:S01]  /*0890*/  IMAD R236, R247.reuse, R0, R236 ;  /* 0x00000000f7ec7224 */ /* 0x040fe200078e02ec */
[----:B------:R-:W-:Y:S01]  /*08a0*/  IABS R225, R12 ;  /* 0x0000000c00e17213 */ /* 0x000fe20000000000 */
[C---:B------:R-:W-:Y:S02]  /*08b0*/  IMAD R235, R247.reuse, R2, R235 ;  /* 0x00000002f7eb7224 */ /* 0x040fe400078e02eb */
[----:B------:R-:W-:Y:S01]  /*08c0*/  IMAD.HI.U32 R5, R246, R232, RZ ;  /* 0x000000e8f6057227 */ /* 0x000fe200078e00ff */
[----:B------:R-:W-:Y:S03]  /*08d0*/  STL [R1+0x2690], R236 ;  /* 0x002690ec01007387 */ /* 0x000fe60000100800 */
[----:B------:R-:W-:Y:S01]  /*08e0*/  IMAD R234, R247, R3, R234 ;  /* 0x00000003f7ea7224 */ /* 0x000fe200078e02ea */
[----:B------:R-:W-:Y:S01]  /*08f0*/  STL [R1+0x268c], R235 ;  /* 0x00268ceb01007387 */ /* 0x000fe20000100800 */
[----:B------:R-:W-:Y:S01]  /*0900*/  IMAD.IADD R241, R6, 0x1, R241 ;  /* 0x0000000106f17824 */ /* 0x000fe200078e02f1 */
[----:B------:R-:W-:Y:S01]  /*0910*/  IADD3 R6, R11, 0xa, RZ ;  /* 0x0000000a0b067810 */ /* 0x000fe20007ffe0ff */
[----:B------:R-:W-:Y:S01]  /*0920*/  IMAD R233, R247, R4, R233 ;  /* 0x00000004f7e97224 */ /* 0x000fe200078e02e9 */
[----:B------:R-:W-:Y:S01]  /*0930*/  IADD3 R5, -R5, RZ, RZ ;  /* 0x000000ff05057210 */ /* 0x000fe20007ffe1ff */
[----:B------:R-:W-:Y:S01]  /*0940*/  STL [R1+0x2688], R234 ;  /* 0x002688ea01007387 */ /* 0x000fe20000100800 */
[----:B------:R-:W-:Y:S01]  /*0950*/  IABS R227, R6 ;  /* 0x0000000600e37213 */ /* 0x000fe20000000000 */
[----:B------:R-:W-:-:S02]  /*0960*/  IMAD.HI.U32 R3, R246, R229, RZ ;  /* 0x000000e5f6037227 */ /* 0x000fc400078e00ff */
[----:B------:R-:W-:Y:S02]  /*0970*/  STL [R1+0x2694], R233 ;  /* 0x002694e901007387 */ /* 0x000fe40000100800 */
[----:B------:R-:W-:Y:S02]  /*0980*/  IMAD R232, R247, R5, R232 ;  /* 0x00000005f7e87224 */ /* 0x000fe400078e02e8 */
[----:B------:R1:W-:Y:S01]  /*0990*/  STL [R1+0x21d4], R10 ;  /* 0x0021d40a01007387 */ /* 0x0003e20000100800 */
[----:B------:R-:W-:-:S03]  /*09a0*/  IMAD.HI.U32 R5, R246, R227, RZ ;  /* 0x000000e3f6057227 */ /* 0x000fc600078e00ff */
[----:B------:R2:W-:Y:S01]  /*09b0*/  STL [R1+0x21d8], R9 ;  /* 0x0021d80901007387 */ /* 0x0005e20000100800 */
[----:B------:R-:W-:-:S03]  /*09c0*/  IMAD.HI.U32 R0, R246, R231, RZ ;  /* 0x000000e7f6007227 */ /* 0x000fc600078e00ff */
[----:B------:R3:W-:Y:S01]  /*09d0*/  STL [R1+0x21dc], R8 ;  /* 0x0021dc0801007387 */ /* 0x0007e20000100800 */
[----:B------:R-:W-:Y:S01]  /*09e0*/  IMAD.MOV R0, RZ, RZ, -R0 ;  /* 0x000000ffff007224 */ /* 0x000fe200078e0a00 */
[C---:B-1----:R-:W-:Y:S01]  /*09f0*/  IADD3 R10, R11.reuse, 0xd, RZ ;  /* 0x0000000d0b0a7810 */ /* 0x042fe20007ffe0ff */
[C---:B------:R-:W-:Y:S01]  /*0a00*/  IMAD.HI.U32 R2, R246.reuse, R230, RZ ;  /* 0x000000e6f6027227 */ /* 0x040fe200078e00ff */
[----:B------:R1:W-:Y:S01]  /*0a10*/  STL [R1+0x21e0], R7 ;  /* 0x0021e00701007387 */ /* 0x0003e20000100800 */
[----:B--2---:R-:W-:Y:S02]  /*0a20*/  IADD3 R9, R11, 0xe, RZ ;  /* 0x0000000e0b097810 */ /* 0x004fe40007ffe0ff */
[----:B------:R-:W-:Y:S01]  /*0a30*/  IMAD R231, R247, R0, R231 ;  /* 0x00000000f7e77224 */ /* 0x000fe200078e02e7 */
[----:B------:R2:W-:Y:S01]  /*0a40*/  STL [R1+0x21e4], R6 ;  /* 0x0021e40601007387 */ /* 0x0005e20000100800 */
[----:B------:R-:W-:Y:S01]  /*0a50*/  IABS R224, R10 ;  /* 0x0000000a00e07213 */ /* 0x000fe20000000000 */
[----:B---3--:R-:W-:Y:S01]  /*0a60*/  IMAD.MOV R8, RZ, RZ, -R5 ;  /* 0x000000ffff087224 */ /* 0x008fe200078e0a05 */
[----:B------:R-:W-:Y:S01]  /*0a70*/  IABS R223, R9 ;  /* 0x0000000900df7213 */ /* 0x000fe20000000000 */
[----:B------:R-:W-:Y:S01]  /*0a80*/  STL [R1+0x21e8], R13 ;  /* 0x0021e80d01007387 */ /* 0x000fe20000100800 */
[----:B------:R-:W-:Y:S01]  /*0a90*/  IMAD.HI.U32 R0, R246, R226, RZ ;  /* 0x000000e2f6007227 */ /* 0x000fe200078e00ff */
[----:B-1----:R-:W-:-:S02]  /*0aa0*/  IADD3 R7, R11, 0xf, RZ ;  /* 0x0000000f0b077810 */ /* 0x002fc40007ffe0ff */
[----:B------:R-:W-:Y:S01]  /*0ab0*/  STL [R1+0x21ec], R12 ;  /* 0x0021ec0c01007387 */ /* 0x000fe20000100800 */
[----:B------:R-:W-:Y:S01]  /*0ac0*/  IMAD R227, R247, R8, R227 ;  /* 0x00000008f7e37224 */ /* 0x000fe200078e02e3 */
[----:B------:R-:W-:Y:S01]  /*0ad0*/  IABS R222, R7 ;  /* 0x0000000700de7213 */ /* 0x000fe20000000000 */
[----:B--2---:R-:W-:Y:S01]  /*0ae0*/  IMAD.MOV R6, RZ, RZ, -R3 ;  /* 0x000000ffff067224 */ /* 0x004fe200078e0a03 */
[----:B------:R1:W-:Y:S01]  /*0af0*/  STL [R1+0x21f0], R10 ;  /* 0x0021f00a01007387 */ /* 0x0003e20000100800 */
[C---:B------:R-:W-:Y:S01]  /*0b00*/  IMAD.HI.U32 R3, R246.reuse, R224, RZ ;  /* 0x000000e0f6037227 */ /* 0x040fe200078e00ff */
[----:B------:R-:W-:Y:S02]  /*0b10*/  IADD3 R8, R11, 0x12, RZ ;  /* 0x000000120b087810 */ /* 0x000fe40007ffe0ff */
[----:B------:R2:W-:Y:S01]  /*0b20*/  STL [R1+0x21f4], R9 ;  /* 0x0021f40901007387 */ /* 0x0005e20000100800 */
[----:B------:R-:W-:Y:S01]  /*0b30*/  IMAD R229, R247, R6, R229 ;  /* 0x00000006f7e57224 */ /* 0x000fe200078e02e5 */
[----:B------:R-:W-:Y:S01]  /*0b40*/  IADD3 R6, R11, 0x14, RZ ;  /* 0x000000140b067810 */ /* 0x000fe20007ffe0ff */
[----:B------:R-:W-:Y:S01]  /*0b50*/  IMAD.HI.U32 R5, R246, R222, RZ ;  /* 0x000000def6057227 */ /* 0x000fe200078e00ff */
[----:B------:R3:W-:Y:S01]  /*0b60*/  STL [R1+0x21f8], R7 ;  /* 0x0021f80701007387 */ /* 0x0007e20000100800 */
[----:B------:R-:W-:-:S02]  /*0b70*/  IABS R219, R8 ;  /* 0x0000000800db7213 */ /* 0x000fc40000000000 */
[C---:B-1----:R-:W-:Y:S01]  /*0b80*/  IADD3 R10, R11.reuse, 0x10, RZ ;  /* 0x000000100b0a7810 */ /* 0x042fe20007ffe0ff */
[----:B------:R-:W-:Y:S01]  /*0b90*/  IMAD.MOV R3, RZ, RZ, -R3 ;  /* 0x000000ffff037224 */ /* 0x000fe200078e0a03 */
[----:B------:R-:W-:Y:S01]  /*0ba0*/  IABS R217, R6 ;  /* 0x0000000600d97213 */ /* 0x000fe20000000000 */
[----:B------:R-:W-:Y:S01]  /*0bb0*/  IMAD.MOV R5, RZ, RZ, -R5 ;  /* 0x000000ffff057224 */ /* 0x000fe200078e0a05 */
[C---:B--2---:R-:W-:Y:S01]  /*0bc0*/  IADD3 R9, R11.reuse, 0x11, RZ ;  /* 0x000000110b097810 */ /* 0x044fe20007ffe0ff */
[----:B------:R1:W-:Y:S01]  /*0bd0*/  STL [R1+0x21fc], R10 ;  /* 0x0021fc0a01007387 */ /* 0x0003e20000100800 */
[----:B------:R-:W-:Y:S01]  /*0be0*/  IMAD.MOV R0, RZ, RZ, -R0 ;  /* 0x000000ffff007224 */ /* 0x000fe200078e0a00 */
[----:B---3--:R-:W-:Y:S01]  /*0bf0*/  IADD3 R7, R11, 0x13, RZ ;  /* 0x000000130b077810 */ /* 0x008fe20007ffe0ff */
[C---:B------:R-:W-:Y:S01]  /*0c00*/  IMAD R224, R247.reuse, R3, R224 ;  /* 0x00000003f7e07224 */ /* 0x040fe200078e02e0 */
[----:B------:R2:W-:Y:S01]  /*0c10*/  STL [R1+0x2200], R9 ;  /* 0x0022000901007387 */ /* 0x0005e20000100800 */
[----:B------:R-:W-:Y:S01]  /*0c20*/  IABS R221, R10 ;  /* 0x0000000a00dd7213 */ /* 0x000fe20000000000 */
[----:B------:R-:W-:Y:S01]  /*0c30*/  IMAD R222, R247, R5, R222 ;  /* 0x00000005f7de7224 */ /* 0x000fe200078e02de */
[----:B------:R-:W-:Y:S01]  /*0c40*/  IABS R218, R7 ;  /* 0x0000000700da7213 */ /* 0x000fe20000000000 */
[----:B------:R-:W-:Y:S01]  /*0c50*/  STL [R1+0x2204], R8 ;  /* 0x0022040801007387 */ /* 0x000fe20000100800 */
[----:B------:R-:W-:Y:S01]  /*0c60*/  IMAD.HI.U32 R3, R246, R219, RZ ;  /* 0x000000dbf6037227 */ /* 0x000fe200078e00ff */
[----:B-1----:R-:W-:-:S02]  /*0c70*/  IADD3 R10, R11, 0x17, RZ ;  /* 0x000000170b0a7810 */ /* 0x002fc40007ffe0ff */
[----:B------:R1:W-:Y:S01]  /*0c80*/  STL [R1+0x2208], R7 ;  /* 0x0022080701007387 */ /* 0x0003e20000100800 */
[C---:B------:R-:W-:Y:S01]  /*0c90*/  IMAD.HI.U32 R5, R246.reuse, R217, RZ ;  /* 0x000000d9f6057227 */ /* 0x040fe200078e00ff */
[C---:B------:R-:W-:Y:S02]  /*0ca0*/  IADD3 R13, R11.reuse, 0x15, RZ ;  /* 0x000000150b0d7810 */ /* 0x040fe40007ffe0ff */
[----:B------:R-:W-:Y:S01]  /*0cb0*/  IADD3 R12, R11, 0x16, RZ ;  /* 0x000000160b0c7810 */ /* 0x000fe20007ffe0ff */
[----:B------:R-:W-:Y:S01]  /*0cc0*/  IMAD R226, R247, R0, R226 ;  /* 0x00000000f7e27224 */ /* 0x000fe200078e02e2 */
[----:B------:R-:W-:Y:S01]  /*0cd0*/  IABS R220, R9 ;  /* 0x0000000900dc7213 */ /* 0x000fe20000000000 */
[----:B------:R3:W-:Y:S01]  /*0ce0*/  STL [R1+0x220c], R6 ;  /* 0x00220c0601007387 */ /* 0x0007e20000100800 */
[C---:B------:R-:W-:Y:S01]  /*0cf0*/  IMAD.HI.U32 R0, R246.reuse, R221, RZ ;  /* 0x000000ddf6007227 */ /* 0x040fe200078e00ff */
[C---:B--2---:R-:W-:Y:S02]  /*0d00*/  IADD3 R9, R11.reuse, 0x18, RZ ;  /* 0x000000180b097810 */ /* 0x044fe40007ffe0ff */
[----:B-1----:R-:W-:Y:S01]  /*0d10*/  IADD3 R7, R11, 0x19, RZ ;  /* 0x000000190b077810 */ /* 0x002fe20007ffe0ff */
[----:B------:R-:W-:Y:S01]  /*0d20*/  IMAD.MOV R8, RZ, RZ, -R5 ;  /* 0x000000ffff087224 */ /* 0x000fe200078e0a05 */
[----:B------:R-:W-:Y:S01]  /*0d30*/  IABS R214, R10 ;  /* 0x0000000a00d67213 */ /* 0x000fe20000000000 */
[----:B------:R-:W-:Y:S01]  /*0d40*/  STL [R1+0x2210], R13 ;  /* 0x0022100d01007387 */ /* 0x000fe20000100800 */
[----:B------:R-:W-:Y:S01]  /*0d50*/  IABS R212, R7 ;  /* 0x0000000700d47213 */ /* 0x000fe20000000000 */
[----:B------:R-:W-:Y:S01]  /*0d60*/  IMAD.MOV R0, RZ, RZ, -R0 ;  /* 0x000000ffff007224 */ /* 0x000fe200078e0a00 */
[----:B------:R-:W-:Y:S01]  /*0d70*/  IABS R216, R13 ;  /* 0x0000000d00d87213 */ /* 0x000fe20000000000 */
[----:B---3--:R-:W-:Y:S01]  /*0d80*/  IMAD.MOV R6, RZ, RZ, -R3 ;  /* 0x000000ffff067224 */ /* 0x008fe200078e0a03 */
[----:B------:R-:W-:Y:S01]  /*0d90*/  STL [R1+0x2214], R12 ;  /* 0x0022140c01007387 */ /* 0x000fe20000100800 */
[C---:B------:R-:W-:Y:S01]  /*0da0*/  IMAD R217, R247.reuse, R8, R217 ;  /* 0x00000008f7d97224 */ /* 0x040fe200078e02d9 */
[----:B------:R-:W-:Y:S01]  /*0db0*/  IABS R213, R9 ;  /* 0x0000000900d57213 */ /* 0x000fe20000000000 */
[----:B------:R-:W-:Y:S01]  /*0dc0*/  IMAD R219, R247, R6, R219 ;  /* 0x00000006f7db7224 */ /* 0x000fe200078e02db */
[----:B------:R1:W-:Y:S01]  /*0dd0*/  STL [R1+0x2218], R10 ;  /* 0x0022180a01007387 */ /* 0x0003e20000100800 */
[----:B------:R-:W-:Y:S01]  /*0de0*/  IMAD.HI.U32 R3, R246, R214, RZ ;  /* 0x000000d6f6037227 */ /* 0x000fe200078e00ff */
[----:B------:R-:W-:-:S02]  /*0df0*/  IADD3 R8, R11, 0x1c, RZ ;  /* 0x0000001c0b087810 */ /* 0x000fc40007ffe0ff */
[----:B------:R2:W-:Y:S01]  /*0e00*/  STL [R1+0x221c], R9 ;  /* 0x00221c0901007387 */ /* 0x0005e20000100800 */
[C---:B------:R-:W-:Y:S01]  /*0e10*/  IMAD.HI.U32 R5, R246.reuse, R212, RZ ;  /* 0x000000d4f6057227 */ /* 0x040fe200078e00ff */
[----:B------:R-:W-:Y:S02]  /*0e20*/  IADD3 R6, R11, 0x1e, RZ ;  /* 0x0000001e0b067810 */ /* 0x000fe40007ffe0ff */
[----:B------:R3:W-:Y:S01]  /*0e30*/  STL [R1+0x2220], R7 ;  /* 0x0022200701007387 */ /* 0x0007e20000100800 */
[----:B------:R-:W-:Y:S01]  /*0e40*/  IMAD R221, R247, R0, R221 ;  /* 0x00000000f7dd7224 */ /* 0x000fe200078e02dd */
[C---:B-1----:R-:W-:Y:S01]  /*0e50*/  IADD3 R10, R11.reuse, 0x1a, RZ ;  /* 0x0000001a0b0a7810 */ /* 0x042fe20007ffe0ff */
[C---:B------:R-:W-:Y:S01]  /*0e60*/  IMAD.HI.U32 R0, R246.reuse, R216, RZ ;  /* 0x000000d8f6007227 */ /* 0x040fe200078e00ff */
[----:B------:R-:W-:Y:S02]  /*0e70*/  IABS R209, R8 ;  /* 0x0000000800d17213 */ /* 0x000fe40000000000 */
[C---:B--2---:R-:W-:Y:S01]  /*0e80*/  IADD3 R9, R11.reuse, 0x1b, RZ ;  /* 0x0000001b0b097810 */ /* 0x044fe20007ffe0ff */
[----:B------:R-:W-:Y:S01]  /*0e90*/  IMAD.MOV R3, RZ, RZ, -R3 ;  /* 0x000000ffff037224 */ /* 0x000fe200078e0a03 */
[----:B------:R-:W-:Y:S01]  /*0ea0*/  IABS R207, R6 ;  /* 0x0000000600cf7213 */ /* 0x000fe20000000000 */
[----:B------:R-:W-:Y:S01]  /*0eb0*/  IMAD.MOV R5, RZ, RZ, -R5 ;  /* 0x000000ffff057224 */ /* 0x000fe200078e0a05 */
[----:B---3--:R-:W-:Y:S01]  /*0ec0*/  IADD3 R7, R11, 0x1d, RZ ;  /* 0x0000001d0b077810 */ /* 0x008fe20007ffe0ff */
[----:B------:R1:W-:Y:S01]  /*0ed0*/  STL [R1+0x2224], R10 ;  /* 0x0022240a01007387 */ /* 0x0003e20000100800 */
[----:B------:R-:W-:Y:S01]  /*0ee0*/  IABS R211, R10 ;  /* 0x0000000a00d37213 */ /* 0x000fe20000000000 */
[----:B------:R-:W-:Y:S01]  /*0ef0*/  IMAD.MOV R0, RZ, RZ, -R0 ;  /* 0x000000ffff007224 */ /* 0x000fe200078e0a00 */
[----:B------:R-:W-:Y:S01]  /*0f00*/  IABS R208, R7 ;  /* 0x0000000700d07213 */ /* 0x000fe20000000000 */
[----:B------:R-:W-:Y:S01]  /*0f10*/  STL [R1+0x2228], R9 ;  /* 0x0022280901007387 */ /* 0x000fe20000100800 */
[C---:B------:R-:W-:Y:S01]  /*0f20*/  IMAD R214, R247.reuse, R3, R214 ;  /* 0x00000003f7d67224 */ /* 0x040fe200078e02d6 */
[----:B------:R-:W-:Y:S01]  /*0f30*/  IABS R215, R12 ;  /* 0x0000000c00d77213 */ /* 0x000fe20000000000 */
[----:B------:R-:W-:Y:S01]  /*0f40*/  IMAD R212, R247, R5, R212 ;  /* 0x00000005f7d47224 */ /* 0x000fe200078e02d4 */
        /* <DEDUP_REMOVED lines=10> */
[----:B------:R-:W-:Y:S01]  /*0ff0*/  IABS R210, R9 ;  /* 0x0000000900d27213 */ /* 0x000fe20000000000 */
[----:B------:R-:W-:Y:S01]  /*1000*/  IMAD.HI.U32 R0, R246, R211, RZ ;  /* 0x000000d3f6007227 */ /* 0x000fe200078e00ff */
[C---:B-1----:R-:W-:Y:S01]  /*1010*/  IADD3 R7, R11.reuse, 0x23, RZ ;  /* 0x000000230b077810 */ /* 0x042fe20007ffe0ff */
[----:B------:R-:W-:Y:S01]  /*1020*/  STL [R1+0x2238], R13 ;  /* 0x0022380d01007387 */ /* 0x000fe20000100800 */
[----:B------:R-:W-:Y:S01]  /*1030*/  IADD3 R9, R11, 0x22, RZ ;  /* 0x000000220b097810 */ /* 0x000fe20007ffe0ff */
[----:B------:R-:W-:Y:S01]  /*1040*/  IMAD.MOV R8, RZ, RZ, -R5 ;  /* 0x000000ffff087224 */ /* 0x000fe200078e0a05 */
[----:B------:R-:W-:Y:S01]  /*1050*/  IABS R202, R7 ;  /* 0x0000000700ca7213 */ /* 0x000fe20000000000 */
[----:B------:R-:W-:Y:S01]  /*1060*/  STL [R1+0x223c], R12 ;  /* 0x00223c0c01007387 */ /* 0x000fe20000100800 */
[----:B------:R-:W-:Y:S01]  /*1070*/  IADD3 R0, -R0, RZ, RZ ;  /* 0x000000ff00007210 */ /* 0x000fe20007ffe1ff */
[----:B--2---:R-:W-:Y:S01]  /*1080*/  IMAD.MOV R6, RZ, RZ, -R3 ;  /* 0x000000ffff067224 */ /* 0x004fe200078e0a03 */
[----:B------:R-:W-:Y:S01]  /*1090*/  IABS R206, R13 ;  /* 0x0000000d00ce7213 */ /* 0x000fe20000000000 */
[----:B------:R-:W-:Y:S01]  /*10a0*/  IMAD.HI.U32 R3, R246, R204, RZ ;  /* 0x000000ccf6037227 */ /* 0x000fe200078e00ff */
[----:B------:R1:W-:Y:S01]  /*10b0*/  STL [R1+0x2240], R10 ;  /* 0x0022400a01007387 */ /* 0x0003e20000100800 */
[----:B------:R-:W-:-:S02]  /*10c0*/  IABS R203, R9 ;  /* 0x0000000900cb7213 */ /* 0x000fc40000000000 */
[C---:B------:R-:W-:Y:S01]  /*10d0*/  IMAD R209, R247.reuse, R6, R209 ;  /* 0x00000006f7d17224 */ /* 0x040fe200078e02d1 */
[----:B------:R2:W-:Y:S01]  /*10e0*/  STL [R1+0x2244], R9 ;  /* 0x0022440901007387 */ /* 0x0005e20000100800 */
[----:B------:R-:W-:Y:S01]  /*10f0*/  IMAD R207, R247, R8, R207 ;  /* 0x00000008f7cf7224 */ /* 0x000fe200078e02cf */
[C---:B------:R-:W-:Y:S01]  /*1100*/  IADD3 R8, R11.reuse, 0x26, RZ ;  /* 0x000000260b087810 */ /* 0x040fe20007ffe0ff */
[C---:B------:R-:W-:Y:S01]  /*1110*/  IMAD.HI.U32 R5, R246.reuse, R202, RZ ;  /* 0x000000caf6057227 */ /* 0x040fe200078e00ff */
[C---:B------:R-:W-:Y:S01]  /*1120*/  IADD3 R6, R11.reuse, 0x28, RZ ;  /* 0x000000280b067810 */ /* 0x040fe20007ffe0ff */
[----:B------:R3:W-:Y:S01]  /*1130*/  STL [R1+0x2248], R7 ;  /* 0x0022480701007387 */ /* 0x0007e20000100800 */
[----:B-1----:R-:W-:Y:S01]  /*1140*/  IADD3 R10, R11, 0x24, RZ ;  /* 0x000000240b0a7810 */ /* 0x002fe20007ffe0ff */
[----:B------:R-:W-:Y:S01]  /*1150*/  IMAD R211, R247, R0, R211 ;  /* 0x00000000f7d37224 */ /* 0x000fe200078e02d3 */
[----:B------:R-:W-:Y:S01]  /*1160*/  IADD3 R3, -R3, RZ, RZ ;  /* 0x000000ff03037210 */ /* 0x000fe20007ffe1ff */
[----:B------:R-:W-:Y:S01]  /*1170*/  IMAD.MOV R5, RZ, RZ, -R5 ;  /* 0x000000ffff057224 */ /* 0x000fe200078e0a05 */
[----:B--2---:R-:W-:Y:S01]  /*1180*/  IADD3 R9, R11, 0x25, RZ ;  /* 0x000000250b097810 */ /* 0x004fe20007ffe0ff */
[C---:B------:R-:W-:Y:S01]  /*1190*/  IMAD.HI.U32 R0, R246.reuse, R206, RZ ;  /* 0x000000cef6007227 */ /* 0x040fe200078e00ff */
[----:B------:R-:W-:Y:S01]  /*11a0*/  IABS R199, R8 ;  /* 0x0000000800c77213 */ /* 0x000fe20000000000 */
[----:B------:R1:W-:Y:S01]  /*11b0*/  STL [R1+0x224c], R10 ;  /* 0x00224c0a01007387 */ /* 0x0003e20000100800 */
[----:B------:R-:W-:Y:S01]  /*11c0*/  IABS R197, R6 ;  /* 0x0000000600c57213 */ /* 0x000fe20000000000 */
[----:B------:R-:W-:Y:S01]  /*11d0*/  IMAD R204, R247, R3, R204 ;  /* 0x00000003f7cc7224 */ /* 0x000fe200078e02cc */
[----:B---3--:R-:W-:Y:S01]  /*11e0*/  IADD3 R7, R11, 0x27, RZ ;  /* 0x000000270b077810 */ /* 0x008fe20007ffe0ff */
[----:B------:R-:W-:Y:S01]  /*11f0*/  STL [R1+0x2250], R9 ;  /* 0x0022500901007387 */ /* 0x000fe20000100800 */
[----:B------:R-:W-:Y:S01]  /*1200*/  IMAD R202, R247, R5, R202 ;  /* 0x00000005f7ca7224 */ /* 0x000fe200078e02ca */
[----:B------:R-:W-:Y:S01]  /*1210*/  IABS R201, R10 ;  /* 0x0000000a00c97213 */ /* 0x000fe20000000000 */
[----:B------:R-:W-:Y:S01]  /*1220*/  IMAD.MOV R0, RZ, RZ, -R0 ;  /* 0x000000ffff007224 */ /* 0x000fe200078e0a00 */
[----:B------:R2:W-:Y:S01]  /*1230*/  STL [R1+0x2254], R8 ;  /* 0x0022540801007387 */ /* 0x0005e20000100800 */
[----:B------:R-:W-:Y:S01]  /*1240*/  IABS R198, R7 ;  /* 0x0000000700c67213 */ /* 0x000fe20000000000 */
[C---:B------:R-:W-:Y:S01]  /*1250*/  IMAD.HI.U32 R3, R246.reuse, R199, RZ ;  /* 0x000000c7f6037227 */ /* 0x040fe200078e00ff */
[C---:B-1----:R-:W-:Y:S01]  /*1260*/  IADD3 R10, R11.reuse, 0x2b, RZ ;  /* 0x0000002b0b0a7810 */ /* 0x042fe20007ffe0ff */
[----:B------:R1:W-:Y:S01]  /*1270*/  STL [R1+0x2258], R7 ;  /* 0x0022580701007387 */ /* 0x0003e20000100800 */
[----:B------:R-:W-:Y:S01]  /*1280*/  IABS R205, R12 ;  /* 0x0000000c00cd7213 */ /* 0x000fe20000000000 */
[C---:B------:R-:W-:Y:S01]  /*1290*/  IMAD.HI.U32 R5, R246.reuse, R197, RZ ;  /* 0x000000c5f6057227 */ /* 0x040fe200078e00ff */
[C---:B------:R-:W-:Y:S01]  /*12a0*/  IADD3 R13, R11.reuse, 0x29, RZ ;  /* 0x000000290b0d7810 */ /* 0x040fe20007ffe0ff */
[----:B------:R3:W-:Y:S01]  /*12b0*/  STL [R1+0x225c], R6 ;  /* 0x00225c0601007387 */ /* 0x0007e20000100800 */
[----:B------:R-:W-:Y:S01]  /*12c0*/  IADD3 R12, R11, 0x2a, RZ ;  /* 0x0000002a0b0c7810 */ /* 0x000fe20007ffe0ff */
[----:B------:R-:W-:Y:S01]  /*12d0*/  IMAD R206, R247, R0, R206 ;  /* 0x00000000f7ce7224 */ /* 0x000fe200078e02ce */
[----:B------:R-:W-:Y:S01]  /*12e0*/  IABS R200, R9 ;  /* 0x0000000900c87213 */ /* 0x000fe20000000000 */
[C---:B------:R-:W-:Y:S01]  /*12f0*/  IMAD.HI.U32 R0, R246.reuse, R201, RZ ;  /* 0x000000c9f6007227 */ /* 0x040fe200078e00ff */
[----:B--2---:R-:W-:Y:S01]  /*1300*/  IADD3 R8, -R5, RZ, RZ ;  /* 0x000000ff05087210 */ /* 0x004fe20007ffe1ff */
[----:B------:R-:W-:Y:S01]  /*1310*/  STL [R1+0x2260], R13 ;  /* 0x0022600d01007387 */ /* 0x000fe20000100800 */
[C---:B-1----:R-:W-:Y:S01]  /*1320*/  IADD3 R7, R11.reuse, 0x2d, RZ ;  /* 0x0000002d0b077810 */ /* 0x042fe20007ffe0ff */
[----:B------:R-:W-:Y:S01]  /*1330*/  IMAD.MOV R0, RZ, RZ, -R0 ;  /* 0x000000ffff007224 */ /* 0x000fe200078e0a00 */
[----:B------:R-:W-:Y:S01]  /*1340*/  IADD3 R9, R11, 0x2c, RZ ;  /* 0x0000002c0b097810 */ /* 0x000fe20007ffe0ff */
[----:B---3--:R-:W-:Y:S01]  /*1350*/  IMAD.MOV R6, RZ, RZ, -R3 ;  /* 0x000000ffff067224 */ /* 0x008fe200078e0a03 */
[----:B------:R-:W-:Y:S01]  /*1360*/  IABS R192, R7 ;  /* 0x0000000700c07213 */ /* 0x000fe20000000000 */
[----:B------:R-:W-:Y:S01]  /*1370*/  STL [R1+0x2264], R12 ;  /* 0x0022640c01007387 */ /* 0x000fe20000100800 */
[----:B------:R-:W-:Y:S01]  /*1380*/  IABS R194, R10 ;  /* 0x0000000a00c27213 */ /* 0x000fe20000000000 */
[----:B------:R-:W-:Y:S01]  /*1390*/  IMAD R199, R247, R6, R199 ;  /* 0x00000006f7c77224 */ /* 0x000fe200078e02c7 */
[----:B------:R-:W-:Y:S01]  /*13a0*/  IABS R196, R13 ;  /* 0x0000000d00c47213 */ /* 0x000fe20000000000 */
[C---:B------:R-:W-:Y:S01]  /*13b0*/  IMAD.HI.U32 R5, R246.reuse, R192, RZ ;  /* 0x000000c0f6057227 */ /* 0x040fe200078e00ff */
[----:B------:R-:W-:Y:S01]  /*13c0*/  IADD3 R6, R11, 0x32, RZ ;  /* 0x000000320b067810 */ /* 0x000fe20007ffe0ff */
[----:B------:R1:W-:Y:S01]  /*13d0*/  STL [R1+0x2268], R10 ;  /* 0x0022680a01007387 */ /* 0x0003e20000100800 */
[----:B------:R-:W-:Y:S01]  /*13e0*/  IABS R193, R9 ;  /* 0x0000000900c17213 */ /* 0x000fe20000000000 */
[----:B------:R-:W-:Y:S01]  /*13f0*/  IMAD R197, R247, R8, R197 ;  /* 0x00000008f7c57224 */ /* 0x000fe200078e02c5 */
[----:B------:R-:W-:Y:S01]  /*1400*/  IADD3 R8, R11, 0x30, RZ ;  /* 0x000000300b087810 */ /* 0x000fe20007ffe0ff */
[----:B------:R2:W-:Y:S01]  /*1410*/  STL [R1+0x226c], R9 ;  /* 0x00226c0901007387 */ /* 0x0005e20000100800 */
[----:B------:R-:W-:Y:S01]  /*1420*/  IMAD.HI.U32 R3, R246, R194, RZ ;  /* 0x000000c2f6037227 */ /* 0x000fe200078e00ff */
[----:B------:R-:W-:-:S02]  /*1430*/  IABS R187, R6 ;  /* 0x0000000600bb7213 */ /* 0x000fc40000000000 */
[----:B------:R3:W-:Y:S01]  /*1440*/  STL [R1+0x2270], R7 ;  /* 0x0022700701007387 */ /* 0x0007e20000100800 */
[----:B------:R-:W-:Y:S01]  /*1450*/  IMAD R201, R247, R0, R201 ;  /* 0x00000000f7c97224 */ /* 0x000fe200078e02c9 */
[C---:B-1----:R-:W-:Y:S01]  /*1460*/  IADD3 R10, R11.reuse, 0x2e, RZ ;  /* 0x0000002e0b0a7810 */ /* 0x042fe20007ffe0ff */
[----:B------:R-:W-:Y:S01]  /*1470*/  IMAD.MOV R5, RZ, RZ, -R5 ;  /* 0x000000ffff057224 */ /* 0x000fe200078e0a05 */
[----:B------:R-:W-:Y:S01]  /*1480*/  IABS R189, R8 ;  /* 0x0000000800bd7213 */ /* 0x000fe20000000000 */
[C---:B------:R-:W-:Y:S01]  /*1490*/  IMAD.HI.U32 R0, R246.reuse, R196, RZ ;  /* 0x000000c4f6007227 */ /* 0x040fe200078e00ff */
[C---:B--2---:R-:W-:Y:S01]  /*14a0*/  IADD3 R9, R11.reuse, 0x2f, RZ ;  /* 0x0000002f0b097810 */ /* 0x044fe20007ffe0ff */
[----:B------:R1:W-:Y:S01]  /*14b0*/  STL [R1+0x2274], R10 ;  /* 0x0022740a01007387 */ /* 0x0003e20000100800 */
[----:B------:R-:W-:Y:S01]  /*14c0*/  IABS R191, R10 ;  /* 0x0000000a00bf7213 */ /* 0x000fe20000000000 */
[----:B------:R-:W-:Y:S01]  /*14d0*/  IMAD.MOV R3, RZ, RZ, -R3 ;  /* 0x000000ffff037224 */ /* 0x000fe200078e0a03 */
[----:B---3--:R-:W-:Y:S01]  /*14e0*/  IADD3 R7, R11, 0x31, RZ ;  /* 0x000000310b077810 */ /* 0x008fe20007ffe0ff */
[----:B------:R-:W-:Y:S01]  /*14f0*/  IMAD R192, R247, R5, R192 ;  /* 0x00000005f7c07224 */ /* 0x000fe200078e02c0 */
[----:B------:R-:W-:Y:S01]  /*1500*/  STL [R1+0x2278], R9 ;  /* 0x0022780901007387 */ /* 0x000fe20000100800 */
[----:B------:R-:W-:Y:S01]  /*1510*/  IMAD.MOV R0, RZ, RZ, -R0 ;  /* 0x000000ffff007224 */ /* 0x000fe200078e0a00 */
[----:B------:R-:W-:Y:S01]  /*1520*/  IABS R195, R12 ;  /* 0x0000000c00c37213 */ /* 0x000fe20000000000 */
[----:B------:R-:W-:Y:S01]  /*1530*/  IMAD.HI.U32 R5, R246, R187, RZ ;  /* 0x000000bbf6057227 */ /* 0x000fe200078e00ff */
[----:B------:R2:W-:Y:S01]  /*1540*/  STL [R1+0x227c], R8 ;  /* 0x00227c0801007387 */ /* 0x0005e20000100800 */
[----:B-1----:R-:W-:-:S02]  /*1550*/  IADD3 R10, R11, 0x35, RZ ;  /* 0x000000350b0a7810 */ /* 0x002fc40007ffe0ff */
[----:B------:R-:W-:Y:S01]  /*1560*/  IMAD R194, R247, R3, R194 ;  /* 0x00000003f7c27224 */ /* 0x000fe200078e02c2 */
        /* <DEDUP_REMOVED lines=8> */
[----:B--2---:R-:W-:Y:S01]  /*15f0*/  IMAD.MOV R8, RZ, RZ, -R5 ;  /* 0x000000ffff087224 */ /* 0x004fe200078e0a05 */
[C---:B------:R-:W-:Y:S01]  /*1600*/  IADD3 R9, R11.reuse, 0x36, RZ ;  /* 0x000000360b097810 */ /* 0x040fe20007ffe0ff */
[C---:B------:R-:W-:Y:S01]  /*1610*/  IMAD.HI.U32 R0, R246.reuse, R191, RZ ;  /* 0x000000bff6007227 */ /* 0x040fe200078e00ff */
[----:B-1----:R-:W-:Y:S01]  /*1620*/  IADD3 R7, R11, 0x37, RZ ;  /* 0x000000370b077810 */ /* 0x002fe20007ffe0ff */
[----:B------:R-:W-:Y:S01]  /*1630*/  STL [R1+0x2288], R13 ;  /* 0x0022880d01007387 */ /* 0x000fe20000100800 */
[----:B------:R-:W-:Y:S01]  /*1640*/  IABS R184, R10 ;  /* 0x0000000a00b87213 */ /* 0x000fe20000000000 */
[----:B---3--:R-:W-:Y:S01]  /*1650*/  IMAD.MOV R6, RZ, RZ, -R3 ;  /* 0x000000ffff067224 */ /* 0x008fe200078e0a03 */
[----:B------:R-:W-:Y:S01]  /*1660*/  IABS R182, R7 ;  /* 0x0000000700b67213 */ /* 0x000fe20000000000 */
[----:B------:R-:W-:Y:S01]  /*1670*/  STL [R1+0x2290], R12 ;  /* 0x0022900c01007387 */ /* 0x000fe20000100800 */
[----:B------:R-:W-:Y:S01]  /*1680*/  IMAD R187, R247, R8, R187 ;  /* 0x00000008f7bb7224 */ /* 0x000fe200078e02bb */
[----:B------:R-:W-:Y:S01]  /*1690*/  IABS R186, R13 ;  /* 0x0000000d00ba7213 */ /* 0x000fe20000000000 */
[----:B------:R-:W-:Y:S01]  /*16a0*/  IMAD.MOV R0, RZ, RZ, -R0 ;  /* 0x000000ffff007224 */ /* 0x000fe200078e0a00 */
[----:B------:R1:W-:Y:S01]  /*16b0*/  STL [R1+0x228c], R10 ;  /* 0x00228c0a01007387 */ /* 0x0003e20000100800 */
[----:B------:R-:W-:Y:S01]  /*16c0*/  IABS R183, R9 ;  /* 0x0000000900b77213 */ /* 0x000fe20000000000 */
[C---:B------:R-:W-:Y:S01]  /*16d0*/  IMAD.HI.U32 R3, R246.reuse, R184, RZ ;  /* 0x000000b8f6037227 */ /* 0x040fe200078e00ff */
[----:B------:R-:W-:Y:S01]  /*16e0*/  IADD3 R8, R11, 0x3a, RZ ;  /* 0x0000003a0b087810 */ /* 0x000fe20007ffe0ff */
[----:B------:R2:W-:Y:S01]  /*16f0*/  STL [R1+0x2294], R9 ;  /* 0x0022940901007387 */ /* 0x0005e20000100800 */
[----:B------:R-:W-:Y:S01]  /*1700*/  IABS R185, R12 ;  /* 0x0000000c00b97213 */ /* 0x000fe20000000000 */
[----:B------:R-:W-:Y:S01]  /*1710*/  IMAD R189, R247, R6, R189 ;  /* 0x00000006f7bd7224 */ /* 0x000fe200078e02bd */
[C---:B------:R-:W-:Y:S01]  /*1720*/  IADD3 R6, R11.reuse, 0x3c, RZ ;  /* 0x0000003c0b067810 */ /* 0x040fe20007ffe0ff */
[----:B------:R3:W-:Y:S01]  /*1730*/  STL [R1+0x2298], R7 ;  /* 0x0022980701007387 */ /* 0x0007e20000100800 */
[----:B------:R-:W-:Y:S01]  /*1740*/  IMAD.HI.U32 R5, R246, R182, RZ ;  /* 0x000000b6f6057227 */ /* 0x000fe200078e00ff */
[----:B-1----:R-:W-:-:S02]  /*1750*/  IADD3 R10, R11, 0x38, RZ ;  /* 0x000000380b0a7810 */ /* 0x002fc40007ffe0ff */
[----:B------:R-:W-:Y:S01]  /*1760*/  IABS R179, R8 ;  /* 0x0000000800b37213 */ /* 0x000fe20000000000 */
[----:B------:R-:W-:Y:S01]  /*1770*/  IMAD R191, R247, R0, R191 ;  /* 0x00000000f7bf7224 */ /* 0x000fe200078e02bf */
[C---:B--2---:R-:W-:Y:S01]  /*1780*/  IADD3 R9, R11.reuse, 0x39, RZ ;  /* 0x000000390b097810 */ /* 0x044fe20007ffe0ff */
[----:B------:R-:W-:Y:S01]  /*1790*/  IMAD.MOV R3, RZ, RZ, -R3 ;  /* 0x000000ffff037224 */ /* 0x000fe200078e0a03 */
[----:B------:R1:W-:Y:S01]  /*17a0*/  STL [R1+0x22a0], R10 ;  /* 0x0022a00a01007387 */ /* 0x0003e20000100800 */
[C---:B------:R-:W-:Y:S01]  /*17b0*/  IMAD.HI.U32 R0, R246.reuse, R186, RZ ;  /* 0x000000baf6007227 */ /* 0x040fe200078e00ff */
[----:B---3--:R-:W-:Y:S02]  /*17c0*/  IADD3 R7, R11, 0x3b, RZ ;  /* 0x0000003b0b077810 */ /* 0x008fe40007ffe0ff */
[----:B------:R-:W-:Y:S01]  /*17d0*/  STL [R1+0x229c], R9 ;  /* 0x00229c0901007387 */ /* 0x000fe20000100800 */
[----:B------:R-:W-:Y:S01]  /*17e0*/  IMAD.MOV R5, RZ, RZ, -R5 ;  /* 0x000000ffff057224 */ /* 0x000fe200078e0a05 */
[----:B------:R-:W-:Y:S01]  /*17f0*/  IABS R177, R6 ;  /* 0x0000000600b17213 */ /* 0x000fe20000000000 */
[----:B------:R-:W-:Y:S01]  /*1800*/  IMAD R184, R247, R3, R184 ;  /* 0x00000003f7b87224 */ /* 0x000fe200078e02b8 */
[----:B------:R-:W-:Y:S01]  /*1810*/  STL [R1+0x22a4], R8 ;  /* 0x0022a40801007387 */ /* 0x000fe20000100800 */
[----:B------:R-:W-:Y:S01]  /*1820*/  IABS R178, R7 ;  /* 0x0000000700b27213 */ /* 0x000fe20000000000 */
[----:B------:R-:W-:Y:S01]  /*1830*/  IMAD.MOV R0, RZ, RZ, -R0 ;  /* 0x000000ffff007224 */ /* 0x000fe200078e0a00 */
[----:B------:R-:W-:Y:S01]  /*1840*/  IABS R181, R10 ;  /* 0x0000000a00b57213 */ /* 0x000fe20000000000 */
[----:B------:R2:W-:Y:S01]  /*1850*/  STL [R1+0x22a8], R7 ;  /* 0x0022a80701007387 */ /* 0x0005e20000100800 */
[----:B------:R-:W-:Y:S01]  /*1860*/  IMAD.HI.U32 R3, R246, R179, RZ ;  /* 0x000000b3f6037227 */ /* 0x000fe200078e00ff */
[----:B-1----:R-:W-:-:S02]  /*1870*/  IADD3 R10, R11, 0x3f, RZ ;  /* 0x0000003f0b0a7810 */ /* 0x002fc40007ffe0ff */
[----:B------:R1:W-:Y:S01]  /*1880*/  STL [R1+0x22b0], R6 ;  /* 0x0022b00601007387 */ /* 0x0003e20000100800 */
[----:B------:R-:W-:Y:S01]  /*1890*/  IMAD R182, R247, R5, R182 ;  /* 0x00000005f7b67224 */ /* 0x000fe200078e02b6 */
[C---:B------:R-:W-:Y:S01]  /*18a0*/  IADD3 R13, R11.reuse, 0x3d, RZ ;  /* 0x0000003d0b0d7810 */ /* 0x040fe20007ffe0ff */
[C---:B------:R-:W-:Y:S01]  /*18b0*/  IMAD.HI.U32 R5, R246.reuse, R177, RZ ;  /* 0x000000b1f6057227 */ /* 0x040fe200078e00ff */
[C---:B------:R-:W-:Y:S02]  /*18c0*/  IADD3 R12, R11.reuse, 0x3e, RZ ;  /* 0x0000003e0b0c7810 */ /* 0x040fe40007ffe0ff */
[----:B--2---:R-:W-:Y:S01]  /*18d0*/  IADD3 R7, R11, 0x41, RZ ;  /* 0x000000410b077810 */ /* 0x004fe20007ffe0ff */
[----:B------:R-:W-:Y:S01]  /*18e0*/  IMAD R186, R247, R0, R186 ;  /* 0x00000000f7ba7224 */ /* 0x000fe200078e02ba */
[----:B------:R-:W-:Y:S01]  /*18f0*/  IABS R180, R9 ;  /* 0x0000000900b47213 */ /* 0x000fe20000000000 */
[C---:B------:R-:W-:Y:S01]  /*1900*/  IMAD.HI.U32 R0, R246.reuse, R181, RZ ;  /* 0x000000b5f6007227 */ /* 0x040fe200078e00ff */
[----:B------:R-:W-:Y:S01]  /*1910*/  IABS R172, R7 ;  /* 0x0000000700ac7213 */ /* 0x000fe20000000000 */
[----:B------:R-:W-:Y:S01]  /*1920*/  STL [R1+0x22ac], R13 ;  /* 0x0022ac0d01007387 */ /* 0x000fe20000100800 */
[----:B------:R-:W-:Y:S01]  /*1930*/  IADD3 R9, R11, 0x40, RZ ;  /* 0x000000400b097810 */ /* 0x000fe20007ffe0ff */
[----:B-1----:R-:W-:Y:S01]  /*1940*/  IMAD.MOV R6, RZ, RZ, -R3 ;  /* 0x000000ffff067224 */ /* 0x002fe200078e0a03 */
[----:B------:R-:W-:Y:S01]  /*1950*/  IABS R174, R10 ;  /* 0x0000000a00ae7213 */ /* 0x000fe20000000000 */
[----:B------:R-:W-:Y:S01]  /*1960*/  IMAD.MOV R8, RZ, RZ, -R5 ;  /* 0x000000ffff087224 */ /* 0x000fe200078e0a05 */
[----:B------:R-:W-:Y:S01]  /*1970*/  STL [R1+0x22b4], R12 ;  /* 0x0022b40c01007387 */ /* 0x000fe20000100800 */
[----:B------:R-:W-:Y:S01]  /*1980*/  IMAD R179, R247, R6, R179 ;  /* 0x00000006f7b37224 */ /* 0x000fe200078e02b3 */
[----:B------:R-:W-:Y:S01]  /*1990*/  IABS R176, R13 ;  /* 0x0000000d00b07213 */ /* 0x000fe20000000000 */
[----:B------:R-:W-:Y:S01]  /*19a0*/  IMAD.MOV R0, RZ, RZ, -R0 ;  /* 0x000000ffff007224 */ /* 0x000fe200078e0a00 */
[----:B------:R-:W-:Y:S01]  /*19b0*/  IADD3 R6, R11, 0x46, RZ ;  /* 0x000000460b067810 */ /* 0x000fe20007ffe0ff */
[----:B------:R-:W-:Y:S01]  /*19c0*/  IMAD.HI.U32 R5, R246, R172, RZ ;  /* 0x000000acf6057227 */ /* 0x000fe200078e00ff */
[----:B------:R1:W-:Y:S01]  /*19d0*/  STL [R1+0x22b8], R10 ;  /* 0x0022b80a01007387 */ /* 0x0003e20000100800 */
[----:B------:R-:W-:-:S02]  /*19e0*/  IABS R173, R9 ;  /* 0x0000000900ad7213 */ /* 0x000fc40000000000 */
[----:B------:R-:W-:Y:S01]  /*19f0*/  IMAD R177, R247, R8, R177 ;  /* 0x00000008f7b17224 */ /* 0x000fe200078e02b1 */
[----:B------:R2:W-:Y:S01]  /*1a00*/  STL [R1+0x22c0], R9 ;  /* 0x0022c00901007387 */ /* 0x0005e20000100800 */
[C---:B------:R-:W-:Y:S01]  /*1a10*/  IMAD.HI.U32 R3, R246.reuse, R174, RZ ;  /* 0x000000aef6037227 */ /* 0x040fe200078e00ff */
[----:B------:R-:W-:Y:S02]  /*1a20*/  IADD3 R8, R11, 0x44, RZ ;  /* 0x000000440b087810 */ /* 0x000fe40007ffe0ff */
        /* <DEDUP_REMOVED lines=13> */
[----:B------:R-:W-:Y:S01]  /*1b00*/  IABS R171, R10 ;  /* 0x0000000a00ab7213 */ /* 0x000fe20000000000 */
[----:B------:R-:W-:Y:S01]  /*1b10*/  IMAD.HI.U32 R5, R246, R167, RZ ;  /* 0x000000a7f6057227 */ /* 0x000fe200078e00ff */
[----:B------:R-:W-:Y:S01]  /*1b20*/  IABS R175, R12 ;  /* 0x0000000c00af7213 */ /* 0x000fe20000000000 */
[----:B------:R2:W-:Y:S01]  /*1b30*/  STL [R1+0x22d0], R8 ;  /* 0x0022d00801007387 */ /* 0x0005e20000100800 */
[----:B-1----:R-:W-:Y:S01]  /*1b40*/  IADD3 R10, R11, 0x49, RZ ;  /* 0x000000490b0a7810 */ /* 0x002fe20007ffe0ff */
[----:B------:R-:W-:Y:S01]  /*1b50*/  IMAD R174, R247, R3, R174 ;  /* 0x00000003f7ae7224 */ /* 0x000fe200078e02ae */
[----:B------:R-:W-:Y:S01]  /*1b60*/  IADD3 R0, -R0, RZ, RZ ;  /* 0x000000ff00007210 */ /* 0x000fe20007ffe1ff */
[----:B------:R1:W-:Y:S01]  /*1b70*/  STL [R1+0x22cc], R7 ;  /* 0x0022cc0701007387 */ /* 0x0003e20000100800 */
[----:B------:R-:W-:Y:S01]  /*1b80*/  IABS R168, R7 ;  /* 0x0000000700a87213 */ /* 0x000fe20000000000 */
[C---:B------:R-:W-:Y:S01]  /*1b90*/  IMAD.HI.U32 R3, R246.reuse, R169, RZ ;  /* 0x000000a9f6037227 */ /* 0x040fe200078e00ff */
[C---:B------:R-:W-:Y:S01]  /*1ba0*/  IADD3 R13, R11.reuse, 0x47, RZ ;  /* 0x000000470b0d7810 */ /* 0x040fe20007ffe0ff */
[----:B------:R3:W-:Y:S01]  /*1bb0*/  STL [R1+0x22d4], R6 ;  /* 0x0022d40601007387 */ /* 0x0007e20000100800 */
[----:B------:R-:W-:Y:S01]  /*1bc0*/  IADD3 R12, R11, 0x48, RZ ;  /* 0x000000480b0c7810 */ /* 0x000fe20007ffe0ff */
[----:B--2---:R-:W-:Y:S01]  /*1bd0*/  IMAD.MOV R8, RZ, RZ, -R5 ;  /* 0x000000ffff087224 */ /* 0x004fe200078e0a05 */
[----:B------:R-:W-:Y:S01]  /*1be0*/  IABS R170, R9 ;  /* 0x0000000900aa7213 */ /* 0x000fe20000000000 */
[----:B------:R-:W-:Y:S01]  /*1bf0*/  IMAD R176, R247, R0, R176 ;  /* 0x00000000f7b07224 */ /* 0x000fe200078e02b0 */
[C---:B------:R-:W-:Y:S01]  /*1c00*/  IADD3 R9, R11.reuse, 0x4a, RZ ;  /* 0x0000004a0b097810 */ /* 0x040fe20007ffe0ff */
[----:B------:R-:W-:Y:S01]  /*1c10*/  STL [R1+0x22d8], R13 ;  /* 0x0022d80d01007387 */ /* 0x000fe20000100800 */
[----:B-1----:R-:W-:Y:S01]  /*1c20*/  IADD3 R7, R11, 0x4b, RZ ;  /* 0x0000004b0b077810 */ /* 0x002fe20007ffe0ff */
[C---:B------:R-:W-:Y:S01]  /*1c30*/  IMAD.HI.U32 R0, R246.reuse, R171, RZ ;  /* 0x000000abf6007227 */ /* 0x040fe200078e00ff */
[----:B------:R-:W-:Y:S01]  /*1c40*/  IABS R164, R10 ;  /* 0x0000000a00a47213 */ /* 0x000fe20000000000 */
[----:B------:R-:W-:Y:S01]  /*1c50*/  STL [R1+0x22e0], R12 ;  /* 0x0022e00c01007387 */ /* 0x000fe20000100800 */
[----:B------:R-:W-:Y:S01]  /*1c60*/  IABS R162, R7 ;  /* 0x0000000700a27213 */ /* 0x000fe20000000000 */
[----:B------:R-:W-:Y:S01]  /*1c70*/  IMAD R167, R247, R8, R167 ;  /* 0x00000008f7a77224 */ /* 0x000fe200078e02a7 */
[----:B---3--:R-:W-:Y:S01]  /*1c80*/  IADD3 R6, -R3, RZ, RZ ;  /* 0x000000ff03067210 */ /* 0x008fe20007ffe1ff */
[----:B------:R1:W-:Y:S01]  /*1c90*/  STL [R1+0x22dc], R10 ;  /* 0x0022dc0a01007387 */ /* 0x0003e20000100800 */
[----:B------:R-:W-:Y:S01]  /*1ca0*/  IABS R163, R9 ;  /* 0x0000000900a37213 */ /* 0x000fe20000000000 */
[C---:B------:R-:W-:Y:S01]  /*1cb0*/  IMAD.HI.U32 R3, R246.reuse, R164, RZ ;  /* 0x000000a4f6037227 */ /* 0x040fe200078e00ff */
[C---:B------:R-:W-:Y:S01]  /*1cc0*/  IADD3 R8, R11.reuse, 0x4e, RZ ;  /* 0x0000004e0b087810 */ /* 0x040fe20007ffe0ff */
[----:B------:R2:W-:Y:S01]  /*1cd0*/  STL [R1+0x22e4], R9 ;  /* 0x0022e40901007387 */ /* 0x0005e20000100800 */
[----:B------:R-:W-:Y:S01]  /*1ce0*/  IABS R166, R13 ;  /* 0x0000000d00a67213 */ /* 0x000fe20000000000 */
[----:B------:R-:W-:Y:S01]  /*1cf0*/  IMAD.MOV R0, RZ, RZ, -R0 ;  /* 0x000000ffff007224 */ /* 0x000fe200078e0a00 */
[----:B------:R-:W-:Y:S01]  /*1d00*/  IABS R159, R8 ;  /* 0x00000008009f7213 */ /* 0x000fe20000000000 */
[----:B------:R3:W-:Y:S01]  /*1d10*/  STL [R1+0x22e8], R7 ;  /* 0x0022e80701007387 */ /* 0x0007e20000100800 */
[----:B------:R-:W-:Y:S01]  /*1d20*/  IMAD.HI.U32 R5, R246, R162, RZ ;  /* 0x000000a2f6057227 */ /* 0x000fe200078e00ff */
[----:B-1----:R-:W-:-:S02]  /*1d30*/  IADD3 R10, R11, 0x4c, RZ ;  /* 0x0000004c0b0a7810 */ /* 0x002fc40007ffe0ff */
[----:B------:R-:W-:Y:S01]  /*1d40*/  IABS R165, R12 ;  /* 0x0000000c00a57213 */ /* 0x000fe20000000000 */
[----:B------:R-:W-:Y:S01]  /*1d50*/  IMAD R169, R247, R6, R169 ;  /* 0x00000006f7a97224 */ /* 0x000fe200078e02a9 */
[C---:B--2---:R-:W-:Y:S01]  /*1d60*/  IADD3 R9, R11.reuse, 0x4d, RZ ;  /* 0x0000004d0b097810 */ /* 0x044fe20007ffe0ff */
[----:B------:R-:W-:Y:S01]  /*1d70*/  IMAD.MOV R3, RZ, RZ, -R3 ;  /* 0x000000ffff037224 */ /* 0x000fe200078e0a03 */
[C---:B------:R-:W-:Y:S01]  /*1d80*/  IADD3 R6, R11.reuse, 0x50, RZ ;  /* 0x000000500b067810 */ /* 0x040fe20007ffe0ff */
[----:B------:R1:W-:Y:S01]  /*1d90*/  STL [R1+0x22f0], R10 ;  /* 0x0022f00a01007387 */ /* 0x0003e20000100800 */
[----:B---3--:R-:W-:Y:S01]  /*1da0*/  IADD3 R7, R11, 0x4f, RZ ;  /* 0x0000004f0b077810 */ /* 0x008fe20007ffe0ff */
[----:B------:R-:W-:Y:S01]  /*1db0*/  IMAD R171, R247, R0, R171 ;  /* 0x00000000f7ab7224 */ /* 0x000fe200078e02ab */
[----:B------:R-:W-:Y:S01]  /*1dc0*/  IADD3 R5, -R5, RZ, RZ ;  /* 0x000000ff05057210 */ /* 0x000fe20007ffe1ff */
[----:B------:R-:W-:Y:S01]  /*1dd0*/  STL [R1+0x22ec], R9 ;  /* 0x0022ec0901007387 */ /* 0x000fe20000100800 */
[----:B------:R-:W-:Y:S01]  /*1de0*/  IMAD.HI.U32 R0, R246, R166, RZ ;  /* 0x000000a6f6007227 */ /* 0x000fe200078e00ff */
[----:B------:R-:W-:-:S02]  /*1df0*/  IABS R158, R7 ;  /* 0x00000007009e7213 */ /* 0x000fc40000000000 */
[----:B------:R-:W-:Y:S01]  /*1e00*/  STL [R1+0x22f4], R8 ;  /* 0x0022f40801007387 */ /* 0x000fe20000100800 */
[C---:B------:R-:W-:Y:S01]  /*1e10*/  IMAD R164, R247.reuse, R3, R164 ;  /* 0x00000003f7a47224 */ /* 0x040fe200078e02a4 */
[----:B------:R-:W-:Y:S01]  /*1e20*/  IABS R157, R6 ;  /* 0x00000006009d7213 */ /* 0x000fe20000000000 */
[C---:B------:R-:W-:Y:S01]  /*1e30*/  IMAD.HI.U32 R3, R246.reuse, R159, RZ ;  /* 0x0000009ff6037227 */ /* 0x040fe200078e00ff */
[----:B------:R2:W-:Y:S01]  /*1e40*/  STL [R1+0x22f8], R7 ;  /* 0x0022f80701007387 */ /* 0x0005e20000100800 */
[----:B------:R-:W-:Y:S02]  /*1e50*/  IABS R161, R10 ;  /* 0x0000000a00a17213 */ /* 0x000fe40000000000 */
[----:B------:R-:W-:Y:S01]  /*1e60*/  IMAD.MOV R0, RZ, RZ, -R0 ;  /* 0x000000ffff007224 */ /* 0x000fe200078e0a00 */
[----:B------:R3:W-:Y:S01]  /*1e70*/  STL [R1+0x2300], R6 ;  /* 0x0023000601007387 */ /* 0x0007e20000100800 */
[----:B------:R-:W-:Y:S01]  /*1e80*/  IMAD R162, R247, R5, R162 ;  /* 0x00000005f7a27224 */ /* 0x000fe200078e02a2 */
[C---:B------:R-:W-:Y:S01]  /*1e90*/  IADD3 R13, R11.reuse, 0x51, RZ ;  /* 0x000000510b0d7810 */ /* 0x040fe20007ffe0ff */
[----:B------:R-:W-:Y:S01]  /*1ea0*/  IMAD.HI.U32 R5, R246, R157, RZ ;  /* 0x0000009df6057227 */ /* 0x000fe200078e00ff */
[----:B-1----:R-:W-:-:S02]  /*1eb0*/  IADD3 R10, R11, 0x53, RZ ;  /* 0x000000530b0a7810 */ /* 0x002fc40007ffe0ff */
[----:B--2---:R-:W-:Y:S01]  /*1ec0*/  IADD3 R7, R11, 0x55, RZ ;  /* 0x000000550b077810 */ /* 0x004fe20007ffe0ff */
[----:B------:R-:W-:Y:S01]  /*1ed0*/  IMAD R166, R247, R0, R166 ;  /* 0x00000000f7a67224 */ /* 0x000fe200078e02a6 */
[C---:B------:R-:W-:Y:S01]  /*1ee0*/  IADD3 R12, R11.reuse, 0x52, RZ ;  /* 0x000000520b0c7810 */ /* 0x040fe20007ffe0ff */
[C---:B------:R-:W-:Y:S01]  /*1ef0*/  IMAD.HI.U32 R0, R246.reuse, R161, RZ ;  /* 0x000000a1f6007227 */ /* 0x040fe200078e00ff */
[----:B------:R-:W-:Y:S01]  /*1f00*/  IABS R152, R7 ;  /* 0x0000000700987213 */ /* 0x000fe20000000000 */
[----:B------:R-:W-:Y:S01]  /*1f10*/  STL [R1+0x22fc], R13 ;  /* 0x0022fc0d01007387 */ /* 0x000fe20000100800 */
[----:B------:R-:W-:Y:S01]  /*1f20*/  IABS R160, R9 ;  /* 0x0000000900a07213 */ /* 0x000fe20000000000 */
[----:B---3--:R-:W-:Y:S01]  /*1f30*/  IMAD.MOV R6, RZ, RZ, -R3 ;  /* 0x000000ffff067224 */ /* 0x008fe200078e0a03 */
[----:B------:R-:W-:Y:S01]  /*1f40*/  IADD3 R9, R11, 0x54, RZ ;  /* 0x000000540b097810 */ /* 0x000fe20007ffe0ff */
[----:B------:R-:W-:Y:S01]  /*1f50*/  IMAD.MOV R8, RZ, RZ, -R5 ;  /* 0x000000ffff087224 */ /* 0x000fe200078e0a05 */
[----:B------:R-:W-:Y:S01]  /*1f60*/  IABS R154, R10 ;  /* 0x0000000a009a7213 */ /* 0x000fe20000000000 */
[----:B------:R-:W-:Y:S01]  /*1f70*/  IMAD R159, R247, R6, R159 ;  /* 0x00000006f79f7224 */ /* 0x000fe200078e029f */
[----:B------:R-:W-:Y:S01]  /*1f80*/  IADD3 R6, R11, 0x5a, RZ ;  /* 0x0000005a0b067810 */ /* 0x000fe20007ffe0ff */
[----:B------:R-:W-:Y:S01]  /*1f90*/  IMAD.HI.U32 R5, R246, R152, RZ ;  /* 0x00000098f6057227 */ /* 0x000fe200078e00ff */
[----:B------:R-:W-:Y:S01]  /*1fa0*/  STL [R1+0x2304], R12 ;  /* 0x0023040c01007387 */ /* 0x000fe20000100800 */
[----:B------:R-:W-:-:S02]  /*1fb0*/  IABS R156, R13 ;  /* 0x0000000d009c7213 */ /* 0x000fc40000000000 */
[----:B------:R-:W-:Y:S01]  /*1fc0*/  IMAD.MOV R0, RZ, RZ, -R0 ;  /* 0x000000ffff007224 */ /* 0x000fe200078e0a00 */
[----:B------:R1:W-:Y:S01]  /*1fd0*/  STL [R1+0x2308], R10 ;  /* 0x0023080a01007387 */ /* 0x0003e20000100800 */
[----:B------:R-:W-:Y:S01]  /*1fe0*/  IMAD R157, R247, R8, R157 ;  /* 0x00000008f79d7224 */ /* 0x000fe200078e029d */
[----:B------:R-:W-:Y:S01]  /*1ff0*/  IABS R153, R9 ;  /* 0x0000000900997213 */ /* 0x000fe20000000000 */
[C---:B------:R-:W-:Y:S01]  /*2000*/  IMAD.HI.U32 R3, R246.reuse, R154, RZ ;  /* 0x0000009af6037227 */ /* 0x040fe200078e00ff */
[----:B------:R2:W-:Y:S01]  /*2010*/  STL [R1+0x2310], R9 ;  /* 0x0023100901007387 */ /* 0x0005e20000100800 */
[----:B------:R-:W-:Y:S02]  /*2020*/  IADD3 R8, R11, 0x58, RZ ;  /* 0x000000580b087810 */ /* 0x000fe40007ffe0ff */
[----:B------:R-:W-:Y:S01]  /*2030*/  IMAD.MOV R5, RZ, RZ, -R5 ;  /* 0x000000ffff057224 */ /* 0x000fe200078e0a05 */
[----:B------:R-:W-:Y:S01]  /*2040*/  IABS R147, R6 ;  /* 0x0000000600937213 */ /* 0x000fe20000000000 */
[----:B------:R-:W-:Y:S01]  /*2050*/  IMAD R161, R247, R0, R161 ;  /* 0x00000000f7a17224 */ /* 0x000fe200078e02a1 */
[----:B-1----:R-:W-:Y:S01]  /*2060*/  IADD3 R10, R11, 0x56, RZ ;  /* 0x000000560b0a7810 */ /* 0x002fe20007ffe0ff */
[----:B------:R1:W-:Y:S01]  /*2070*/  STL [R1+0x230c], R7 ;  /* 0x00230c0701007387 */ /* 0x0003e20000100800 */
[----:B------:R-:W-:Y:S01]  /*2080*/  IMAD.HI.U32 R0, R246, R156, RZ ;  /* 0x0000009cf6007227 */ /* 0x000fe200078e00ff */
[----:B------:R-:W-:-:S02]  /*2090*/  IABS R149, R8 ;  /* 0x0000000800957213 */ /* 0x000fc40000000000 */
[----:B--2---:R-:W-:Y:S01]  /*20a0*/  IADD3 R9, R11, 0x57, RZ ;  /* 0x000000570b097810 */ /* 0x004fe20007ffe0ff */
[----:B------:R-:W-:Y:S01]  /*20b0*/  IMAD.MOV R3, RZ, RZ, -R3 ;  /* 0x000000ffff037224 */ /* 0x000fe200078e0a03 */
[----:B------:R2:W-:Y:S01]  /*20c0*/  STL [R1+0x2314], R10 ;  /* 0x0023140a01007387 */ /* 0x0005e20000100800 */
[----:B------:R-:W-:Y:S01]  /*20d0*/  IMAD R152, R247, R5, R152 ;  /* 0x00000005f7987224 */ /* 0x000fe200078e0298 */
[----:B------:R-:W-:Y:S01]  /*20e0*/  IABS R151, R10 ;  /* 0x0000000a00977213 */ /* 0x000fe20000000000 */
[C---:B------:R-:W-:Y:S01]  /*20f0*/  IMAD.HI.U32 R5, R246.reuse, R147, RZ ;  /* 0x00000093f6057227 */ /* 0x040fe200078e00ff */
[C---:B-1----:R-:W-:Y:S01]  /*2100*/  IADD3 R7, R11.reuse, 0x59, RZ ;  /* 0x000000590b077810 */ /* 0x042fe20007ffe0ff */
[----:B------:R1:W-:Y:S01]  /*2110*/  STL [R1+0x2318], R9 ;  /* 0x0023180901007387 */ /* 0x0003e20000100800 */
[----:B------:R-:W-:Y:S01]  /*2120*/  IABS R155, R12 ;  /* 0x0000000c009b7213 */ /* 0x000fe20000000000 */
[----:B------:R-:W-:Y:S01]  /*2130*/  IMAD.MOV R0, RZ, RZ, -R0 ;  /* 0x000000ffff007224 */ /* 0x000fe200078e0a00 */
[C---:B------:R-:W-:Y:S01]  /*2140*/  IADD3 R13, R11.reuse, 0x5b, RZ ;  /* 0x0000005b0b0d7810 */ /* 0x040fe20007ffe0ff */
[----:B------:R3:W-:Y:S01]  /*2150*/  STL [R1+0x2320], R8 ;  /* 0x0023200801007387 */ /* 0x0007e20000100800 */
[----:B--2---:R-:W-:Y:S01]  /*2160*/  IADD3 R10, R11, 0x5d, RZ ;  /* 0x0000005d0b0a7810 */ /* 0x004fe20007ffe0ff */
[----:B------:R-:W-:Y:S01]  /*2170*/  IMAD R154, R247, R3, R154 ;  /* 0x00000003f79a7224 */ /* 0x000fe200078e029a */
[C---:B------:R-:W-:Y:S01]  /*2180*/  IADD3 R12, R11.reuse, 0x5c, RZ ;  /* 0x0000005c0b0c7810 */ /* 0x040fe20007ffe0ff */
[----:B------:R2:W-:Y:S01]  /*2190*/  STL [R1+0x231c], R7 ;  /* 0x00231c0701007387 */ /* 0x0005e20000100800 */
[----:B------:R-:W-:Y:S01]  /*21a0*/  IABS R150, R9 ;  /* 0x0000000900967213 */ /* 0x000fe20000000000 */
[C---:B------:R-:W-:Y:S01]  /*21b0*/  IMAD.HI.U32 R3, R246.reuse, R149, RZ ;  /* 0x00000095f6037227 */ /* 0x040fe200078e00ff */
[----:B------:R-:W-:Y:S01]  /*21c0*/  IABS R148, R7 ;  /* 0x0000000700947213 */ /* 0x000fe20000000000 */
[----:B------:R4:W-:Y:S01]  /*21d0*/  STL [R1+0x2324], R6 ;  /* 0x0023240601007387 */ /* 0x0009e20000100800 */
[----:B-1----:R-:W-:Y:S01]  /*21e0*/  IADD3 R9, R11, 0x5e, RZ ;  /* 0x0000005e0b097810 */ /* 0x002fe20007ffe0ff */
[----:B---3--:R-:W-:Y:S01]  /*21f0*/  IMAD.MOV R8, RZ, RZ, -R5 ;  /* 0x000000ffff087224 */ /* 0x008fe200078e0a05 */
[----:B------:R-:W-:Y:S01]  /*2200*/  IABS R144, R10 ;  /* 0x0000000a00907213 */ /* 0x000fe20000000000 */
[----:B------:R-:W-:Y:S01]  /*2210*/  IMAD R156, R247, R0, R156 ;  /* 0x00000000f79c7224 */ /* 0x000fe200078e029c */
[----:B------:R-:W-:Y:S01]  /*2220*/  STL [R1+0x2328], R13 ;  /* 0x0023280d01007387 */ /* 0x000fe20000100800 */
[----:B--2---:R-:W-:Y:S01]  /*2230*/  IADD3 R7, R11, 0x5f, RZ ;  /* 0x0000005f0b077810 */ /* 0x004fe20007ffe0ff */
[C---:B------:R-:W-:Y:S01]  /*2240*/  IMAD.HI.U32 R0, R246.reuse, R151, RZ ;  /* 0x00000097f6007227 */ /* 0x040fe200078e00ff */
[----:B------:R-:W-:Y:S01]  /*2250*/  IABS R143, R9 ;  /* 0x00000009008f7213 */ /* 0x000fe20000000000 */
[----:B------:R-:W-:Y:S01]  /*2260*/  STL [R1+0x2330], R12 ;  /* 0x0023300c01007387 */ /* 0x000fe20000100800 */
[----:B------:R-:W-:Y:S01]  /*2270*/  IABS R142, R7 ;  /* 0x00000007008e7213 */ /* 0x000fe20000000000 */
[----:B----4-:R-:W-:Y:S01]  /*2280*/  IMAD.MOV R6, RZ, RZ, -R3 ;  /* 0x000000ffff067224 */ /* 0x010fe200078e0a03 */
[----:B------:R-:W-:Y:S01]  /*2290*/  IABS R146, R13 ;  /* 0x0000000d00927213 */ /* 0x000fe20000000000 */
[----:B------:R-:W-:Y:S01]  /*22a0*/  IMAD R147, R247, R8, R147 ;  /* 0x00000008f7937224 */ /* 0x000fe200078e0293 */
[----:B------:R1:W-:Y:S01]  /*22b0*/  STL [R1+0x232c], R10 ;  /* 0x00232c0a01007387 */ /* 0x0003e20000100800 */
[----:B------:R-:W-:Y:S01]  /*22c0*/  IMAD.HI.U32 R3, R246, R144, RZ ;  /* 0x00000090f6037227 */ /* 0x000fe200078e00ff */
[----:B------:R-:W-:-:S02]  /*22d0*/  IADD3 R8, R11, 0x62, RZ ;  /* 0x000000620b087810 */ /* 0x000fc40007ffe0ff */
[----:B------:R2:W-:Y:S01]  /*22e0*/  STL [R1+0x2334], R9 ;  /* 0x0023340901007387 */ /* 0x0005e20000100800 */
[----:B------:R-:W-:Y:S01]  /*22f0*/  IMAD.MOV R0, RZ, RZ, -R0 ;  /* 0x000000ffff007224 */ /* 0x000fe200078e0a00 */
[----:B------:R-:W-:Y:S01]  /*2300*/  IABS R139, R8 ;  /* 0x00000008008b7213 */ /* 0x000fe20000000000 */
[----:B------:R-:W-:Y:S01]  /*2310*/  IMAD R149, R247, R6, R149 ;  /* 0x00000006f7957224 */ /* 0x000fe200078e0295 */
[----:B------:R3:W-:Y:S01]  /*2320*/  STL [R1+0x2338], R7 ;  /* 0x0023380701007387 */ /* 0x0007e20000100800 */
[C---:B------:R-:W-:Y:S01]  /*2330*/  IMAD.HI.U32 R5, R246.reuse, R142, RZ ;  /* 0x0000008ef6057227 */ /* 0x040fe200078e00ff */
[C---:B-1----:R-:W-:Y:S02]  /*2340*/  IADD3 R10, R11.reuse, 0x60, RZ ;  /* 0x000000600b0a7810 */ /* 0x042fe40007ffe0ff */
[C---:B------:R-:W-:Y:S01]  /*2350*/  IADD3 R6, R11.reuse, 0x64, RZ ;  /* 0x000000640b067810 */ /* 0x040fe20007ffe0ff */
[----:B------:R-:W-:Y:S01]  /*2360*/  IMAD.MOV R3, RZ, RZ, -R3 ;  /* 0x000000ffff037224 */ /* 0x000fe200078e0a03 */
[----:B--2---:R-:W-:Y:S01]  /*2370*/  IADD3 R9, R11, 0x61, RZ ;  /* 0x000000610b097810 */ /* 0x004fe20007ffe0ff */
[----:B------:R1:W-:Y:S01]  /*2380*/  STL [R1+0x2340], R10 ;  /* 0x0023400a01007387 */ /* 0x0003e20000100800 */
[----:B------:R-:W-:Y:S01]  /*2390*/  IMAD R151, R247, R0, R151 ;  /* 0x00000000f7977224 */ /* 0x000fe200078e0297 */
[----:B------:R-:W-:Y:S01]  /*23a0*/  IABS R137, R6 ;  /* 0x0000000600897213 */ /* 0x000fe20000000000 */
[C---:B------:R-:W-:Y:S01]  /*23b0*/  IMAD.HI.U32 R0, R246.reuse, R146, RZ ;  /* 0x00000092f6007227 */ /* 0x040fe200078e00ff */
[----:B---3--:R-:W-:Y:S01]  /*23c0*/  IADD3 R7, R11, 0x63, RZ ;  /* 0x000000630b077810 */ /* 0x008fe20007ffe0ff */
[----:B------:R-:W-:Y:S01]  /*23d0*/  STL [R1+0x233c], R9 ;  /* 0x00233c0901007387 */ /* 0x000fe20000100800 */
[----:B------:R-:W-:Y:S01]  /*23e0*/  IABS R141, R10 ;  /* 0x0000000a008d7213 */ /* 0x000fe20000000000 */
[----:B------:R-:W-:Y:S01]  /*23f0*/  IMAD.MOV R5, RZ, RZ, -R5 ;  /* 0x000000ffff057224 */ /* 0x000fe200078e0a05 */
[----:B------:R-:W-:Y:S01]  /*2400*/  IABS R138, R7 ;  /* 0x00000007008a7213 */ /* 0x000fe20000000000 */
[----:B------:R-:W-:Y:S01]  /*2410*/  STL [R1+0x2344], R8 ;  /* 0x0023440801007387 */ /* 0x000fe20000100800 */
[----:B------:R-:W-:Y:S01]  /*2420*/  IMAD R144, R247, R3, R144 ;  /* 0x00000003f7907224 */ /* 0x000fe200078e0290 */
[----:B-1----:R-:W-:Y:S01]  /*2430*/  IADD3 R10, R11, 0x67, RZ ;  /* 0x000000670b0a7810 */ /* 0x002fe20007ffe0ff */
[----:B------:R-:W-:Y:S01]  /*2440*/  IMAD.HI.U32 R3, R246, R139, RZ ;  /* 0x0000008bf6037227 */ /* 0x000fe200078e00ff */
[----:B------:R1:W-:Y:S01]  /*2450*/  STL [R1+0x2348], R7 ;  /* 0x0023480701007387 */ /* 0x0003e20000100800 */
[----:B------:R-:W-:-:S02]  /*2460*/  IABS R145, R12 ;  /* 0x0000000c00917213 */ /* 0x000fc40000000000 */
[----:B------:R-:W-:Y:S01]  /*2470*/  IMAD.MOV R0, RZ, RZ, -R0 ;  /* 0x000000ffff007224 */ /* 0x000fe200078e0a00 */
[----:B------:R2:W-:Y:S01]  /*2480*/  STL [R1+0x2350], R6 ;  /* 0x0023500601007387 */ /* 0x0005e20000100800 */
[----:B------:R-:W-:Y:S01]  /*2490*/  IMAD R142, R247, R5, R142 ;  /* 0x00000005f78e7224 */ /* 0x000fe200078e028e */
[C---:B------:R-:W-:Y:S01]  /*24a0*/  IADD3 R13, R11.reuse, 0x65, RZ ;  /* 0x000000650b0d7810 */ /* 0x040fe20007ffe0ff */
[C---:B------:R-:W-:Y:S01]  /*24b0*/  IMAD.HI.U32 R5, R246.reuse, R137, RZ ;  /* 0x00000089f6057227 */ /* 0x040fe200078e00ff */
[C---:B------:R-:W-:Y:S02]  /*24c0*/  IADD3 R12, R11.reuse, 0x66, RZ ;  /* 0x000000660b0c7810 */ /* 0x040fe40007ffe0ff */
[----:B-1----:R-:W-:Y:S01]  /*24d0*/  IADD3 R7, R11, 0x69, RZ ;  /* 0x000000690b077810 */ /* 0x002fe20007ffe0ff */
[----:B------:R-:W-:Y:S01]  /*24e0*/  IMAD R146, R247, R0, R146 ;  /* 0x00000000f7927224 */ /* 0x000fe200078e0292 */
[----:B------:R-:W-:Y:S01]  /*24f0*/  IABS R134, R10 ;  /* 0x0000000a00867213 */ /* 0x000fe20000000000 */
[----:B------:R-:W-:Y:S01]  /*2500*/  IMAD.HI.U32 R0, R246, R141, RZ ;  /* 0x0000008df6007227 */ /* 0x000fe200078e00ff */
[----:B------:R-:W-:Y:S01]  /*2510*/  IABS R132, R7 ;  /* 0x0000000700847213 */ /* 0x000fe20000000000 */
[----:B------:R-:W-:Y:S01]  /*2520*/  STL [R1+0x234c], R13 ;  /* 0x00234c0d01007387 */ /* 0x000fe20000100800 */
[----:B------:R-:W-:Y:S01]  /*2530*/  IABS R140, R9 ;  /* 0x00000009008c7213 */ /* 0x000fe20000000000 */
[----:B--2---:R-:W-:Y:S01]  /*2540*/  IMAD.MOV R6, RZ, RZ, -R3 ;  /* 0x000000ffff067224 */ /* 0x004fe200078e0a03 */
[----:B------:R-:W-:Y:S01]  /*2550*/  IADD3 R9, R11, 0x68, RZ ;  /* 0x000000680b097810 */ /* 0x000fe20007ffe0ff */
[----:B------:R-:W-:Y:S01]  /*2560*/  IMAD.MOV R8, RZ, RZ, -R5 ;  /* 0x000000ffff087224 */ /* 0x000fe200078e0a05 */
[----:B------:R-:W-:Y:S01]  /*2570*/  IADD3 R0, -R0, RZ, RZ ;  /* 0x000000ff00007210 */ /* 0x000fe20007ffe1ff */
[----:B------:R-:W-:Y:S01]  /*2580*/  IMAD R139, R247, R6, R139 ;  /* 0x00000006f78b7224 */ /* 0x000fe200078e028b */
[----:B------:R-:W-:Y:S01]  /*2590*/  IADD3 R6, R11, 0x6e, RZ ;  /* 0x0000006e0b067810 */ /* 0x000fe20007ffe0ff */
[----:B------:R-:W-:Y:S01]  /*25a0*/  IMAD.HI.U32 R5, R246, R132, RZ ;  /* 0x00000084f6057227 */ /* 0x000fe200078e00ff */
[----:B------:R-:W-:Y:S01]  /*25b0*/  STL [R1+0x2354], R12 ;  /* 0x0023540c01007387 */ /* 0x000fe20000100800 */
[----:B------:R-:W-:-:S02]  /*25c0*/  IABS R136, R13 ;  /* 0x0000000d00887213 */ /* 0x000fc40000000000 */
[C---:B------:R-:W-:Y:S01]  /*25d0*/  IMAD.HI.U32 R3, R246.reuse, R134, RZ ;  /* 0x00000086f6037227 */ /* 0x040fe200078e00ff */
[----:B------:R1:W-:Y:S01]  /*25e0*/  STL [R1+0x2358], R10 ;  /* 0x0023580a01007387 */ /* 0x0003e20000100800 */
[----:B------:R-:W-:Y:S02]  /*25f0*/  IABS R127, R6 ;  /* 0x00000006007f7213 */ /* 0x000fe40000000000 */
[----:B------:R-:W-:Y:S01]  /*2600*/  IMAD.MOV R5, RZ, RZ, -R5 ;  /* 0x000000ffff057224 */ /* 0x000fe200078e0a05 */
[----:B------:R2:W-:Y:S01]  /*2610*/  STL [R1+0x2360], R9 ;  /* 0x0023600901007387 */ /* 0x0005e20000100800 */
[C---:B------:R-:W-:Y:S01]  /*2620*/  IMAD R137, R247.reuse, R8, R137 ;  /* 0x00000008f7897224 */ /* 0x040fe200078e0289 */
[----:B------:R-:W-:Y:S01]  /*2630*/  IABS R133, R9 ;  /* 0x0000000900857213 */ /* 0x000fe20000000000 */
[----:B------:R-:W-:Y:S01]  /*2640*/  IMAD R141, R247, R0, R141 ;  /* 0x00000000f78d7224 */ /* 0x000fe200078e028d */
[----:B------:R-:W-:Y:S01]  /*2650*/  IADD3 R8, R11, 0x6c, RZ ;  /* 0x0000006c0b087810 */ /* 0x000fe20007ffe0ff */
[----:B------:R-:W-:Y:S01]  /*2660*/  IMAD R132, R247, R5, R132 ;  /* 0x00000005f7847224 */ /* 0x000fe200078e0284 */
[----:B-1----:R-:W-:Y:S01]  /*2670*/  IADD3 R10, R11, 0x6a, RZ ;  /* 0x0000006a0b0a7810 */ /* 0x002fe20007ffe0ff */
[----:B------:R1:W-:Y:S01]  /*2680*/  STL [R1+0x235c], R7 ;  /* 0x00235c0701007387 */ /* 0x0003e20000100800 */
[----:B------:R-:W-:Y:S01]  /*2690*/  IMAD.HI.U32 R0, R246, R136, RZ ;  /* 0x00000088f6007227 */ /* 0x000fe200078e00ff */
[----:B------:R-:W-:-:S02]  /*26a0*/  IADD3 R3, -R3, RZ, RZ ;  /* 0x000000ff03037210 */ /* 0x000fc40007ffe1ff */
[C---:B--2---:R-:W-:Y:S01]  /*26b0*/  IADD3 R9, R11.reuse, 0x6b, RZ ;  /* 0x0000006b0b097810 */ /* 0x044fe20007ffe0ff */
[C---:B------:R-:W-:Y:S01]  /*26c0*/  IMAD.HI.U32 R5, R246.reuse, R127, RZ ;  /* 0x0000007ff6057227 */ /* 0x040fe200078e00ff */
[----:B------:R2:W-:Y:S01]  /*26d0*/  STL [R1+0x2364], R10 ;  /* 0x0023640a01007387 */ /* 0x0005e20000100800 */
[----:B------:R-:W-:Y:S02]  /*26e0*/  IABS R131, R10 ;  /* 0x0000000a00837213 */ /* 0x000fe40000000000 */
[----:B------:R-:W-:Y:S01]  /*26f0*/  IABS R129, R8 ;  /* 0x0000000800817213 */ /* 0x000fe20000000000 */
[----:B------:R-:W-:Y:S01]  /*2700*/  STL [R1+0x2368], R9 ;  /* 0x0023680901007387 */ /* 0x000fe20000100800 */
[C---:B-1----:R-:W-:Y:S01]  /*2710*/  IADD3 R7, R11.reuse, 0x6d, RZ ;  /* 0x0000006d0b077810 */ /* 0x042fe20007ffe0ff */
[----:B------:R-:W-:Y:S01]  /*2720*/  IMAD.MOV R0, RZ, RZ, -R0 ;  /* 0x000000ffff007224 */ /* 0x000fe200078e0a00 */
[----:B------:R-:W-:Y:S01]  /*2730*/  IABS R135, R12 ;  /* 0x0000000c00877213 */ /* 0x000fe20000000000 */
[----:B------:R1:W-:Y:S01]  /*2740*/  STL [R1+0x2370], R8 ;  /* 0x0023700801007387 */ /* 0x0003e20000100800 */
[----:B------:R-:W-:Y:S01]  /*2750*/  IADD3 R13, R11, 0x6f, RZ ;  /* 0x0000006f0b0d7810 */ /* 0x000fe20007ffe0ff */
[----:B------:R-:W-:Y:S01]  /*2760*/  IMAD R134, R247, R3, R134 ;  /* 0x00000003f7867224 */ /* 0x000fe200078e0286 */
[C---:B--2---:R-:W-:Y:S01]  /*2770*/  IADD3 R10, R11.reuse, 0x71, RZ ;  /* 0x000000710b0a7810 */ /* 0x044fe20007ffe0ff */
[C---:B------:R-:W-:Y:S01]  /*2780*/  IMAD.HI.U32 R3, R246.reuse, R129, RZ ;  /* 0x00000081f6037227 */ /* 0x040fe200078e00ff */
[----:B------:R-:W-:Y:S01]  /*2790*/  IADD3 R12, R11, 0x70, RZ ;  /* 0x000000700b0c7810 */ /* 0x000fe20007ffe0ff */
[----:B------:R2:W-:Y:S01]  /*27a0*/  STL [R1+0x236c], R7 ;  /* 0x00236c0701007387 */ /* 0x0005e20000100800 */
[----:B------:R-:W-:Y:S01]  /*27b0*/  IABS R130, R9 ;  /* 0x0000000900827213 */ /* 0x000fe20000000000 */
[----:B------:R-:W-:Y:S01]  /*27c0*/  IMAD R136, R247, R0, R136 ;  /* 0x00000000f7887224 */ /* 0x000fe200078e0288 */
[----:B------:R-:W-:Y:S01]  /*27d0*/  IABS R124, R10 ;  /* 0x0000000a007c7213 */ /* 0x000fe20000000000 */
[----:B------:R3:W-:Y:S01]  /*27e0*/  STL [R1+0x2374], R6 ;  /* 0x0023740601007387 */ /* 0x0007e20000100800 */
[----:B-1----:R-:W-:Y:S01]  /*27f0*/  IADD3 R8, -R5, RZ, RZ ;  /* 0x000000ff05087210 */ /* 0x002fe20007ffe1ff */
[C---:B------:R-:W-:Y:S01]  /*2800*/  IMAD.HI.U32 R0, R246.reuse, R131, RZ ;  /* 0x00000083f6007227 */ /* 0x040fe200078e00ff */
[----:B------:R-:W-:Y:S01]  /*2810*/  IADD3 R9, R11, 0x72, RZ ;  /* 0x000000720b097810 */ /* 0x000fe20007ffe0ff */
[----:B------:R-:W-:Y:S01]  /*2820*/  STL [R1+0x2378], R13 ;  /* 0x0023780d01007387 */ /* 0x000fe20000100800 */
[----:B------:R-:W-:Y:S01]  /*2830*/  IABS R128, R7 ;  /* 0x0000000700807213 */ /* 0x000fe20000000000 */
[----:B------:R-:W-:Y:S01]  /*2840*/  IMAD R127, R247, R8, R127 ;  /* 0x00000008f77f7224 */ /* 0x000fe200078e027f */
[C---:B--2---:R-:W-:Y:S01]  /*2850*/  IADD3 R7, R11.reuse, 0x73, RZ ;  /* 0x000000730b077810 */ /* 0x044fe20007ffe0ff */
[----:B------:R-:W-:Y:S01]  /*2860*/  STL [R1+0x2380], R12 ;  /* 0x0023800c01007387 */ /* 0x000fe20000100800 */
[----:B------:R-:W-:Y:S01]  /*2870*/  IADD3 R8, R11, 0x76, RZ ;  /* 0x000000760b087810 */ /* 0x000fe20007ffe0ff */
[----:B---3--:R-:W-:Y:S01]  /*2880*/  IMAD.MOV R6, RZ, RZ, -R3 ;  /* 0x000000ffff067224 */ /* 0x008fe200078e0a03 */
[----:B------:R-:W-:Y:S01]  /*2890*/  IABS R123, R9 ;  /* 0x00000009007b7213 */ /* 0x000fe20000000000 */
[----:B------:R1:W-:Y:S01]  /*28a0*/  STL [R1+0x237c], R10 ;  /* 0x00237c0a01007387 */ /* 0x0003e20000100800 */
[----:B------:R-:W-:Y:S01]  /*28b0*/  IMAD.HI.U32 R3, R246, R124, RZ ;  /* 0x0000007cf6037227 */ /* 0x000fe200078e00ff */
[----:B------:R-:W-:-:S02]  /*28c0*/  IABS R126, R13 ;  /* 0x0000000d007e7213 */ /* 0x000fc40000000000 */
[----:B------:R2:W-:Y:S01]  /*28d0*/  STL [R1+0x2384], R9 ;  /* 0x0023840901007387 */ /* 0x0005e20000100800 */
[----:B------:R-:W-:Y:S01]  /*28e0*/  IMAD.MOV R0, RZ, RZ, -R0 ;  /* 0x000000ffff007224 */ /* 0x000fe200078e0a00 */
[----:B------:R-:W-:Y:S01]  /*28f0*/  IABS R119, R8 ;  /* 0x0000000800777213 */ /* 0x000fe20000000000 */
[----:B------:R-:W-:Y:S01]  /*2900*/  IMAD.MOV R3, RZ, RZ, -R3 ;  /* 0x000000ffff037224 */ /* 0x000fe200078e0a03 */
[----:B------:R3:W-:Y:S01]  /*2910*/  STL [R1+0x238c], R7 ;  /* 0x00238c0701007387 */ /* 0x0007e20000100800 */
[----:B------:R-:W-:Y:S01]  /*2920*/  IMAD R131, R247, R0, R131 ;  /* 0x00000000f7837224 */ /* 0x000fe200078e0283 */
[----:B-1----:R-:W-:Y:S01]  /*2930*/  IADD3 R10, R11, 0x74, RZ ;  /* 0x000000740b0a7810 */ /* 0x002fe20007ffe0ff */
[----:B------:R-:W-:Y:S01]  /*2940*/  IMAD R129, R247, R6, R129 ;  /* 0x00000006f7817224 */ /* 0x000fe200078e0281 */
[----:B------:R-:W-:Y:S01]  /*2950*/  IABS R122, R7 ;  /* 0x00000007007a7213 */ /* 0x000fe20000000000 */
[C---:B------:R-:W-:Y:S01]  /*2960*/  IMAD.HI.U32 R0, R246.reuse, R126, RZ ;  /* 0x0000007ef6007227 */ /* 0x040fe200078e00ff */
[C---:B--2---:R-:W-:Y:S01]  /*2970*/  IADD3 R9, R11.reuse, 0x75, RZ ;  /* 0x000000750b097810 */ /* 0x044fe20007ffe0ff */
[----:B------:R1:W-:Y:S01]  /*2980*/  STL [R1+0x2398], R10 ;  /* 0x0023980a01007387 */ /* 0x0003e20000100800 */
[----:B------:R-:W-:Y:S01]  /*2990*/  IADD3 R6, R11, 0x78, RZ ;  /* 0x000000780b067810 */ /* 0x000fe20007ffe0ff */
[----:B------:R-:W-:Y:S01]  /*29a0*/  IMAD R124, R247, R3, R124 ;  /* 0x00000003f77c7224 */ /* 0x000fe200078e027c */
[C---:B---3--:R-:W-:Y:S01]  /*29b0*/  IADD3 R7, R11.reuse, 0x77, RZ ;  /* 0x000000770b077810 */ /* 0x048fe20007ffe0ff */
[----:B------:R2:W-:Y:S01]  /*29c0*/  STL [R1+0x2390], R9 ;  /* 0x0023900901007387 */ /* 0x0005e20000100800 */
[----:B------:R-:W-:Y:S01]  /*29d0*/  IABS R121, R10 ;  /* 0x0000000a00797213 */ /* 0x000fe20000000000 */
[C---:B------:R-:W-:Y:S01]  /*29e0*/  IMAD.HI.U32 R3, R246.reuse, R119, RZ ;  /* 0x00000077f6037227 */ /* 0x040fe200078e00ff */
[----:B------:R-:W-:Y:S01]  /*29f0*/  IABS R120, R9 ;  /* 0x0000000900787213 */ /* 0x000fe20000000000 */
[----:B------:R3:W-:Y:S01]  /*2a00*/  STL [R1+0x239c], R8 ;  /* 0x00239c0801007387 */ /* 0x0007e20000100800 */
[----:B------:R-:W-:Y:S01]  /*2a10*/  IABS R117, R6 ;  /* 0x0000000600757213 */ /* 0x000fe20000000000 */
[----:B------:R-:W-:Y:S01]  /*2a20*/  IMAD.MOV R0, RZ, RZ, -R0 ;  /* 0x000000ffff007224 */ /* 0x000fe200078e0a00 */
[C---:B-1----:R-:W-:Y:S01]  /*2a30*/  IADD3 R10, R11.reuse, 0x79, RZ ;  /* 0x000000790b0a7810 */ /* 0x042fe20007ffe0ff */
[----:B------:R1:W-:Y:S01]  /*2a40*/  STL [R1+0x23a0], R7 ;  /* 0x0023a00701007387 */ /* 0x0003e20000100800 */
[----:B------:R-:W-:Y:S01]  /*2a50*/  IMAD.MOV R3, RZ, RZ, -R3 ;  /* 0x000000ffff037224 */ /* 0x000fe200078e0a03 */
[----:B--2---:R-:W-:Y:S01]  /*2a60*/  IADD3 R9, R11, 0x7a, RZ ;  /* 0x0000007a0b097810 */ /* 0x004fe20007ffe0ff */
[----:B------:R-:W-:Y:S01]  /*2a70*/  IMAD R126, R247, R0, R126 ;  /* 0x00000000f77e7224 */ /* 0x000fe200078e027e */
[----:B------:R2:W-:Y:S01]  /*2a80*/  STL [R1+0x23b4], R6 ;  /* 0x0023b40601007387 */ /* 0x0005e20000100800 */
[----:B------:R-:W-:Y:S01]  /*2a90*/  IABS R118, R7 ;  /* 0x0000000700767213 */ /* 0x000fe20000000000 */
[C---:B------:R-:W-:Y:S01]  /*2aa0*/  IMAD.HI.U32 R0, R246.reuse, R117, RZ ;  /* 0x00000075f6007227 */ /* 0x040fe200078e00ff */
[----:B---3--:R-:W-:Y:S01]  /*2ab0*/  IADD3 R8, R11, 0x7b, RZ ;  /* 0x0000007b0b087810 */ /* 0x008fe20007ffe0ff */
[----:B------:R3:W-:Y:S01]  /*2ac0*/  STL [R1+0x23a8], R10 ;  /* 0x0023a80a01007387 */ /* 0x0007e20000100800 */
[----:B------:R-:W-:Y:S01]  /*2ad0*/  IABS R116, R10 ;  /* 0x0000000a00747213 */ /* 0x000fe20000000000 */
[----:B------:R-:W-:Y:S01]  /*2ae0*/  IMAD R119, R247, R3, R119 ;  /* 0x00000003f7777224 */ /* 0x000fe200078e0277 */
[----:B------:R-:W-:Y:S01]  /*2af0*/  IABS R114, R8 ;  /* 0x0000000800727213 */ /* 0x000fe20000000000 */
[----:B------:R4:W-:Y:S01]  /*2b00*/  STL [R1+0x23ac], R9 ;  /* 0x0023ac0901007387 */ /* 0x0009e20000100800 */
[C---:B-1----:R-:W-:Y:S01]  /*2b10*/  IADD3 R7, R11.reuse, 0x7c, RZ ;  /* 0x0000007c0b077810 */ /* 0x042fe20007ffe0ff */
[----:B------:R-:W-:Y:S01]  /*2b20*/  IMAD.MOV R0, RZ, RZ, -R0 ;  /* 0x000000ffff007224 */ /* 0x000fe200078e0a00 */
[----:B--2---:R-:W-:Y:S01]  /*2b30*/  IADD3 R6, R11, 0x7d, RZ ;  /* 0x0000007d0b067810 */ /* 0x004fe20007ffe0ff */
[----:B------:R1:W-:Y:S01]  /*2b40*/  STL [R1+0x23bc], R8 ;  /* 0x0023bc0801007387 */ /* 0x0003e20000100800 */
[----:B------:R-:W-:Y:S01]  /*2b50*/  IMAD.HI.U32 R3, R246, R114, RZ ;  /* 0x00000072f6037227 */ /* 0x000fe200078e00ff */
[----:B------:R-:W-:-:S02]  /*2b60*/  IABS R115, R9 ;  /* 0x0000000900737213 */ /* 0x000fc40000000000 */
[C---:B---3--:R-:W-:Y:S01]  /*2b70*/  IADD3 R10, R11.reuse, 0x7e, RZ ;  /* 0x0000007e0b0a7810 */ /* 0x048fe20007ffe0ff */
[----:B------:R2:W-:Y:S01]  /*2b80*/  STL [R1+0x23c8], R7 ;  /* 0x0023c80701007387 */ /* 0x0005e20000100800 */
[----:B------:R-:W-:Y:S01]  /*2b90*/  IABS R112, R6 ;  /* 0x0000000600707213 */ /* 0x000fe20000000000 */
[----:B------:R-:W-:Y:S01]  /*2ba0*/  IMAD.MOV R3, RZ, RZ, -R3 ;  /* 0x000000ffff037224 */ /* 0x000fe200078e0a03 */
[C---:B----4-:R-:W-:Y:S01]  /*2bb0*/  IADD3 R9, R11.reuse, 0x7f, RZ ;  /* 0x0000007f0b097810 */ /* 0x050fe20007ffe0ff */
[----:B------:R3:W-:Y:S01]  /*2bc0*/  STL [R1+0x23c0], R6 ;  /* 0x0023c00601007387 */ /* 0x0007e20000100800 */
[----:B-1----:R-:W-:Y:S01]  /*2bd0*/  IADD3 R8, R11, 0x80, RZ ;  /* 0x000000800b087810 */ /* 0x002fe20007ffe0ff */
[----:B------:R-:W-:Y:S01]  /*2be0*/  IMAD R117, R247, R0, R117 ;  /* 0x00000000f7757224 */ /* 0x000fe200078e0275 */
[----:B------:R-:W-:Y:S01]  /*2bf0*/  IABS R113, R7 ;  /* 0x0000000700717213 */ /* 0x000fe20000000000 */
[----:B------:R1:W-:Y:S01]  /*2c00*/  STL [R1+0x23b8], R10 ;  /* 0x0023b80a01007387 */ /* 0x0003e20000100800 */
[----:B------:R-:W-:Y:S01]  /*2c10*/  IABS R109, R8 ;  /* 0x00000008006d7213 */ /* 0x000fe20000000000 */
[C---:B------:R-:W-:Y:S01]  /*2c20*/  IMAD.HI.U32 R0, R246.reuse, R112, RZ ;  /* 0x00000070f6007227 */ /* 0x040fe200078e00ff */
[----:B--2---:R-:W-:Y:S01]  /*2c30*/  IADD3 R7, R11, 0x81, RZ ;  /* 0x000000810b077810 */ /* 0x004fe20007ffe0ff */
[----:B------:R2:W-:Y:S01]  /*2c40*/  STL [R1+0x23cc], R9 ;  /* 0x0023cc0901007387 */ /* 0x0005e20000100800 */
[----:B------:R-:W-:Y:S01]  /*2c50*/  IABS R111, R10 ;  /* 0x0000000a006f7213 */ /* 0x000fe20000000000 */
[----:B------:R-:W-:Y:S01]  /*2c60*/  IMAD R114, R247, R3, R114 ;  /* 0x00000003f7727224 */ /* 0x000fe200078e0272 */
[----:B---3--:R-:W-:Y:S01]  /*2c70*/  IADD3 R6, R11, 0x82, RZ ;  /* 0x000000820b067810 */ /* 0x008fe20007ffe0ff */
[----:B------:R3:W-:Y:S01]  /*2c80*/  STL [R1+0x23d4], R8 ;  /* 0x0023d40801007387 */ /* 0x0007e20000100800 */
[----:B------:R-:W-:Y:S01]  /*2c90*/  IMAD.HI.U32 R3, R246, R109, RZ ;  /* 0x0000006df6037227 */ /* 0x000fe200078e00ff */
[----:B------:R-:W-:-:S02]  /*2ca0*/  IABS R110, R9 ;  /* 0x00000009006e7213 */ /* 0x000fc40000000000 */
[C---:B-1----:R-:W-:Y:S01]  /*2cb0*/  IADD3 R10, R11.reuse, 0x83, RZ ;  /* 0x000000830b0a7810 */ /* 0x042fe20007ffe0ff */
[----:B------:R-:W-:Y:S01]  /*2cc0*/  IMAD.MOV R0, RZ, RZ, -R0 ;  /* 0x000000ffff007224 */ /* 0x000fe200078e0a00 */
[----:B------:R-:W-:Y:S01]  /*2cd0*/  IABS R107, R6 ;  /* 0x00000006006b7213 */ /* 0x000fe20000000000 */
[----:B------:R1:W-:Y:S01]  /*2ce0*/  STL [R1+0x23d0], R7 ;  /* 0x0023d00701007387 */ /* 0x0003e20000100800 */
[C---:B--2---:R-:W-:Y:S01]  /*2cf0*/  IADD3 R9, R11.reuse, 0x84, RZ ;  /* 0x000000840b097810 */ /* 0x044fe20007ffe0ff */
[----:B------:R-:W-:Y:S01]  /*2d00*/  IMAD.MOV R3, RZ, RZ, -R3 ;  /* 0x000000ffff037224 */ /* 0x000fe200078e0a03 */
[----:B---3--:R-:W-:Y:S01]  /*2d10*/  IADD3 R8, R11, 0x85, RZ ;  /* 0x000000850b087810 */ /* 0x008fe20007ffe0ff */
[----:B------:R2:W-:Y:S01]  /*2d20*/  STL [R1+0x23dc], R6 ;  /* 0x0023dc0601007387 */ /* 0x0005e20000100800 */
[----:B------:R-:W-:Y:S01]  /*2d30*/  IMAD R112, R247, R0, R112 ;  /* 0x00000000f7707224 */ /* 0x000fe200078e0270 */
[----:B------:R-:W-:Y:S01]  /*2d40*/  IABS R108, R7 ;  /* 0x00000007006c7213 */ /* 0x000fe20000000000 */
[C---:B------:R-:W-:Y:S01]  /*2d50*/  IMAD.HI.U32 R0, R246.reuse, R107, RZ ;  /* 0x0000006bf6007227 */ /* 0x040fe200078e00ff */
[----:B------:R-:W-:Y:S01]  /*2d60*/  IABS R104, R8 ;  /* 0x0000000800687213 */ /* 0x000fe20000000000 */
[----:B------:R3:W-:Y:S01]  /*2d70*/  STL [R1+0x23d8], R10 ;  /* 0x0023d80a01007387 */ /* 0x0007e20000100800 */
[----:B-1----:R-:W-:Y:S01]  /*2d80*/  IADD3 R7, R11, 0x86, RZ ;  /* 0x000000860b077810 */ /* 0x002fe20007ffe0ff */
[----:B------:R-:W-:Y:S01]  /*2d90*/  IMAD R109, R247, R3, R109 ;  /* 0x00000003f76d7224 */ /* 0x000fe200078e026d */
[----:B------:R-:W-:Y:S01]  /*2da0*/  IABS R106, R10 ;  /* 0x0000000a006a7213 */ /* 0x000fe20000000000 */
[----:B------:R1:W-:Y:S01]  /*2db0*/  STL [R1+0x23e4], R9 ;  /* 0x0023e40901007387 */ /* 0x0003e20000100800 */
[C---:B--2---:R-:W-:Y:S01]  /*2dc0*/  IADD3 R6, R11.reuse, 0x87, RZ ;  /* 0x000000870b067810 */ /* 0x044fe20007ffe0ff */
[C---:B------:R-:W-:Y:S01]  /*2dd0*/  IMAD.HI.U32 R3, R246.reuse, R104, RZ ;  /* 0x00000068f6037227 */ /* 0x040fe200078e00ff */
[----:B------:R-:W-:Y:S01]  /*2de0*/  IABS R105, R9 ;  /* 0x0000000900697213 */ /* 0x000fe20000000000 */
[----:B------:R2:W-:Y:S01]  /*2df0*/  STL [R1+0x23e8], R8 ;  /* 0x0023e80801007387 */ /* 0x0005e20000100800 */
[----:B------:R-:W-:Y:S01]  /*2e00*/  IABS R102, R6 ;  /* 0x0000000600667213 */ /* 0x000fe20000000000 */
[----:B------:R-:W-:Y:S01]  /*2e10*/  IMAD.MOV R0, RZ, RZ, -R0 ;  /* 0x000000ffff007224 */ /* 0x000fe200078e0a00 */
[C---:B---3--:R-:W-:Y:S01]  /*2e20*/  IADD3 R10, R11.reuse, 0x88, RZ ;  /* 0x000000880b0a7810 */ /* 0x048fe20007ffe0ff */
[----:B------:R-:W-:Y:S01]  /*2e30*/  IMAD.MOV R3, RZ, RZ, -R3 ;  /* 0x000000ffff037224 */ /* 0x000fe200078e0a03 */
[----:B------:R3:W-:Y:S01]  /*2e40*/  STL [R1+0x23ec], R7 ;  /* 0x0023ec0701007387 */ /* 0x0007e20000100800 */
[----:B-1----:R-:W-:Y:S01]  /*2e50*/  IADD3 R9, R11, 0x89, RZ ;  /* 0x000000890b097810 */ /* 0x002fe20007ffe0ff */
[----:B------:R-:W-:Y:S01]  /*2e60*/  IMAD R107, R247, R0, R107 ;  /* 0x00000000f76b7224 */ /* 0x000fe200078e026b */
[----:B------:R-:W-:Y:S01]  /*2e70*/  IABS R103, R7 ;  /* 0x0000000700677213 */ /* 0x000fe20000000000 */
[----:B------:R1:W-:Y:S01]  /*2e80*/  STL [R1+0x23fc], R6 ;  /* 0x0023fc0601007387 */ /* 0x0003e20000100800 */
[----:B--2---:R-:W-:Y:S01]  /*2e90*/  IADD3 R8, R11, 0x8a, RZ ;  /* 0x0000008a0b087810 */ /* 0x004fe20007ffe0ff */
[C---:B------:R-:W-:Y:S01]  /*2ea0*/  IMAD.HI.U32 R0, R246.reuse, R102, RZ ;  /* 0x00000066f6007227 */ /* 0x040fe200078e00ff */
[----:B------:R-:W-:Y:S01]  /*2eb0*/  IABS R101, R10 ;  /* 0x0000000a00657213 */ /* 0x000fe20000000000 */
[----:B------:R2:W-:Y:S01]  /*2ec0*/  STL [R1+0x23f0], R10 ;  /* 0x0023f00a01007387 */ /* 0x0005e20000100800 */
[----:B------:R-:W-:Y:S01]  /*2ed0*/  IABS R99, R8 ;  /* 0x0000000800637213 */ /* 0x000fe20000000000 */
[----:B------:R-:W-:Y:S01]  /*2ee0*/  IMAD R104, R247, R3, R104 ;  /* 0x00000003f7687224 */ /* 0x000fe200078e0268 */
[C---:B---3--:R-:W-:Y:S01]  /*2ef0*/  IADD3 R7, R11.reuse, 0x8b, RZ ;  /* 0x0000008b0b077810 */ /* 0x048fe20007ffe0ff */
[----:B------:R3:W-:Y:S01]  /*2f00*/  STL [R1+0x23f4], R9 ;  /* 0x0023f40901007387 */ /* 0x0007e20000100800 */
[----:B------:R-:W-:Y:S01]  /*2f10*/  IMAD.MOV R0, RZ, RZ, -R0 ;  /* 0x000000ffff007224 */ /* 0x000fe200078e0a00 */
[----:B-1----:R-:W-:Y:S01]  /*2f20*/  IADD3 R6, R11, 0x8c, RZ ;  /* 0x0000008c0b067810 */ /* 0x002fe20007ffe0ff */
[----:B------:R-:W-:Y:S01]  /*2f30*/  IMAD.HI.U32 R3, R246, R99, RZ ;  /* 0x00000063f6037227 */ /* 0x000fe200078e00ff */
[----:B------:R1:W-:Y:S01]  /*2f40*/  STL [R1+0x23f8], R8 ;  /* 0x0023f80801007387 */ /* 0x0003e20000100800 */
[----:B------:R-:W-:-:S02]  /*2f50*/  IABS R100, R9 ;  /* 0x0000000900647213 */ /* 0x000fc40000000000 */
[----:B------:R-:W-:Y:S01]  /*2f60*/  IABS R97, R6 ;  /* 0x0000000600617213 */ /* 0x000fe20000000000 */
[----:B------:R4:W-:Y:S01]  /*2f70*/  STL [R1+0x240c], R7 ;  /* 0x00240c0701007387 */ /* 0x0009e20000100800 */
[----:B--2---:R-:W-:Y:S01]  /*2f80*/  IADD3 R10, R11, 0x8d, RZ ;  /* 0x0000008d0b0a7810 */ /* 0x004fe20007ffe0ff */
[----:B------:R-:W-:Y:S01]  /*2f90*/  IMAD R102, R247, R0, R102 ;  /* 0x00000000f7667224 */ /* 0x000fe200078e0266 */
[----:B---3--:R-:W-:Y:S01]  /*2fa0*/  IADD3 R9, R11, 0x8e, RZ ;  /* 0x0000008e0b097810 */ /* 0x008fe20007ffe0ff */
[----:B------:R2:W-:Y:S01]  /*2fb0*/  STL [R1+0x2410], R6 ;  /* 0x0024100601007387 */ /* 0x0005e20000100800 */
[----:B------:R-:W-:Y:S01]  /*2fc0*/  IADD3 R3, -R3, RZ, RZ ;  /* 0x000000ff03037210 */ /* 0x000fe20007ffe1ff */
[C---:B------:R-:W-:Y:S01]  /*2fd0*/  IMAD.HI.U32 R0, R246.reuse, R97, RZ ;  /* 0x00000061f6007227 */ /* 0x040fe200078e00ff */
[----:B-1----:R-:W-:Y:S01]  /*2fe0*/  IADD3 R8, R11, 0x8f, RZ ;  /* 0x0000008f0b087810 */ /* 0x002fe20007ffe0ff */
[----:B------:R1:W-:Y:S01]  /*2ff0*/  STL [R1+0x2404], R10 ;  /* 0x0024040a01007387 */ /* 0x0003e20000100800 */
[----:B------:R-:W-:Y:S01]  /*3000*/  IABS R98, R7 ;  /* 0x0000000700627213 */ /* 0x000fe20000000000 */
[----:B------:R-:W-:Y:S01]  /*3010*/  IMAD R99, R247, R3, R99 ;  /* 0x00000003f7637224 */ /* 0x000fe200078e0263 */
[----:B------:R-:W-:Y:S01]  /*3020*/  IABS R94, R8 ;  /* 0x00000008005e7213 */ /* 0x000fe20000000000 */
[----:B------:R3:W-:Y:S01]  /*3030*/  STL [R1+0x2408], R9 ;  /* 0x0024080901007387 */ /* 0x0007e20000100800 */
[C---:B----4-:R-:W-:Y:S01]  /*3040*/  IADD3 R7, R11.reuse, 0x90, RZ ;  /* 0x000000900b077810 */ /* 0x050fe20007ffe0ff */
[----:B------:R-:W-:Y:S01]  /*3050*/  IMAD.MOV R0, RZ, RZ, -R0 ;  /* 0x000000ffff007224 */ /* 0x000fe200078e0a00 */
[----:B--2---:R-:W-:Y:S01]  /*3060*/  IADD3 R6, R11, 0x91, RZ ;  /* 0x000000910b067810 */ /* 0x004fe20007ffe0ff */
[----:B------:R2:W-:Y:S01]  /*3070*/  STL [R1+0x241c], R8 ;  /* 0x00241c0801007387 */ /* 0x0005e20000100800 */
[----:B------:R-:W-:Y:S01]  /*3080*/  IABS R96, R10 ;  /* 0x0000000a00607213 */ /* 0x000fe20000000000 */
[C---:B------:R-:W-:Y:S01]  /*3090*/  IMAD.HI.U32 R3, R246.reuse, R94, RZ ;  /* 0x0000005ef6037227 */ /* 0x040fe200078e00ff */
[----:B------:R-:W-:Y:S01]  /*30a0*/  IABS R92, R6 ;  /* 0x00000006005c7213 */ /* 0x000fe20000000000 */
[----:B------:R4:W-:Y:S01]  /*30b0*/  STL [R1+0x2420], R7 ;  /* 0x0024200701007387 */ /* 0x0009e20000100800 */
[----:B------:R-:W-:Y:S01]  /*30c0*/  IABS R95, R9 ;  /* 0x00000009005f7213 */ /* 0x000fe20000000000 */
[----:B------:R-:W-:Y:S01]  /*30d0*/  IMAD R97, R247, R0, R97 ;  /* 0x00000000f7617224 */ /* 0x000fe200078e0261 */
[C---:B-1----:R-:W-:Y:S01]  /*30e0*/  IADD3 R10, R11.reuse, 0x92, RZ ;  /* 0x000000920b0a7810 */ /* 0x042fe20007ffe0ff */
[----:B------:R-:W-:Y:S01]  /*30f0*/  IMAD.MOV R3, RZ, RZ, -R3 ;  /* 0x000000ffff037224 */ /* 0x000fe200078e0a03 */
[C---:B---3--:R-:W-:Y:S01]  /*3100*/  IADD3 R9, R11.reuse, 0x93, RZ ;  /* 0x000000930b097810 */ /* 0x048fe20007ffe0ff */
[----:B------:R1:W-:Y:S01]  /*3110*/  STL [R1+0x2424], R6 ;  /* 0x0024240601007387 */ /* 0x0003e20000100800 */
[----:B--2---:R-:W-:Y:S01]  /*3120*/  IADD3 R8, R11, 0x94, RZ ;  /* 0x000000940b087810 */ /* 0x004fe20007ffe0ff */
[C---:B------:R-:W-:Y:S01]  /*3130*/  IMAD.HI.U32 R0, R246.reuse, R92, RZ ;  /* 0x0000005cf6007227 */ /* 0x040fe200078e00ff */
[----:B------:R-:W-:Y:S01]  /*3140*/  IABS R93, R7 ;  /* 0x00000007005d7213 */ /* 0x000fe20000000000 */
[----:B------:R2:W-:Y:S01]  /*3150*/  STL [R1+0x2418], R10 ;  /* 0x0024180a01007387 */ /* 0x0005e20000100800 */
[----:B------:R-:W-:Y:S01]  /*3160*/  IABS R89, R8 ;  /* 0x0000000800597213 */ /* 0x000fe20000000000 */
[----:B------:R-:W-:Y:S01]  /*3170*/  IMAD R94, R247, R3, R94 ;  /* 0x00000003f75e7224 */ /* 0x000fe200078e025e */
[C---:B----4-:R-:W-:Y:S01]  /*3180*/  IADD3 R7, R11.reuse, 0x95, RZ ;  /* 0x000000950b077810 */ /* 0x050fe20007ffe0ff */
[----:B------:R3:W-:Y:S01]  /*3190*/  STL [R1+0x2428], R9 ;  /* 0x0024280901007387 */ /* 0x0007e20000100800 */
[----:B------:R-:W-:Y:S01]  /*31a0*/  IABS R91, R10 ;  /* 0x0000000a005b7213 */ /* 0x000fe20000000000 */
[----:B------:R-:W-:Y:S01]  /*31b0*/  IMAD.HI.U32 R3, R246, R89, RZ ;  /* 0x00000059f6037227 */ /* 0x000fe200078e00ff */
[C---:B-1----:R-:W-:Y:S01]  /*31c0*/  IADD3 R6, R11.reuse, 0x96, RZ ;  /* 0x000000960b067810 */ /* 0x042fe20007ffe0ff */
[----:B------:R1:W-:Y:S01]  /*31d0*/  STL [R1+0x2430], R8 ;  /* 0x0024300801007387 */ /* 0x0003e20000100800 */
[----:B------:R-:W-:Y:S01]  /*31e0*/  IADD3 R0, -R0, RZ, RZ ;  /* 0x000000ff00007210 */ /* 0x000fe20007ffe1ff */
[----:B------:R-:W-:Y:S01]  /*31f0*/  IMAD.MOV R3, RZ, RZ, -R3 ;  /* 0x000000ffff037224 */ /* 0x000fe200078e0a03 */
[----:B------:R-:W-:Y:S01]  /*3200*/  IABS R90, R9 ;  /* 0x00000009005a7213 */ /* 0x000fe20000000000 */
[----:B------:R4:W-:Y:S01]  /*3210*/  STL [R1+0x2434], R7 ;  /* 0x0024340701007387 */ /* 0x0009e20000100800 */
[----:B--2---:R-:W-:Y:S01]  /*3220*/  IADD3 R10, R11, 0x97, RZ ;  /* 0x000000970b0a7810 */ /* 0x004fe20007ffe0ff */
[----:B------:R-:W-:Y:S01]  /*3230*/  IMAD R92, R247, R0, R92 ;  /* 0x00000000f75c7224 */ /* 0x000fe200078e025c */
[----:B------:R-:W-:Y:S01]  /*3240*/  IABS R87, R6 ;  /* 0x0000000600577213 */ /* 0x000fe20000000000 */
[----:B------:R2:W-:Y:S01]  /*3250*/  STL [R1+0x243c], R6 ;  /* 0x00243c0601007387 */ /* 0x0005e20000100800 */
[----:B---3--:R-:W-:Y:S01]  /*3260*/  IADD3 R9, R11, 0x98, RZ ;  /* 0x000000980b097810 */ /* 0x008fe20007ffe0ff */
[----:B------:R-:W-:Y:S01]  /*3270*/  IMAD R89, R247, R3, R89 ;  /* 0x00000003f7597224 */ /* 0x000fe200078e0259 */
[C---:B-1----:R-:W-:Y:S01]  /*3280*/  IADD3 R8, R11.reuse, 0x99, RZ ;  /* 0x000000990b087810 */ /* 0x042fe20007ffe0ff */
[----:B------:R1:W-:Y:S01]  /*3290*/  STL [R1+0x2438], R10 ;  /* 0x0024380a01007387 */ /* 0x0003e20000100800 */
[----:B------:R-:W-:Y:S01]  /*32a0*/  IABS R88, R7 ;  /* 0x0000000700587213 */ /* 0x000fe20000000000 */
[C---:B------:R-:W-:Y:S01]  /*32b0*/  IMAD.HI.U32 R0, R246.reuse, R87, RZ ;  /* 0x00000057f6007227 */ /* 0x040fe200078e00ff */
[----:B------:R-:W-:Y:S01]  /*32c0*/  IABS R84, R8 ;  /* 0x0000000800547213 */ /* 0x000fe20000000000 */
[----:B------:R3:W-:Y:S01]  /*32d0*/  STL [R1+0x2440], R9 ;  /* 0x0024400901007387 */ /* 0x0007e20000100800 */
[C---:B----4-:R-:W-:Y:S01]  /*32e0*/  IADD3 R7, R11.reuse, 0x9a, RZ ;  /* 0x0000009a0b077810 */ /* 0x050fe20007ffe0ff */
[----:B------:R-:W-:Y:S01]  /*32f0*/  IMAD.MOV R0, RZ, RZ, -R0 ;  /* 0x000000ffff007224 */ /* 0x000fe200078e0a00 */
[C---:B--2---:R-:W-:Y:S01]  /*3300*/  IADD3 R6, R11.reuse, 0x9b, RZ ;  /* 0x0000009b0b067810 */ /* 0x044fe20007ffe0ff */
[----:B------:R2:W-:Y:S01]  /*3310*/  STL [R1+0x2448], R8 ;  /* 0x0024480801007387 */ /* 0x0005e20000100800 */
[----:B------:R-:W-:Y:S01]  /*3320*/  IABS R86, R10 ;  /* 0x0000000a00567213 */ /* 0x000fe20000000000 */
[C---:B------:R-:W-:Y:S01]  /*3330*/  IMAD.HI.U32 R3, R246.reuse, R84, RZ ;  /* 0x00000054f6037227 */ /* 0x040fe200078e00ff */
[----:B------:R-:W-:Y:S01]  /*3340*/  IABS R85, R9 ;  /* 0x0000000900557213 */ /* 0x000fe20000000000 */
[----:B------:R4:W-:Y:S01]  /*3350*/  STL [R1+0x244c], R7 ;  /* 0x00244c0701007387 */ /* 0x0009e20000100800 */
[C---:B-1----:R-:W-:Y:S01]  /*3360*/  IADD3 R10, R11.reuse, 0x9c, RZ ;  /* 0x0000009c0b0a7810 */ /* 0x042fe20007ffe0ff */
[----:B------:R-:W-:Y:S01]  /*3370*/  IMAD.MOV R3, RZ, RZ, -R3 ;  /* 0x000000ffff037224 */ /* 0x000fe200078e0a03 */
[----:B------:R-:W-:Y:S01]  /*3380*/  IABS R82, R6 ;  /* 0x0000000600527213 */ /* 0x000fe20000000000 */
[----:B------:R1:W-:Y:S01]  /*3390*/  STL [R1+0x245c], R6 ;  /* 0x00245c0601007387 */ /* 0x0003e20000100800 */
[----:B---3--:R-:W-:Y:S01]  /*33a0*/  IADD3 R9, R11, 0x9d, RZ ;  /* 0x0000009d0b097810 */ /* 0x008fe20007ffe0ff */
[----:B------:R-:W-:Y:S01]  /*33b0*/  IMAD R87, R247, R0, R87 ;  /* 0x00000000f7577224 */ /* 0x000fe200078e0257 */
[C---:B--2---:R-:W-:Y:S01]  /*33c0*/  IADD3 R8, R11.reuse, 0x9e, RZ ;  /* 0x0000009e0b087810 */ /* 0x044fe20007ffe0ff */
[----:B------:R2:W-:Y:S01]  /*33d0*/  STL [R1+0x2450], R10 ;  /* 0x0024500a01007387 */ /* 0x0005e20000100800 */
[----:B------:R-:W-:Y:S01]  /*33e0*/  IABS R83, R7 ;  /* 0x0000000700537213 */ /* 0x000fe20000000000 */
[C---:B------:R-:W-:Y:S01]  /*33f0*/  IMAD.HI.U32 R0, R246.reuse, R82, RZ ;  /* 0x00000052f6007227 */ /* 0x040fe200078e00ff */
[----:B------:R-:W-:Y:S01]  /*3400*/  IABS R79, R8 ;  /* 0x00000008004f7213 */ /* 0x000fe20000000000 */
[----:B------:R3:W-:Y:S01]  /*3410*/  STL [R1+0x2454], R9 ;  /* 0x0024540901007387 */ /* 0x0007e20000100800 */
[----:B----4-:R-:W-:Y:S01]  /*3420*/  IADD3 R7, R11, 0x9f, RZ ;  /* 0x0000009f0b077810 */ /* 0x010fe20007ffe0ff */
[----:B------:R-:W-:Y:S01]  /*3430*/  IMAD R84, R247, R3, R84 ;  /* 0x00000003f7547224 */ /* 0x000fe200078e0254 */
[C---:B-1----:R-:W-:Y:S01]  /*3440*/  IADD3 R6, R11.reuse, 0xa0, RZ ;  /* 0x000000a00b067810 */ /* 0x042fe20007ffe0ff */
[----:B------:R1:W-:Y:S01]  /*3450*/  STL [R1+0x2458], R8 ;  /* 0x0024580801007387 */ /* 0x0003e20000100800 */
[----:B------:R-:W-:Y:S01]  /*3460*/  IABS R81, R10 ;  /* 0x0000000a00517213 */ /* 0x000fe20000000000 */
[C---:B------:R-:W-:Y:S01]  /*3470*/  IMAD.HI.U32 R3, R246.reuse, R79, RZ ;  /* 0x0000004ff6037227 */ /* 0x040fe200078e00ff */
[----:B------:R-:W-:Y:S01]  /*3480*/  IABS R80, R9 ;  /* 0x0000000900507213 */ /* 0x000fe20000000000 */
[----:B------:R4:W-:Y:S01]  /*3490*/  STL [R1+0x246c], R7 ;  /* 0x00246c0701007387 */ /* 0x0009e20000100800 */
[C---:B--2---:R-:W-:Y:S01]  /*34a0*/  IADD3 R10, R11.reuse, 0xa1, RZ ;  /* 0x000000a10b0a7810 */ /* 0x044fe20007ffe0ff */
[----:B------:R-:W-:Y:S01]  /*34b0*/  IMAD.MOV R0, RZ, RZ, -R0 ;  /* 0x000000ffff007224 */ /* 0x000fe200078e0a00 */
[----:B------:R-:W-:Y:S01]  /*34c0*/  IABS R77, R6 ;  /* 0x00000006004d7213 */ /* 0x000fe20000000000 */
[----:B------:R-:W-:Y:S01]  /*34d0*/  IMAD.MOV R3, RZ, RZ, -R3 ;  /* 0x000000ffff037224 */ /* 0x000fe200078e0a03 */
[C---:B---3--:R-:W-:Y:S01]  /*34e0*/  IADD3 R9, R11.reuse, 0xa2, RZ ;  /* 0x000000a20b097810 */ /* 0x048fe20007ffe0ff */
[----:B------:R2:W-:Y:S01]  /*34f0*/  STL [R1+0x2470], R6 ;  /* 0x0024700601007387 */ /* 0x0005e20000100800 */
[----:B-1----:R-:W-:Y:S01]  /*3500*/  IADD3 R8, R11, 0xa3, RZ ;  /* 0x000000a30b087810 */ /* 0x002fe20007ffe0ff */
[----:B------:R-:W-:Y:S01]  /*3510*/  IMAD R82, R247, R0, R82 ;  /* 0x00000000f7527224 */ /* 0x000fe200078e0252 */
[----:B------:R-:W-:Y:S01]  /*3520*/  IABS R78, R7 ;  /* 0x00000007004e7213 */ /* 0x000fe20000000000 */
[----:B------:R1:W-:Y:S01]  /*3530*/  STL [R1+0x2464], R10 ;  /* 0x0024640a01007387 */ /* 0x0003e20000100800 */
[----:B------:R-:W-:Y:S01]  /*3540*/  IABS R74, R8 ;  /* 0x00000008004a7213 */ /* 0x000fe20000000000 */
[C---:B------:R-:W-:Y:S01]  /*3550*/  IMAD.HI.U32 R0, R246.reuse, R77, RZ ;  /* 0x0000004df6007227 */ /* 0x040fe200078e00ff */
[----:B----4-:R-:W-:Y:S01]  /*3560*/  IADD3 R7, R11, 0xa4, RZ ;  /* 0x000000a40b077810 */ /* 0x010fe20007ffe0ff */
[----:B------:R3:W-:Y:S01]  /*3570*/  STL [R1+0x2468], R9 ;  /* 0x0024680901007387 */ /* 0x0007e20000100800 */
[----:B------:R-:W-:Y:S01]  /*3580*/  IABS R76, R10 ;  /* 0x0000000a004c7213 */ /* 0x000fe20000000000 */
[----:B------:R-:W-:Y:S01]  /*3590*/  IMAD R79, R247, R3, R79 ;  /* 0x00000003f74f7224 */ /* 0x000fe200078e024f */
[----:B--2---:R-:W-:Y:S01]  /*35a0*/  IADD3 R6, R11, 0xa5, RZ ;  /* 0x000000a50b067810 */ /* 0x004fe20007ffe0ff */
[----:B------:R2:W-:Y:S01]  /*35b0*/  STL [R1+0x247c], R8 ;  /* 0x00247c0801007387 */ /* 0x0005e20000100800 */
[----:B------:R-:W-:Y:S01]  /*35c0*/  IMAD.HI.U32 R3, R246, R74, RZ ;  /* 0x0000004af6037227 */ /* 0x000fe200078e00ff */
[----:B------:R-:W-:-:S02]  /*35d0*/  IABS R75, R9 ;  /* 0x00000009004b7213 */ /* 0x000fc40000000000 */
[C---:B-1----:R-:W-:Y:S01]  /*35e0*/  IADD3 R10, R11.reuse, 0xa6, RZ ;  /* 0x000000a60b0a7810 */ /* 0x042fe20007ffe0ff */
[----:B------:R-:W-:Y:S01]  /*35f0*/  IMAD.MOV R0, RZ, RZ, -R0 ;  /* 0x000000ffff007224 */ /* 0x000fe200078e0a00 */
[----:B------:R-:W-:Y:S01]  /*3600*/  IABS R72, R6 ;  /* 0x0000000600487213 */ /* 0x000fe20000000000 */
[----:B------:R1:W-:Y:S01]  /*3610*/  STL [R1+0x2480], R7 ;  /* 0x0024800701007387 */ /* 0x0003e20000100800 */
[C---:B---3--:R-:W-:Y:S01]  /*3620*/  IADD3 R9, R11.reuse, 0xa7, RZ ;  /* 0x000000a70b097810 */ /* 0x048fe20007ffe0ff */
[----:B------:R-:W-:Y:S01]  /*3630*/  IMAD.MOV R3, RZ, RZ, -R3 ;  /* 0x000000ffff037224 */ /* 0x000fe200078e0a03 */
[----:B--2---:R-:W-:Y:S01]  /*3640*/  IADD3 R8, R11, 0xa8, RZ ;  /* 0x000000a80b087810 */ /* 0x004fe20007ffe0ff */
        /* <DEDUP_REMOVED lines=44> */
[C---:B-1----:R-:W-:Y:S01]  /*3910*/  IADD3 R8, R11.reuse, 0xb2, RZ ;  /* 0x000000b20b087810 */ /* 0x042fe20007ffe0ff */
[----:B------:R1:W-:Y:S01]  /*3920*/  STL [R1+0x24b0], R10 ;  /* 0x0024b00a01007387 */ /* 0x0003e20000100800 */
[----:B------:R-:W-:Y:S01]  /*3930*/  IABS R63, R7 ;  /* 0x00000007003f7213 */ /* 0x000fe20000000000 */
[C---:B------:R-:W-:Y:S01]  /*3940*/  IMAD.HI.U32 R0, R246.reuse, R62, RZ ;  /* 0x0000003ef6007227 */ /* 0x040fe200078e00ff */
[----:B------:R-:W-:Y:S01]  /*3950*/  IABS R59, R8 ;  /* 0x00000008003b7213 */ /* 0x000fe20000000000 */
[----:B------:R-:W-:Y:S01]  /*3960*/  STL [R1+0x24b4], R9 ;  /* 0x0024b40901007387 */ /* 0x000fe20000100800 */
[C---:B----4-:R-:W-:Y:S01]  /*3970*/  IADD3 R7, R11.reuse, 0xb3, RZ ;  /* 0x000000b30b077810 */ /* 0x050fe20007ffe0ff */
[----:B------:R-:W-:Y:S01]  /*3980*/  IMAD.MOV R2, RZ, RZ, -R2 ;  /* 0x000000ffff027224 */ /* 0x000fe200078e0a02 */
[----:B--2---:R-:W-:Y:S01]  /*3990*/  IADD3 R6, R11, 0xb4, RZ ;  /* 0x000000b40b067810 */ /* 0x004fe20007ffe0ff */
[----:B------:R-:W-:Y:S01]  /*39a0*/  IMAD R64, R247, R3, R64 ;  /* 0x00000003f7407224 */ /* 0x000fe200078e0240 */
[----:B------:R2:W-:Y:S01]  /*39b0*/  STL [R1+0x24c0], R8 ;  /* 0x0024c00801007387 */ /* 0x0005e20000100800 */
[----:B------:R-:W-:Y:S01]  /*39c0*/  IMAD.MOV R4, RZ, RZ, -R4 ;  /* 0x000000ffff047224 */ /* 0x000fe200078e0a04 */
[----:B------:R-:W-:Y:S01]  /*39d0*/  IABS R61, R10 ;  /* 0x0000000a003d7213 */ /* 0x000fe20000000000 */
[----:B------:R-:W-:Y:S01]  /*39e0*/  IMAD.MOV R0, RZ, RZ, -R0 ;  /* 0x000000ffff007224 */ /* 0x000fe200078e0a00 */
[----:B------:R-:W-:Y:S01]  /*39f0*/  IABS R57, R6 ;  /* 0x0000000600397213 */ /* 0x000fe20000000000 */
[C---:B------:R-:W-:Y:S01]  /*3a00*/  IMAD.HI.U32 R3, R246.reuse, R59, RZ ;  /* 0x0000003bf6037227 */ /* 0x040fe200078e00ff */
[----:B------:R-:W-:Y:S01]  /*3a10*/  IABS R60, R9 ;  /* 0x00000009003c7213 */ /* 0x000fe20000000000 */
[----:B------:R3:W-:Y:S01]  /*3a20*/  STL [R1+0x24d8], R7 ;  /* 0x0024d80701007387 */ /* 0x0007e20000100800 */
[----:B-1----:R-:W-:Y:S01]  /*3a30*/  IADD3 R10, R11, 0xb5, RZ ;  /* 0x000000b50b0a7810 */ /* 0x002fe20007ffe0ff */
[----:B------:R-:W-:Y:S01]  /*3a40*/  IMAD R230, R247, R2, R230 ;  /* 0x00000002f7e67224 */ /* 0x000fe200078e02e6 */
[----:B--2---:R-:W-:Y:S01]  /*3a50*/  IADD3 R8, R11, 0xb7, RZ ;  /* 0x000000b70b087810 */ /* 0x004fe20007ffe0ff */
[----:B------:R-:W-:Y:S01]  /*3a60*/  IMAD R228, R247, R4, R228 ;  /* 0x00000004f7e47224 */ /* 0x000fe200078e02e4 */
[----:B------:R-:W-:Y:S01]  /*3a70*/  IADD3 R9, R11, 0xb6, RZ ;  /* 0x000000b60b097810 */ /* 0x000fe20007ffe0ff */
[C---:B------:R-:W-:Y:S01]  /*3a80*/  IMAD.HI.U32 R2, R246.reuse, R225, RZ ;  /* 0x000000e1f6027227 */ /* 0x040fe200078e00ff */
[----:B------:R-:W-:Y:S01]  /*3a90*/  IABS R54, R8 ;  /* 0x0000000800367213 */ /* 0x000fe20000000000 */
[----:B------:R1:W-:Y:S01]  /*3aa0*/  STL [R1+0x24dc], R6 ;  /* 0x0024dc0601007387 */ /* 0x0003e20000100800 */
[----:B------:R-:W-:Y:S01]  /*3ab0*/  IABS R58, R7 ;  /* 0x00000007003a7213 */ /* 0x000fe20000000000 */
[----:B------:R-:W-:Y:S01]  /*3ac0*/  IMAD R62, R247, R0, R62 ;  /* 0x00000000f73e7224 */ /* 0x000fe200078e023e */
[----:B---3--:R-:W-:Y:S01]  /*3ad0*/  IADD3 R7, R11, 0xb8, RZ ;  /* 0x000000b80b077810 */ /* 0x008fe20007ffe0ff */
[----:B------:R-:W-:Y:S01]  /*3ae0*/  IMAD.MOV R3, RZ, RZ, -R3 ;  /* 0x000000ffff037224 */ /* 0x000fe200078e0a03 */
[----:B------:R2:W-:Y:S01]  /*3af0*/  STL [R1+0x24d0], R10 ;  /* 0x0024d00a01007387 */ /* 0x0005e20000100800 */
[----:B------:R-:W-:Y:S01]  /*3b00*/  IMAD.HI.U32 R4, R246, R223, RZ ;  /* 0x000000dff6047227 */ /* 0x000fe200078e00ff */
[----:B------:R-:W-:-:S02]  /*3b10*/  IADD3 R2, -R2, RZ, RZ ;  /* 0x000000ff02027210 */ /* 0x000fc40007ffe1ff */
[----:B------:R-:W-:Y:S01]  /*3b20*/  STL [R1+0x24d4], R9 ;  /* 0x0024d40901007387 */ /* 0x000fe20000100800 */
[----:B------:R-:W-:Y:S01]  /*3b30*/  IMAD.HI.U32 R0, R246, R57, RZ ;  /* 0x00000039f6007227 */ /* 0x000fe200078e00ff */
[----:B-1----:R-:W-:Y:S02]  /*3b40*/  IADD3 R6, R11, 0xb9, RZ ;  /* 0x000000b90b067810 */ /* 0x002fe40007ffe0ff */
[----:B------:R1:W-:Y:S01]  /*3b50*/  STL [R1+0x24e4], R8 ;  /* 0x0024e40801007387 */ /* 0x0003e20000100800 */
[----:B------:R-:W-:Y:S01]  /*3b60*/  IMAD R59, R247, R3, R59 ;  /* 0x00000003f73b7224 */ /* 0x000fe200078e023b */
[----:B------:R-:W-:Y:S01]  /*3b70*/  IABS R56, R10 ;  /* 0x0000000a00387213 */ /* 0x000fe20000000000 */
[----:B------:R-:W-:Y:S01]  /*3b80*/  IMAD.MOV R4, RZ, RZ, -R4 ;  /* 0x000000ffff047224 */ /* 0x000fe200078e0a04 */
[----:B------:R-:W-:Y:S01]  /*3b90*/  IADD3 R0, -R0, RZ, RZ ;  /* 0x000000ff00007210 */ /* 0x000fe20007ffe1ff */
[C---:B------:R-:W-:Y:S01]  /*3ba0*/  IMAD.HI.U32 R3, R246.reuse, R54, RZ ;  /* 0x00000036f6037227 */ /* 0x040fe200078e00ff */
[----:B------:R-:W-:Y:S01]  /*3bb0*/  IABS R55, R9 ;  /* 0x0000000900377213 */ /* 0x000fe20000000000 */
[----:B------:R3:W-:Y:S01]  /*3bc0*/  STL [R1+0x24e8], R7 ;  /* 0x0024e80701007387 */ /* 0x0007e20000100800 */
[----:B--2---:R-:W-:Y:S01]  /*3bd0*/  IADD3 R10, R11, 0xba, RZ ;  /* 0x000000ba0b0a7810 */ /* 0x004fe20007ffe0ff */
[----:B------:R-:W-:Y:S01]  /*3be0*/  IMAD R223, R247, R4, R223 ;  /* 0x00000004f7df7224 */ /* 0x000fe200078e02df */
[----:B-1----:R-:W-:Y:S01]  /*3bf0*/  IADD3 R8, R11, 0xbc, RZ ;  /* 0x000000bc0b087810 */ /* 0x002fe20007ffe0ff */
[----:B------:R-:W-:Y:S01]  /*3c00*/  IMAD.MOV R3, RZ, RZ, -R3 ;  /* 0x000000ffff037224 */ /* 0x000fe200078e0a03 */
[----:B------:R-:W-:Y:S01]  /*3c10*/  IABS R52, R6 ;  /* 0x0000000600347213 */ /* 0x000fe20000000000 */
[----:B------:R-:W-:Y:S01]  /*3c20*/  IMAD R225, R247, R2, R225 ;  /* 0x00000002f7e17224 */ /* 0x000fe200078e02e1 */
[C---:B------:R-:W-:Y:S01]  /*3c30*/  IADD3 R9, R11.reuse, 0xbb, RZ ;  /* 0x000000bb0b097810 */ /* 0x040fe20007ffe0ff */
[C---:B------:R-:W-:Y:S01]  /*3c40*/  IMAD.HI.U32 R4, R246.reuse, R218, RZ ;  /* 0x000000daf6047227 */ /* 0x040fe200078e00ff */
[----:B------:R-:W-:Y:S01]  /*3c50*/  IABS R49, R8 ;  /* 0x0000000800317213 */ /* 0x000fe20000000000 */
[----:B------:R1:W-:Y:S01]  /*3c60*/  STL [R1+0x24f0], R6 ;  /* 0x0024f00601007387 */ /* 0x0003e20000100800 */
[----:B------:R-:W-:Y:S01]  /*3c70*/  IABS R53, R7 ;  /* 0x0000000700357213 */ /* 0x000fe20000000000 */
[----:B------:R-:W-:Y:S01]  /*3c80*/  IMAD.HI.U32 R2, R246, R220, RZ ;  /* 0x000000dcf6027227 */ /* 0x000fe200078e00ff */
[----:B---3--:R-:W-:Y:S01]  /*3c90*/  IADD3 R7, R11, 0xbd, RZ ;  /* 0x000000bd0b077810 */ /* 0x008fe20007ffe0ff */
[----:B------:R2:W-:Y:S01]  /*3ca0*/  STL [R1+0x24e0], R10 ;  /* 0x0024e00a01007387 */ /* 0x0005e20000100800 */
[----:B------:R-:W-:Y:S01]  /*3cb0*/  IABS R51, R10 ;  /* 0x0000000a00337213 */ /* 0x000fe20000000000 */
[----:B------:R-:W-:Y:S01]  /*3cc0*/  IMAD R57, R247, R0, R57 ;  /* 0x00000000f7397224 */ /* 0x000fe200078e0239 */
[----:B------:R-:W-:Y:S01]  /*3cd0*/  IADD3 R4, -R4, RZ, RZ ;  /* 0x000000ff04047210 */ /* 0x000fe20007ffe1ff */
[----:B------:R-:W-:Y:S01]  /*3ce0*/  IMAD.HI.U32 R0, R246, R52, RZ ;  /* 0x00000034f6007227 */ /* 0x000fe200078e00ff */
[----:B------:R3:W-:Y:S01]  /*3cf0*/  STL [R1+0x24f4], R9 ;  /* 0x0024f40901007387 */ /* 0x0007e20000100800 */
[----:B-1----:R-:W-:-:S02]  /*3d00*/  IADD3 R6, R11, 0xbe, RZ ;  /* 0x000000be0b067810 */ /* 0x002fc40007ffe0ff */
[----:B------:R-:W-:Y:S01]  /*3d10*/  IMAD R54, R247, R3, R54 ;  /* 0x00000003f7367224 */ /* 0x000fe200078e0236 */
[----:B------:R1:W-:Y:S01]  /*3d20*/  STL [R1+0x2500], R8 ;  /* 0x0025000801007387 */ /* 0x0003e20000100800 */
[C---:B------:R-:W-:Y:S01]  /*3d30*/  IMAD.HI.U32 R3, R246.reuse, R49, RZ ;  /* 0x00000031f6037227 */ /* 0x040fe200078e00ff */
[----:B------:R-:W-:Y:S02]  /*3d40*/  IABS R50, R9 ;  /* 0x0000000900327213 */ /* 0x000fe40000000000 */
[C---:B--2---:R-:W-:Y:S01]  /*3d50*/  IADD3 R10, R11.reuse, 0xbf, RZ ;  /* 0x000000bf0b0a7810 */ /* 0x044fe20007ffe0ff */
[----:B------:R-:W-:Y:S01]  /*3d60*/  IMAD.MOV R2, RZ, RZ, -R2 ;  /* 0x000000ffff027224 */ /* 0x000fe200078e0a02 */
[----:B------:R-:W-:Y:S01]  /*3d70*/  IABS R47, R6 ;  /* 0x00000006002f7213 */ /* 0x000fe20000000000 */
[----:B------:R-:W-:Y:S01]  /*3d80*/  IMAD.MOV R0, RZ, RZ, -R0 ;  /* 0x000000ffff007224 */ /* 0x000fe200078e0a00 */
[C---:B---3--:R-:W-:Y:S01]  /*3d90*/  IADD3 R9, R11.reuse, 0xc0, RZ ;  /* 0x000000c00b097810 */ /* 0x048fe20007ffe0ff */
[----:B------:R2:W-:Y:S01]  /*3da0*/  STL [R1+0x2508], R7 ;  /* 0x0025080701007387 */ /* 0x0005e20000100800 */
[----:B-1----:R-:W-:Y:S01]  /*3db0*/  IADD3 R8, R11, 0xc1, RZ ;  /* 0x000000c10b087810 */ /* 0x002fe20007ffe0ff */
[----:B------:R-:W-:Y:S01]  /*3dc0*/  IMAD.MOV R3, RZ, RZ, -R3 ;  /* 0x000000ffff037224 */ /* 0x000fe200078e0a03 */
[----:B------:R-:W-:Y:S01]  /*3dd0*/  IABS R48, R7 ;  /* 0x0000000700307213 */ /* 0x000fe20000000000 */
[C---:B------:R-:W-:Y:S01]  /*3de0*/  IMAD R220, R247.reuse, R2, R220 ;  /* 0x00000002f7dc7224 */ /* 0x040fe200078e02dc */
[----:B------:R-:W-:Y:S01]  /*3df0*/  IABS R44, R8 ;  /* 0x00000008002c7213 */ /* 0x000fe20000000000 */
[----:B------:R1:W-:Y:S01]  /*3e00*/  STL [R1+0x2510], R6 ;  /* 0x0025100601007387 */ /* 0x0003e20000100800 */
[----:B------:R-:W-:Y:S01]  /*3e10*/  IMAD R218, R247, R4, R218 ;  /* 0x00000004f7da7224 */ /* 0x000fe200078e02da */
[----:B------:R-:W-:Y:S01]  /*3e20*/  IABS R46, R10 ;  /* 0x0000000a002e7213 */ /* 0x000fe20000000000 */
[----:B------:R-:W-:Y:S01]  /*3e30*/  IMAD.HI.U32 R2, R246, R215, RZ ;  /* 0x000000d7f6027227 */ /* 0x000fe200078e00ff */
[----:B------:R3:W-:Y:S01]  /*3e40*/  STL [R1+0x250c], R10 ;  /* 0x00250c0a01007387 */ /* 0x0007e20000100800 */
[----:B--2---:R-:W-:-:S02]  /*3e50*/  IADD3 R7, R11, 0xc2, RZ ;  /* 0x000000c20b077810 */ /* 0x004fc40007ffe0ff */
[----:B------:R-:W-:Y:S01]  /*3e60*/  IMAD R52, R247, R0, R52 ;  /* 0x00000000f7347224 */ /* 0x000fe200078e0234 */
[----:B------:R2:W-:Y:S01]  /*3e70*/  STL [R1+0x2514], R9 ;  /* 0x0025140901007387 */ /* 0x0005e20000100800 */
[C---:B------:R-:W-:Y:S01]  /*3e80*/  IMAD.HI.U32 R4, R246.reuse, R213, RZ ;  /* 0x000000d5f6047227 */ /* 0x040fe200078e00ff */
[C---:B-1----:R-:W-:Y:S02]  /*3e90*/  IADD3 R6, R11.reuse, 0xc3, RZ ;  /* 0x000000c30b067810 */ /* 0x042fe40007ffe0ff */
[----:B------:R1:W-:Y:S01]  /*3ea0*/  STL [R1+0x2518], R8 ;  /* 0x0025180801007387 */ /* 0x0003e20000100800 */
[C---:B------:R-:W-:Y:S01]  /*3eb0*/  IMAD.HI.U32 R0, R246.reuse, R47, RZ ;  /* 0x0000002ff6007227 */ /* 0x040fe200078e00ff */
[----:B------:R-:W-:Y:S02]  /*3ec0*/  IABS R45, R9 ;  /* 0x00000009002d7213 */ /* 0x000fe40000000000 */
[----:B---3--:R-:W-:Y:S01]  /*3ed0*/  IADD3 R10, R11, 0xc4, RZ ;  /* 0x000000c40b0a7810 */ /* 0x008fe20007ffe0ff */
[----:B------:R-:W-:Y:S01]  /*3ee0*/  IMAD R49, R247, R3, R49 ;  /* 0x00000003f7317224 */ /* 0x000fe200078e0231 */
[----:B------:R-:W-:Y:S01]  /*3ef0*/  IABS R42, R6 ;  /* 0x00000006002a7213 */ /* 0x000fe20000000000 */
[C---:B------:R-:W-:Y:S01]  /*3f00*/  IMAD.HI.U32 R3, R246.reuse, R44, RZ ;  /* 0x0000002cf6037227 */ /* 0x040fe200078e00ff */
[C---:B--2---:R-:W-:Y:S01]  /*3f10*/  IADD3 R9, R11.reuse, 0xc5, RZ ;  /* 0x000000c50b097810 */ /* 0x044fe20007ffe0ff */
[----:B------:R2:W-:Y:S01]  /*3f20*/  STL [R1+0x2524], R7 ;  /* 0x0025240701007387 */ /* 0x0005e20000100800 */
[----:B-1----:R-:W-:Y:S01]  /*3f30*/  IADD3 R8, R11, 0xc6, RZ ;  /* 0x000000c60b087810 */ /* 0x002fe20007ffe0ff */
[----:B------:R-:W-:Y:S01]  /*3f40*/  IMAD.MOV R2, RZ, RZ, -R2 ;  /* 0x000000ffff027224 */ /* 0x000fe200078e0a02 */
[----:B------:R-:W-:Y:S01]  /*3f50*/  IABS R43, R7 ;  /* 0x00000007002b7213 */ /* 0x000fe20000000000 */
[----:B------:R-:W-:Y:S01]  /*3f60*/  IMAD.MOV R4, RZ, RZ, -R4 ;  /* 0x000000ffff047224 */ /* 0x000fe200078e0a04 */
[----:B------:R-:W-:Y:S01]  /*3f70*/  IABS R39, R8 ;  /* 0x0000000800277213 */ /* 0x000fe20000000000 */
[----:B------:R-:W-:Y:S01]  /*3f80*/  IMAD.MOV R0, RZ, RZ, -R0 ;  /* 0x000000ffff007224 */ /* 0x000fe200078e0a00 */
[----:B------:R1:W-:Y:S01]  /*3f90*/  STL [R1+0x253c], R6 ;  /* 0x00253c0601007387 */ /* 0x0003e20000100800 */
[----:B------:R-:W-:Y:S01]  /*3fa0*/  IMAD.MOV R3, RZ, RZ, -R3 ;  /* 0x000000ffff037224 */ /* 0x000fe200078e0a03 */
[----:B------:R-:W-:Y:S01]  /*3fb0*/  IABS R41, R10 ;  /* 0x0000000a00297213 */ /* 0x000fe20000000000 */
[C---:B------:R-:W-:Y:S01]  /*3fc0*/  IMAD R215, R247.reuse, R2, R215 ;  /* 0x00000002f7d77224 */ /* 0x040fe200078e02d7 */
[----:B------:R3:W-:Y:S01]  /*3fd0*/  STL [R1+0x2528], R10 ;  /* 0x0025280a01007387 */ /* 0x0007e20000100800 */
[----:B------:R-:W-:Y:S01]  /*3fe0*/  IMAD R213, R247, R4, R213 ;  /* 0x00000004f7d57224 */ /* 0x000fe200078e02d5 */
[----:B--2---:R-:W-:Y:S01]  /*3ff0*/  IADD3 R7, R11, 0xc7, RZ ;  /* 0x000000c70b077810 */ /* 0x004fe20007ffe0ff */
[----:B------:R-:W-:Y:S01]  /*4000*/  IMAD.HI.U32 R2, R246, R210, RZ ;  /* 0x000000d2f6027227 */ /* 0x000fe200078e00ff */
[----:B------:R2:W-:Y:S01]  /*4010*/  STL [R1+0x252c], R9 ;  /* 0x00252c0901007387 */ /* 0x0005e20000100800 */
[----:B------:R-:W-:-:S02]  /*4020*/  IABS R40, R9 ;  /* 0x0000000900287213 */ /* 0x000fc40000000000 */
[----:B------:R-:W-:Y:S01]  /*4030*/  IMAD R47, R247, R0, R47 ;  /* 0x00000000f72f7224 */ /* 0x000fe200078e022f */
[C---:B-1----:R-:W-:Y:S01]  /*4040*/  IADD3 R6, R11.reuse, 0xc8, RZ ;  /* 0x000000c80b067810 */ /* 0x042fe20007ffe0ff */
[C---:B------:R-:W-:Y:S01]  /*4050*/  IMAD.HI.U32 R4, R246.reuse, R208, RZ ;  /* 0x000000d0f6047227 */ /* 0x040fe200078e00ff */
[----:B------:R1:W-:Y:S01]  /*4060*/  STL [R1+0x2534], R8 ;  /* 0x0025340801007387 */ /* 0x0003e20000100800 */
[C---:B---3--:R-:W-:Y:S02]  /*4070*/  IADD3 R10, R11.reuse, 0xc9, RZ ;  /* 0x000000c90b0a7810 */ /* 0x048fe40007ffe0ff */
[C---:B------:R-:W-:Y:S01]  /*4080*/  IMAD.HI.U32 R0, R246.reuse, R42, RZ ;  /* 0x0000002af6007227 */ /* 0x040fe200078e00ff */
[----:B------:R-:W-:Y:S01]  /*4090*/  IABS R37, R6 ;  /* 0x0000000600257213 */ /* 0x000fe20000000000 */
[----:B------:R3:W-:Y:S01]  /*40a0*/  STL [R1+0x2554], R7 ;  /* 0x0025540701007387 */ /* 0x0007e20000100800 */
[----:B--2---:R-:W-:Y:S01]  /*40b0*/  IADD3 R9, R11, 0xca, RZ ;  /* 0x000000ca0b097810 */ /* 0x004fe20007ffe0ff */
[----:B------:R-:W-:Y:S01]  /*40c0*/  IMAD R44, R247, R3, R44 ;  /* 0x00000003f72c7224 */ /* 0x000fe200078e022c */
[----:B------:R-:W-:Y:S01]  /*40d0*/  IABS R38, R7 ;  /* 0x0000000700267213 */ /* 0x000fe20000000000 */
[C---:B------:R-:W-:Y:S01]  /*40e0*/  IMAD.HI.U32 R3, R246.reuse, R39, RZ ;  /* 0x00000027f6037227 */ /* 0x040fe200078e00ff */
[C---:B-1----:R-:W-:Y:S01]  /*40f0*/  IADD3 R8, R11.reuse, 0xcb, RZ ;  /* 0x000000cb0b087810 */ /* 0x042fe20007ffe0ff */
[----:B------:R1:W-:Y:S01]  /*4100*/  STL [R1+0x2558], R6 ;  /* 0x0025580601007387 */ /* 0x0003e20000100800 */
[----:B------:R-:W-:Y:S01]  /*4110*/  IABS R36, R10 ;  /* 0x0000000a00247213 */ /* 0x000fe20000000000 */
[----:B------:R-:W-:Y:S01]  /*4120*/  IMAD.MOV R2, RZ, RZ, -R2 ;  /* 0x000000ffff027224 */ /* 0x000fe200078e0a02 */
[----:B------:R-:W-:Y:S01]  /*4130*/  IABS R34, R8 ;  /* 0x0000000800227213 */ /* 0x000fe20000000000 */
[----:B------:R-:W-:Y:S01]  /*4140*/  IMAD.MOV R4, RZ, RZ, -R4 ;  /* 0x000000ffff047224 */ /* 0x000fe200078e0a04 */
[----:B------:R2:W-:Y:S01]  /*4150*/  STL [R1+0x2544], R10 ;  /* 0x0025440a01007387 */ /* 0x0005e20000100800 */
[----:B------:R-:W-:Y:S01]  /*4160*/  IMAD.MOV R0, RZ, RZ, -R0 ;  /* 0x000000ffff007224 */ /* 0x000fe200078e0a00 */
[----:B---3--:R-:W-:Y:S01]  /*4170*/  IADD3 R7, R11, 0xcc, RZ ;  /* 0x000000cc0b077810 */ /* 0x008fe20007ffe0ff */
[----:B------:R-:W-:Y:S01]  /*4180*/  IMAD.MOV R3, RZ, RZ, -R3 ;  /* 0x000000ffff037224 */ /* 0x000fe200078e0a03 */
[----:B------:R3:W-:Y:S01]  /*4190*/  STL [R1+0x2550], R9 ;  /* 0x0025500901007387 */ /* 0x0007e20000100800 */
[----:B------:R-:W-:Y:S01]  /*41a0*/  IMAD R210, R247, R2, R210 ;  /* 0x00000002f7d27224 */ /* 0x000fe200078e02d2 */
[----:B-1----:R-:W-:Y:S01]  /*41b0*/  IADD3 R6, R11, 0xcd, RZ ;  /* 0x000000cd0b067810 */ /* 0x002fe20007ffe0ff */
[----:B------:R-:W-:Y:S01]  /*41c0*/  IMAD R208, R247, R4, R208 ;  /* 0x00000004f7d07224 */ /* 0x000fe200078e02d0 */
[----:B------:R1:W-:Y:S01]  /*41d0*/  STL [R1+0x2564], R8 ;  /* 0x0025640801007387 */ /* 0x0003e20000100800 */
[----:B------:R-:W-:Y:S01]  /*41e0*/  IMAD.HI.U32 R2, R246, R205, RZ ;  /* 0x000000cdf6027227 */ /* 0x000fe200078e00ff */
[----:B------:R-:W-:-:S02]  /*41f0*/  IABS R32, R6 ;  /* 0x0000000600207213 */ /* 0x000fc40000000000 */
[----:B------:R-:W-:Y:S01]  /*4200*/  IABS R35, R9 ;  /* 0x0000000900237213 */ /* 0x000fe20000000000 */
[----:B------:R-:W-:Y:S01]  /*4210*/  IMAD R42, R247, R0, R42 ;  /* 0x00000000f72a7224 */ /* 0x000fe200078e022a */
[C---:B--2---:R-:W-:Y:S01]  /*4220*/  IADD3 R10, R11.reuse, 0xce, RZ ;  /* 0x000000ce0b0a7810 */ /* 0x044fe20007ffe0ff */
[C---:B------:R-:W-:Y:S01]  /*4230*/  IMAD.HI.U32 R4, R246.reuse, R203, RZ ;  /* 0x000000cbf6047227 */ /* 0x040fe200078e00ff */
[C---:B---3--:R-:W-:Y:S01]  /*4240*/  IADD3 R9, R11.reuse, 0xcf, RZ ;  /* 0x000000cf0b097810 */ /* 0x048fe20007ffe0ff */
[----:B------:R2:W-:Y:S01]  /*4250*/  STL [R1+0x2568], R7 ;  /* 0x0025680701007387 */ /* 0x0005e20000100800 */
[----:B-1----:R-:W-:Y:S01]  /*4260*/  IADD3 R8, R11, 0xd0, RZ ;  /* 0x000000d00b087810 */ /* 0x002fe20007ffe0ff */
[C---:B------:R-:W-:Y:S01]  /*4270*/  IMAD.HI.U32 R0, R246.reuse, R37, RZ ;  /* 0x00000025f6007227 */ /* 0x040fe200078e00ff */
[----:B------:R-:W-:Y:S01]  /*4280*/  IABS R33, R7 ;  /* 0x0000000700217213 */ /* 0x000fe20000000000 */
[----:B------:R1:W-:Y:S01]  /*4290*/  STL [R1+0x256c], R6 ;  /* 0x00256c0601007387 */ /* 0x0003e20000100800 */
[----:B------:R-:W-:Y:S01]  /*42a0*/  IABS R29, R8 ;  /* 0x00000008001d7213 */ /* 0x000fe20000000000 */
[----:B------:R-:W-:Y:S01]  /*42b0*/  IMAD R39, R247, R3, R39 ;  /* 0x00000003f7277224 */ /* 0x000fe200078e0227 */
[----:B------:R-:W-:Y:S01]  /*42c0*/  IABS R31, R10 ;  /* 0x0000000a001f7213 */ /* 0x000fe20000000000 */
[----:B------:R-:W-:Y:S01]  /*42d0*/  IMAD.HI.U32 R3, R246, R34, RZ ;  /* 0x00000022f6037227 */ /* 0x000fe200078e00ff */
[----:B------:R3:W-:Y:S01]  /*42e0*/  STL [R1+0x255c], R10 ;  /* 0x00255c0a01007387 */ /* 0x0007e20000100800 */
[----:B--2---:R-:W-:-:S02]  /*42f0*/  IADD3 R7, R11, 0xd1, RZ ;  /* 0x000000d10b077810 */ /* 0x004fc40007ffe0ff */
[----:B------:R-:W-:Y:S01]  /*4300*/  IMAD.MOV R2, RZ, RZ, -R2 ;  /* 0x000000ffff027224 */ /* 0x000fe200078e0a02 */
[----:B------:R2:W-:Y:S01]  /*4310*/  STL [R1+0x2578], R9 ;  /* 0x0025780901007387 */ /* 0x0005e20000100800 */
[----:B------:R-:W-:Y:S01]  /*4320*/  IMAD.MOV R4, RZ, RZ, -R4 ;  /* 0x000000ffff047224 */ /* 0x000fe200078e0a04 */
[----:B-1----:R-:W-:Y:S01]  /*4330*/  IADD3 R6, R11, 0xd2, RZ ;  /* 0x000000d20b067810 */ /* 0x002fe20007ffe0ff */
[----:B------:R-:W-:Y:S01]  /*4340*/  IMAD.MOV R0, RZ, RZ, -R0 ;  /* 0x000000ffff007224 */ /* 0x000fe200078e0a00 */
[----:B------:R1:W-:Y:S01]  /*4350*/  STL [R1+0x2584], R8 ;  /* 0x0025840801007387 */ /* 0x0003e20000100800 */
[----:B------:R-:W-:Y:S01]  /*4360*/  IMAD.MOV R3, RZ, RZ, -R3 ;  /* 0x000000ffff037224 */ /* 0x000fe200078e0a03 */
[----:B------:R-:W-:Y:S01]  /*4370*/  IABS R27, R6 ;  /* 0x00000006001b7213 */ /* 0x000fe20000000000 */
[C---:B------:R-:W-:Y:S01]  /*4380*/  IMAD R205, R247.reuse, R2, R205 ;  /* 0x00000002f7cd7224 */ /* 0x040fe200078e02cd */
[----:B------:R-:W-:Y:S01]  /*4390*/  IABS R30, R9 ;  /* 0x00000009001e7213 */ /* 0x000fe20000000000 */
[----:B------:R-:W-:Y:S01]  /*43a0*/  IMAD R203, R247, R4, R203 ;  /* 0x00000004f7cb7224 */ /* 0x000fe200078e02cb */
[C---:B---3--:R-:W-:Y:S01]  /*43b0*/  IADD3 R10, R11.reuse, 0xd3, RZ ;  /* 0x000000d30b0a7810 */ /* 0x048fe20007ffe0ff */
[C---:B------:R-:W-:Y:S01]  /*43c0*/  IMAD.HI.U32 R2, R246.reuse, R200, RZ ;  /* 0x000000c8f6027227 */ /* 0x040fe200078e00ff */
[C---:B--2---:R-:W-:Y:S01]  /*43d0*/  IADD3 R9, R11.reuse, 0xd4, RZ ;  /* 0x000000d40b097810 */ /* 0x044fe20007ffe0ff */
[----:B------:R2:W-:Y:S01]  /*43e0*/  STL [R1+0x2588], R7 ;  /* 0x0025880701007387 */ /* 0x0005e20000100800 */
[----:B-1----:R-:W-:Y:S01]  /*43f0*/  IADD3 R8, R11, 0xd5, RZ ;  /* 0x000000d50b087810 */ /* 0x002fe20007ffe0ff */
[----:B------:R-:W-:Y:S01]  /*4400*/  IMAD R37, R247, R0, R37 ;  /* 0x00000000f7257224 */ /* 0x000fe200078e0225 */
[----:B------:R-:W-:Y:S01]  /*4410*/  IABS R28, R7 ;  /* 0x00000007001c7213 */ /* 0x000fe20000000000 */
[----:B------:R-:W-:Y:S01]  /*4420*/  IMAD.HI.U32 R4, R246, R198, RZ ;  /* 0x000000c6f6047227 */ /* 0x000fe200078e00ff */
[----:B------:R1:W-:Y:S01]  /*4430*/  STL [R1+0x2590], R6 ;  /* 0x0025900601007387 */ /* 0x0003e20000100800 */
[----:B------:R-:W-:-:S02]  /*4440*/  IABS R24, R8 ;  /* 0x0000000800187213 */ /* 0x000fc40000000000 */
[C---:B------:R-:W-:Y:S01]  /*4450*/  IMAD.HI.U32 R0, R246.reuse, R32, RZ ;  /* 0x00000020f6007227 */ /* 0x040fe200078e00ff */
[----:B------:R3:W-:Y:S01]  /*4460*/  STL [R1+0x258c], R10 ;  /* 0x00258c0a01007387 */ /* 0x0007e20000100800 */
[----:B--2---:R-:W-:Y:S02]  /*4470*/  IADD3 R7, R11, 0xd6, RZ ;  /* 0x000000d60b077810 */ /* 0x004fe40007ffe0ff */
[----:B------:R-:W-:Y:S01]  /*4480*/  IMAD R34, R247, R3, R34 ;  /* 0x00000003f7227224 */ /* 0x000fe200078e0222 */
[----:B------:R2:W-:Y:S01]  /*4490*/  STL [R1+0x2594], R9 ;  /* 0x0025940901007387 */ /* 0x0005e20000100800 */
[C---:B------:R-:W-:Y:S01]  /*44a0*/  IMAD.HI.U32 R3, R246.reuse, R29, RZ ;  /* 0x0000001df6037227 */ /* 0x040fe200078e00ff */
[----:B-1----:R-:W-:Y:S02]  /*44b0*/  IADD3 R6, R11, 0xd7, RZ ;  /* 0x000000d70b067810 */ /* 0x002fe40007ffe0ff */
[----:B------:R-:W-:Y:S01]  /*44c0*/  IABS R26, R10 ;  /* 0x0000000a001a7213 */ /* 0x000fe20000000000 */
[----:B------:R-:W-:Y:S01]  /*44d0*/  IMAD.MOV R2, RZ, RZ, -R2 ;  /* 0x000000ffff027224 */ /* 0x000fe200078e0a02 */
[----:B------:R-:W-:Y:S01]  /*44e0*/  IADD3 R3, -R3, RZ, RZ ;  /* 0x000000ff03037210 */ /* 0x000fe20007ffe1ff */
        /* <DEDUP_REMOVED lines=18> */
[----:B------:R-:W-:Y:S01]  /*4610*/  STL [R1+0x259c], R10 ;  /* 0x00259c0a01007387 */ /* 0x000fe20000100800 */
[----:B--2---:R-:W-:Y:S02]  /*4620*/  IADD3 R7, R11, 0xdb, RZ ;  /* 0x000000db0b077810 */ /* 0x004fe40007ffe0ff */
[----:B------:R-:W-:Y:S01]  /*4630*/  IMAD.MOV R2, RZ, RZ, -R2 ;  /* 0x000000ffff027224 */ /* 0x000fe200078e0a02 */
[----:B------:R2:W-:Y:S01]  /*4640*/  STL [R1+0x25b0], R9 ;  /* 0x0025b00901007387 */ /* 0x0005e20000100800 */
[----:B------:R-:W-:Y:S01]  /*4650*/  IMAD R29, R247, R3, R29 ;  /* 0x00000003f71d7224 */ /* 0x000fe200078e021d */
[----:B-1----:R-:W-:Y:S01]  /*4660*/  IADD3 R6, R11, 0xdc, RZ ;  /* 0x000000dc0b067810 */ /* 0x002fe20007ffe0ff */
[----:B------:R-:W-:Y:S01]  /*4670*/  IMAD.MOV R4, RZ, RZ, -R4 ;  /* 0x000000ffff047224 */ /* 0x000fe200078e0a04 */
[----:B------:R1:W-:Y:S01]  /*4680*/  STL [R1+0x25ac], R8 ;  /* 0x0025ac0801007387 */ /* 0x0003e20000100800 */
[----:B------:R-:W-:Y:S01]  /*4690*/  IMAD.MOV R0, RZ, RZ, -R0 ;  /* 0x000000ffff007224 */ /* 0x000fe200078e0a00 */
[----:B------:R-:W-:Y:S01]  /*46a0*/  IABS R18, R7 ;  /* 0x0000000700127213 */ /* 0x000fe20000000000 */
[----:B------:R-:W-:Y:S01]  /*46b0*/  IMAD.HI.U32 R3, R246, R24, RZ ;  /* 0x00000018f6037227 */ /* 0x000fe200078e00ff */
[----:B------:R3:W-:Y:S01]  /*46c0*/  STL [R1+0x25a8], R7 ;  /* 0x0025a80701007387 */ /* 0x0007e20000100800 */
[----:B------:R-:W-:-:S02]  /*46d0*/  IABS R17, R6 ;  /* 0x0000000600117213 */ /* 0x000fc40000000000 */
[C---:B------:R-:W-:Y:S01]  /*46e0*/  IMAD R195, R247.reuse, R2, R195 ;  /* 0x00000002f7c37224 */ /* 0x040fe200078e02c3 */
[----:B------:R-:W-:Y:S01]  /*46f0*/  IABS R20, R9 ;  /* 0x0000000900147213 */ /* 0x000fe20000000000 */
[----:B------:R-:W-:Y:S01]  /*4700*/  IMAD R193, R247, R4, R193 ;  /* 0x00000004f7c17224 */ /* 0x000fe200078e02c1 */
[C---:B--2---:R-:W-:Y:S01]  /*4710*/  IADD3 R9, R11.reuse, 0xdd, RZ ;  /* 0x000000dd0b097810 */ /* 0x044fe20007ffe0ff */
[----:B------:R-:W-:Y:S01]  /*4720*/  IMAD.HI.U32 R2, R246, R190, RZ ;  /* 0x000000bef6027227 */ /* 0x000fe200078e00ff */
[C---:B-1----:R-:W-:Y:S01]  /*4730*/  IADD3 R8, R11.reuse, 0xde, RZ ;  /* 0x000000de0b087810 */ /* 0x042fe20007ffe0ff */
[----:B------:R1:W-:Y:S01]  /*4740*/  STL [R1+0x25a4], R6 ;  /* 0x0025a40601007387 */ /* 0x0003e20000100800 */
[----:B---3--:R-:W-:Y:S01]  /*4750*/  IADD3 R7, R11, 0xdf, RZ ;  /* 0x000000df0b077810 */ /* 0x008fe20007ffe0ff */
[----:B------:R-:W-:Y:S01]  /*4760*/  IMAD R27, R247, R0, R27 ;  /* 0x00000000f71b7224 */ /* 0x000fe200078e021b */
[----:B------:R-:W-:Y:S01]  /*4770*/  IADD3 R2, -R2, RZ, RZ ;  /* 0x000000ff02027210 */ /* 0x000fe20007ffe1ff */
[----:B------:R-:W-:Y:S01]  /*4780*/  IMAD.MOV R3, RZ, RZ, -R3 ;  /* 0x000000ffff037224 */ /* 0x000fe200078e0a03 */
[----:B------:R-:W-:Y:S01]  /*4790*/  IABS R14, R7 ;  /* 0x00000007000e7213 */ /* 0x000fe20000000000 */
[----:B------:R-:W-:Y:S01]  /*47a0*/  IMAD.HI.U32 R4, R246, R188, RZ ;  /* 0x000000bcf6047227 */ /* 0x000fe200078e00ff */
[----:B------:R-:W-:Y:S01]  /*47b0*/  STL [R1+0x2580], R9 ;  /* 0x0025800901007387 */ /* 0x000fe20000100800 */
[----:B------:R-:W-:-:S02]  /*47c0*/  IABS R125, R12 ;  /* 0x0000000c007d7213 */ /* 0x000fc40000000000 */
[----:B------:R-:W-:Y:S01]  /*47d0*/  IMAD.HI.U32 R0, R246, R22, RZ ;  /* 0x00000016f6007227 */ /* 0x000fe200078e00ff */
[----:B-1----:R-:W-:Y:S01]  /*47e0*/  IADD3 R6, R11, 0xe0, RZ ;  /* 0x000000e00b067810 */ /* 0x002fe20007ffe0ff */
[----:B------:R-:W-:Y:S01]  /*47f0*/  STL [R1+0x257c], R8 ;  /* 0x00257c0801007387 */ /* 0x000fe20000100800 */
[----:B------:R-:W-:Y:S01]  /*4800*/  IABS R21, R10 ;  /* 0x0000000a00157213 */ /* 0x000fe20000000000 */
[C---:B------:R-:W-:Y:S01]  /*4810*/  IMAD R24, R247.reuse, R3, R24 ;  /* 0x00000003f7187224 */ /* 0x040fe200078e0218 */
[----:B------:R-:W-:Y:S01]  /*4820*/  IADD3 R0, -R0, RZ, RZ ;  /* 0x000000ff00007210 */ /* 0x000fe20007ffe1ff */
[----:B------:R-:W-:Y:S01]  /*4830*/  IMAD.MOV R4, RZ, RZ, -R4 ;  /* 0x000000ffff047224 */ /* 0x000fe200078e0a04 */
[----:B------:R-:W-:Y:S01]  /*4840*/  STL [R1+0x2574], R7 ;  /* 0x0025740701007387 */ /* 0x000fe20000100800 */
[----:B------:R-:W-:Y:S01]  /*4850*/  IMAD.HI.U32 R3, R246, R19, RZ ;  /* 0x00000013f6037227 */ /* 0x000fe200078e00ff */
[----:B------:R-:W-:Y:S02]  /*4860*/  IABS R13, R6 ;  /* 0x00000006000d7213 */ /* 0x000fe40000000000 */
[----:B------:R-:W-:Y:S01]  /*4870*/  STL [R1+0x2570], R6 ;  /* 0x0025700601007387 */ /* 0x000fe20000100800 */
[C---:B------:R-:W-:Y:S01]  /*4880*/  IMAD R188, R247.reuse, R4, R188 ;  /* 0x00000004f7bc7224 */ /* 0x040fe200078e02bc */
[----:B------:R-:W-:Y:S01]  /*4890*/  IABS R15, R8 ;  /* 0x00000008000f7213 */ /* 0x000fe20000000000 */
[----:B------:R-:W-:Y:S01]  /*48a0*/  IMAD.MOV R3, RZ, RZ, -R3 ;  /* 0x000000ffff037224 */ /* 0x000fe200078e0a03 */
[----:B------:R-:W-:Y:S01]  /*48b0*/  IABS R16, R9 ;  /* 0x0000000900107213 */ /* 0x000fe20000000000 */
[----:B------:R-:W-:-:S02]  /*48c0*/  IMAD R190, R247, R2, R190 ;  /* 0x00000002f7be7224 */ /* 0x000fc400078e02be */
[----:B------:R-:W-:-:S04]  /*48d0*/  IMAD.HI.U32 R4, R246, R183, RZ ;  /* 0x000000b7f6047227 */ /* 0x000fc800078e00ff */
[----:B------:R-:W-:Y:S01]  /*48e0*/  IMAD.HI.U32 R2, R246, R185, RZ ;  /* 0x000000b9f6027227 */ /* 0x000fe200078e00ff */
[----:B------:R-:W-:-:S03]  /*48f0*/  IADD3 R4, -R4, RZ, RZ ;  /* 0x000000ff04047210 */ /* 0x000fc60007ffe1ff */
[----:B------:R-:W-:Y:S02]  /*4900*/  IMAD R22, R247, R0, R22 ;  /* 0x00000000f7167224 */ /* 0x000fe400078e0216 */
[----:B------:R-:W-:-:S04]  /*4910*/  IMAD.HI.U32 R0, R246, R17, RZ ;  /* 0x00000011f6007227 */ /* 0x000fc800078e00ff */
[----:B------:R-:W-:Y:S02]  /*4920*/  IMAD R19, R247, R3, R19 ;  /* 0x00000003f7137224 */ /* 0x000fe400078e0213 */
[----:B------:R-:W-:-:S04]  /*4930*/  IMAD.HI.U32 R3, R246, R14, RZ ;  /* 0x0000000ef6037227 */ /* 0x000fc800078e00ff */
[----:B------:R-:W-:Y:S02]  /*4940*/  IMAD.MOV R2, RZ, RZ, -R2 ;  /* 0x000000ffff027224 */ /* 0x000fe400078e0a02 */
[----:B------:R-:W-:Y:S02]  /*4950*/  IMAD.MOV R0, RZ, RZ, -R0 ;  /* 0x000000ffff007224 */ /* 0x000fe400078e0a00 */
[----:B------:R-:W-:Y:S02]  /*4960*/  IMAD.MOV R3, RZ, RZ, -R3 ;  /* 0x000000ffff037224 */ /* 0x000fe400078e0a03 */
[C---:B------:R-:W-:Y:S02]  /*4970*/  IMAD R185, R247.reuse, R2, R185 ;  /* 0x00000002f7b97224 */ /* 0x040fe400078e02b9 */
[----:B------:R-:W-:Y:S02]  /*4980*/  IMAD R183, R247, R4, R183 ;  /* 0x00000004f7b77224 */ /* 0x000fe400078e02b7 */
[----:B------:R-:W-:-:S04]  /*4990*/  IMAD.HI.U32 R2, R246, R180, RZ ;  /* 0x000000b4f6027227 */ /* 0x000fc800078e00ff */
[----:B------:R-:W-:Y:S01]  /*49a0*/  IMAD R17, R247, R0, R17 ;  /* 0x00000000f7117224 */ /* 0x000fe200078e0211 */
[----:B------:R-:W-:Y:S01]  /*49b0*/  IADD3 R0, R11, 0xe1, RZ ;  /* 0x000000e10b007810 */ /* 0x000fe20007ffe0ff */
[----:B------:R-:W-:-:S03]  /*49c0*/  IMAD.HI.U32 R4, R246, R178, RZ ;  /* 0x000000b2f6047227 */ /* 0x000fc600078e00ff */
[----:B------:R-:W-:Y:S01]  /*49d0*/  IABS R12, R0 ;  /* 0x00000000000c7213 */ /* 0x000fe20000000000 */
[C---:B------:R-:W-:Y:S01]  /*49e0*/  IMAD R14, R247.reuse, R3, R14 ;  /* 0x00000003f70e7224 */ /* 0x040fe200078e020e */
[----:B------:R-:W-:Y:S01]  /*49f0*/  STL [R1+0x2560], R0 ;  /* 0x0025600001007387 */ /* 0x000fe20000100800 */
[----:B------:R-:W-:Y:S02]  /*4a00*/  IMAD.MOV R2, RZ, RZ, -R2 ;  /* 0x000000ffff027224 */ /* 0x000fe400078e0a02 */
[----:B------:R-:W-:Y:S01]  /*4a10*/  IMAD.MOV R4, RZ, RZ, -R4 ;  /* 0x000000ffff047224 */ /* 0x000fe200078e0a04 */
[----:B------:R1:W-:Y:S01]  /*4a20*/  STL [R1+0x2684], R14 ;  /* 0x0026840e01007387 */ /* 0x0003e20000100800 */
[C---:B------:R-:W-:Y:S02]  /*4a30*/  IMAD R180, R247.reuse, R2, R180 ;  /* 0x00000002f7b47224 */ /* 0x040fe400078e02b4 */
[----:B------:R-:W-:Y:S02]  /*4a40*/  IMAD R178, R247, R4, R178 ;  /* 0x00000004f7b27224 */ /* 0x000fe400078e02b2 */
[----:B------:R-:W-:-:S04]  /*4a50*/  IMAD.HI.U32 R2, R246, R175, RZ ;  /* 0x000000aff6027227 */ /* 0x000fc800078e00ff */
[----:B------:R-:W-:Y:S01]  /*4a60*/  IMAD.HI.U32 R4, R246, R173, RZ ;  /* 0x000000adf6047227 */ /* 0x000fe200078e00ff */
[----:B-1----:R-:W2:Y:S03]  /*4a70*/  LDL R14, [R1+0x1578] ;  /* 0x00157800010e7983 */ /* 0x002ea60000100800 */
[----:B------:R-:W-:Y:S02]  /*4a80*/  IMAD.MOV R2, RZ, RZ, -R2 ;  /* 0x000000ffff027224 */ /* 0x000fe400078e0a02 */
[----:B------:R-:W-:Y:S02]  /*4a90*/  IMAD.MOV R4, RZ, RZ, -R4 ;  /* 0x000000ffff047224 */ /* 0x000fe400078e0a04 */
[C---:B------:R-:W-:Y:S02]  /*4aa0*/  IMAD R175, R247.reuse, R2, R175 ;  /* 0x00000002f7af7224 */ /* 0x040fe400078e02af */
[----:B------:R-:W-:-:S02]  /*4ab0*/  IMAD R173, R247, R4, R173 ;  /* 0x00000004f7ad7224 */ /* 0x000fc400078e02ad */
[----:B------:R-:W-:-:S04]  /*4ac0*/  IMAD.HI.U32 R2, R246, R170, RZ ;  /* 0x000000aaf6027227 */ /* 0x000fc800078e00ff */
[----:B------:R-:W-:-:S04]  /*4ad0*/  IMAD.HI.U32 R4, R246, R168, RZ ;  /* 0x000000a8f6047227 */ /* 0x000fc800078e00ff */
[----:B------:R-:W-:Y:S02]  /*4ae0*/  IMAD.MOV R2, RZ, RZ, -R2 ;  /* 0x000000ffff027224 */ /* 0x000fe400078e0a02 */
[----:B------:R-:W-:Y:S02]  /*4af0*/  IMAD.MOV R4, RZ, RZ, -R4 ;  /* 0x000000ffff047224 */ /* 0x000fe400078e0a04 */
[C---:B------:R-:W-:Y:S02]  /*4b00*/  IMAD R170, R247.reuse, R2, R170 ;  /* 0x00000002f7aa7224 */ /* 0x040fe400078e02aa */
[----:B------:R-:W-:Y:S02]  /*4b10*/  IMAD R168, R247, R4, R168 ;  /* 0x00000004f7a87224 */ /* 0x000fe400078e02a8 */
        /* <DEDUP_REMOVED lines=13> */
[----:B------:R-:W-:Y:S01]  /*4bf0*/  IMAD.HI.U32 R4, R246, R153, RZ ;  /* 0x00000099f6047227 */ /* 0x000fe200078e00ff */
[----:B------:R-:W-:-:S03]  /*4c00*/  IADD3 R2, -R2, RZ, RZ ;  /* 0x000000ff02027210 */ /* 0x000fc60007ffe1ff */
        /* <DEDUP_REMOVED lines=37> */
[----:B------:R-:W-:-:S04]  /*4e60*/  IMAD.HI.U32 R5, R246, R122, RZ ;  /* 0x0000007af6057227 */ /* 0x000fc800078e00ff */
[C---:B------:R-:W-:Y:S02]  /*4e70*/  IMAD R125, R247.reuse, R2, R125 ;  /* 0x00000002f77d7224 */ /* 0x040fe400078e027d */
[----:B------:R-:W-:Y:S02]  /*4e80*/  IMAD R123, R247, R4, R123 ;  /* 0x00000004f77b7224 */ /* 0x000fe400078e027b */
[----:B------:R-:W-:-:S04]  /*4e90*/  IMAD.HI.U32 R2, R246, R118, RZ ;  /* 0x00000076f6027227 */ /* 0x000fc800078e00ff */
[----:B------:R-:W-:-:S04]  /*4ea0*/  IMAD.HI.U32 R4, R246, R120, RZ ;  /* 0x00000078f6047227 */ /* 0x000fc800078e00ff */
[----:B------:R-:W-:Y:S01]  /*4eb0*/  IMAD.MOV R5, RZ, RZ, -R5 ;  /* 0x000000ffff057224 */ /* 0x000fe200078e0a05 */
[----:B------:R-:W-:Y:S01]  /*4ec0*/  IADD3 R4, -R4, RZ, RZ ;  /* 0x000000ff04047210 */ /* 0x000fe20007ffe1ff */
[----:B------:R-:W-:Y:S02]  /*4ed0*/  IMAD.MOV R2, RZ, RZ, -R2 ;  /* 0x000000ffff027224 */ /* 0x000fe400078e0a02 */
[----:B------:R-:W-:Y:S02]  /*4ee0*/  IMAD R122, R247, R5, R122 ;  /* 0x00000005f77a7224 */ /* 0x000fe400078e027a */
[----:B------:R-:W-:-:S04]  /*4ef0*/  IMAD.HI.U32 R5, R246, R121, RZ ;  /* 0x00000079f6057227 */ /* 0x000fc800078e00ff */
[----:B------:R-:W-:Y:S02]  /*4f00*/  IMAD R118, R247, R2, R118 ;  /* 0x00000002f7767224 */ /* 0x000fe400078e0276 */
[----:B------:R-:W-:-:S04]  /*4f10*/  IMAD.HI.U32 R2, R246, R113, RZ ;  /* 0x00000071f6027227 */ /* 0x000fc800078e00ff */
[----:B------:R-:W-:Y:S01]  /*4f20*/  IMAD R120, R247, R4, R120 ;  /* 0x00000004f7787224 */ /* 0x000fe200078e0278 */
[----:B------:R-:W-:Y:S01]  /*4f30*/  IADD3 R2, -R2, RZ, RZ ;  /* 0x000000ff02027210 */ /* 0x000fe20007ffe1ff */
[----:B------:R-:W-:Y:S02]  /*4f40*/  IMAD.MOV R5, RZ, RZ, -R5 ;  /* 0x000000ffff057224 */ /* 0x000fe400078e0a05 */
[----:B------:R-:W-:-:S04]  /*4f50*/  IMAD.HI.U32 R4, R246, R115, RZ ;  /* 0x00000073f6047227 */ /* 0x000fc800078e00ff */
[----:B------:R-:W-:Y:S02]  /*4f60*/  IMAD R121, R247, R5, R121 ;  /* 0x00000005f7797224 */ /* 0x000fe400078e0279 */
[----:B------:R-:W-:Y:S02]  /*4f70*/  IMAD.MOV R4, RZ, RZ, -R4 ;  /* 0x000000ffff047224 */ /* 0x000fe400078e0a04 */
[----:B------:R-:W-:-:S04]  /*4f80*/  IMAD.HI.U32 R5, R246, R116, RZ ;  /* 0x00000074f6057227 */ /* 0x000fc800078e00ff */
[C---:B------:R-:W-:Y:S02]  /*4f90*/  IMAD R113, R247.reuse, R2, R113 ;  /* 0x00000002f7717224 */ /* 0x040fe400078e0271 */
[----:B------:R-:W-:Y:S02]  /*4fa0*/  IMAD R115, R247, R4, R115 ;  /* 0x00000004f7737224 */ /* 0x000fe400078e0273 */
[----:B------:R-:W-:-:S04]  /*4fb0*/  IMAD.HI.U32 R2, R246, R108, RZ ;  /* 0x0000006cf6027227 */ /* 0x000fc800078e00ff */
[----:B------:R-:W-:Y:S02]  /*4fc0*/  IMAD.MOV R5, RZ, RZ, -R5 ;  /* 0x000000ffff057224 */ /* 0x000fe400078e0a05 */
[----:B------:R-:W-:-:S04]  /*4fd0*/  IMAD.HI.U32 R4, R246, R110, RZ ;  /* 0x0000006ef6047227 */ /* 0x000fc800078e00ff */
[----:B------:R-:W-:Y:S02]  /*4fe0*/  IMAD.MOV R2, RZ, RZ, -R2 ;  /* 0x000000ffff027224 */ /* 0x000fe400078e0a02 */
        /* <DEDUP_REMOVED lines=12> */
[----:B------:R-:W-:Y:S01]  /*50b0*/  IMAD R103, R247, R2, R103 ;  /* 0x00000002f7677224 */ /* 0x000fe200078e0267 */
[----:B------:R-:W-:Y:S01]  /*50c0*/  IADD3 R5, -R5, RZ, RZ ;  /* 0x000000ff05057210 */ /* 0x000fe20007ffe1ff */
[----:B------:R-:W-:Y:S02]  /*50d0*/  IMAD R105, R247, R4, R105 ;  /* 0x00000004f7697224 */ /* 0x000fe400078e0269 */
[----:B------:R-:W-:-:S04]  /*50e0*/  IMAD.HI.U32 R2, R246, R98, RZ ;  /* 0x00000062f6027227 */ /* 0x000fc800078e00ff */
[----:B------:R-:W-:-:S04]  /*50f0*/  IMAD.HI.U32 R4, R246, R100, RZ ;  /* 0x00000064f6047227 */ /* 0x000fc800078e00ff */
[----:B------:R-:W-:Y:S02]  /*5100*/  IMAD.MOV R2, RZ, RZ, -R2 ;  /* 0x000000ffff027224 */ /* 0x000fe400078e0a02 */
[----:B------:R-:W-:Y:S02]  /*5110*/  IMAD.MOV R4, RZ, RZ, -R4 ;  /* 0x000000ffff047224 */ /* 0x000fe400078e0a04 */
[----:B------:R-:W-:Y:S02]  /*5120*/  IMAD R106, R247, R5, R106 ;  /* 0x00000005f76a7224 */ /* 0x000fe400078e026a */
[----:B------:R-:W-:-:S04]  /*5130*/  IMAD.HI.U32 R5, R246, R101, RZ ;  /* 0x00000065f6057227 */ /* 0x000fc800078e00ff */
[C---:B------:R-:W-:Y:S02]  /*5140*/  IMAD R98, R247.reuse, R2, R98 ;  /* 0x00000002f7627224 */ /* 0x040fe400078e0262 */
[----:B------:R-:W-:Y:S02]  /*5150*/  IMAD R100, R247, R4, R100 ;  /* 0x00000004f7647224 */ /* 0x000fe400078e0264 */
[----:B------:R-:W-:-:S04]  /*5160*/  IMAD.HI.U32 R2, R246, R93, RZ ;  /* 0x0000005df6027227 */ /* 0x000fc800078e00ff */
[----:B------:R-:W-:-:S04]  /*5170*/  IMAD.HI.U32 R4, R246, R95, RZ ;  /* 0x0000005ff6047227 */ /* 0x000fc800078e00ff */
[----:B------:R-:W-:Y:S02]  /*5180*/  IMAD.MOV R5, RZ, RZ, -R5 ;  /* 0x000000ffff057224 */ /* 0x000fe400078e0a05 */
        /* <DEDUP_REMOVED lines=137> */
[----:B------:R-:W-:-:S04]  /*5a20*/  IMAD.HI.U32 R0, R246, R13, RZ ;  /* 0x0000000df6007227 */ /* 0x000fc800078e00ff */
[----:B------:R-:W-:Y:S02]  /*5a30*/  IMAD R26, R247, R5, R26 ;  /* 0x00000005f71a7224 */ /* 0x000fe400078e021a */
[----:B------:R-:W-:-:S04]  /*5a40*/  IMAD.HI.U32 R5, R246, R21, RZ ;  /* 0x00000015f6057227 */ /* 0x000fc800078e00ff */
[C---:B------:R-:W-:Y:S02]  /*5a50*/  IMAD R18, R247.reuse, R2, R18 ;  /* 0x00000002f7127224 */ /* 0x040fe400078e0212 */
[----:B------:R-:W-:Y:S02]  /*5a60*/  IMAD R20, R247, R4, R20 ;  /* 0x00000004f7147224 */ /* 0x000fe400078e0214 */
[----:B------:R-:W-:Y:S01]  /*5a70*/  IMAD.HI.U32 R2, R246, R12, RZ ;  /* 0x0000000cf6027227 */ /* 0x000fe200078e00ff */
[----:B--2---:R-:W-:-:S03]  /*5a80*/  IADD3 R8, R14, 0xe2, RZ ;  /* 0x000000e20e087810 */ /* 0x004fc60007ffe0ff */
[----:B------:R-:W-:-:S04]  /*5a90*/  IMAD.HI.U32 R4, R246, R15, RZ ;  /* 0x0000000ff6047227 */ /* 0x000fc800078e00ff */
[----:B------:R-:W-:Y:S01]  /*5aa0*/  IMAD.MOV R0, RZ, RZ, -R0 ;  /* 0x000000ffff007224 */ /* 0x000fe200078e0a00 */
[----:B------:R-:W-:Y:S01]  /*5ab0*/  IADD3 R7, R14, 0xe3, RZ ;  /* 0x000000e30e077810 */ /* 0x000fe20007ffe0ff */
[----:B------:R-:W-:Y:S01]  /*5ac0*/  IMAD.MOV R5, RZ, RZ, -R5 ;  /* 0x000000ffff057224 */ /* 0x000fe200078e0a05 */
[----:B------:R-:W-:Y:S01]  /*5ad0*/  IADD3 R4, -R4, RZ, RZ ;  /* 0x000000ff04047210 */ /* 0x000fe20007ffe1ff */
[----:B------:R-:W-:Y:S02]  /*5ae0*/  IMAD.MOV R2, RZ, RZ, -R2 ;  /* 0x000000ffff027224 */ /* 0x000fe400078e0a02 */
[C---:B------:R-:W-:Y:S01]  /*5af0*/  IMAD R13, R247.reuse, R0, R13 ;  /* 0x00000000f70d7224 */ /* 0x040fe200078e020d */
[C---:B------:R-:W-:Y:S01]  /*5b00*/  IADD3 R0, R14.reuse, 0xe5, RZ ;  /* 0x000000e50e007810 */ /* 0x040fe20007ffe0ff */
[C---:B------:R-:W-:Y:S01]  /*5b10*/  IMAD R21, R247.reuse, R5, R21 ;  /* 0x00000005f7157224 */ /* 0x040fe200078e0215 */
[----:B------:R-:W-:Y:S01]  /*5b20*/  IADD3 R6, R14, 0xe4, RZ ;  /* 0x000000e40e067810 */ /* 0x000fe20007ffe0ff */
[----:B------:R-:W-:Y:S01]  /*5b30*/  IMAD.HI.U32 R5, R246, R16, RZ ;  /* 0x00000010f6057227 */ /* 0x000fe200078e00ff */
[----:B------:R-:W-:Y:S01]  /*5b40*/  IABS R11, R8 ;  /* 0x00000008000b7213 */ /* 0x000fe20000000000 */
[----:B------:R1:W-:Y:S01]  /*5b50*/  STL [R1+0x254c], R8 ;  /* 0x00254c0801007387 */ /* 0x0003e20000100800 */
[----:B------:R-:W-:Y:S01]  /*5b60*/  IABS R10, R7 ;  /* 0x00000007000a7213 */ /* 0x000fe20000000000 */
[C---:B------:R-:W-:Y:S01]  /*5b70*/  IMAD R12, R247.reuse, R2, R12 ;  /* 0x00000002f70c7224 */ /* 0x040fe200078e020c */
[----:B------:R-:W-:Y:S01]  /*5b80*/  IADD3 R2, R14, 0xe6, RZ ;  /* 0x000000e60e027810 */ /* 0x000fe20007ffe0ff */
[----:B------:R-:W2:Y:S01]  /*5b90*/  S2R R233, SR_TID.X ;  /* 0x0000000000e97919 */ /* 0x000ea20000002100 */
[----:B------:R-:W-:Y:S01]  /*5ba0*/  IMAD R15, R247, R4, R15 ;  /* 0x00000004f70f7224 */ /* 0x000fe200078e020f */
[----:B------:R-:W-:Y:S01]  /*5bb0*/  IABS R9, R6 ;  /* 0x0000000600097213 */ /* 0x000fe20000000000 */
[----:B------:R-:W-:Y:S01]  /*5bc0*/  IMAD.MOV R5, RZ, RZ, -R5 ;  /* 0x000000ffff057224 */ /* 0x000fe200078e0a05 */
[----:B------:R3:W-:Y:S01]  /*5bd0*/  STL [R1+0x2548], R7 ;  /* 0x0025480701007387 */ /* 0x0007e20000100800 */
[----:B-1----:R-:W-:Y:S01]  /*5be0*/  IABS R8, R0 ;  /* 0x0000000000087213 */ /* 0x002fe20000000000 */
[----:B------:R-:W-:-:S02]  /*5bf0*/  IMAD.HI.U32 R4, R246, R11, RZ ;  /* 0x0000000bf6047227 */ /* 0x000fc400078e00ff */
[----:B------:R1:W-:Y:S02]  /*5c00*/  STL [R1+0x2540], R6 ;  /* 0x0025400601007387 */ /* 0x0003e40000100800 */
[----:B------:R-:W-:Y:S02]  /*5c10*/  IMAD R16, R247, R5, R16 ;  /* 0x00000005f7107224 */ /* 0x000fe400078e0210 */
[----:B------:R4:W-:Y:S01]  /*5c20*/  STL [R1+0x2538], R0 ;  /* 0x0025380001007387 */ /* 0x0009e20000100800 */
[----:B---3--:R-:W-:-:S03]  /*5c30*/  IABS R7, R2 ;  /* 0x0000000200077213 */ /* 0x008fc60000000000 */
[----:B------:R3:W-:Y:S01]  /*5c40*/  STL [R1+0x2530], R2 ;  /* 0x0025300201007387 */ /* 0x0007e20000100800 */
[----:B------:R-:W-:Y:S01]  /*5c50*/  IMAD.HI.U32 R3, R246, R9, RZ ;  /* 0x00000009f6037227 */ /* 0x000fe200078e00ff */
[----:B-1----:R-:W-:-:S03]  /*5c60*/  IADD3 R6, R14, 0xe7, RZ ;  /* 0x000000e70e067810 */ /* 0x002fc60007ffe0ff */
[----:B----4-:R-:W-:Y:S01]  /*5c70*/  IMAD.HI.U32 R0, R246, R10, RZ ;  /* 0x0000000af6007227 */ /* 0x010fe200078e00ff */
[----:B------:R-:W-:-:S03]  /*5c80*/  IADD3 R5, R14, 0xe8, RZ ;  /* 0x000000e80e057810 */ /* 0x000fc60007ffe0ff */
[----:B---3--:R-:W-:-:S04]  /*5c90*/  IMAD.HI.U32 R2, R246, R8, RZ ;  /* 0x00000008f6027227 */ /* 0x008fc800078e00ff */
[----:B------:R-:W-:Y:S02]  /*5ca0*/  IMAD.MOV R4, RZ, RZ, -R4 ;  /* 0x000000ffff047224 */ /* 0x000fe400078e0a04 */
[----:B------:R-:W-:Y:S01]  /*5cb0*/  IMAD.MOV R0, RZ, RZ, -R0 ;  /* 0x000000ffff007224 */ /* 0x000fe200078e0a00 */
[----:B------:R-:W-:Y:S01]  /*5cc0*/  IADD3 R2, -R2, RZ, RZ ;  /* 0x000000ff02027210 */ /* 0x000fe20007ffe1ff */
[----:B------:R-:W-:Y:S01]  /*5cd0*/  IMAD.MOV R3, RZ, RZ, -R3 ;  /* 0x000000ffff037224 */ /* 0x000fe200078e0a03 */
[----:B------:R1:W-:Y:S01]  /*5ce0*/  STL [R1+0x2520], R6 ;  /* 0x0025200601007387 */ /* 0x0003e20000100800 */
[C---:B------:R-:W-:Y:S01]  /*5cf0*/  IMAD R11, R247.reuse, R4, R11 ;  /* 0x00000004f70b7224 */ /* 0x040fe200078e020b */
[----:B------:R-:W-:Y:S01]  /*5d00*/  IADD3 R4, R14, 0xe9, RZ ;  /* 0x000000e90e047810 */ /* 0x000fe20007ffe0ff */
[----:B------:R-:W-:Y:S01]  /*5d10*/  IMAD R10, R247, R0, R10 ;  /* 0x00000000f70a7224 */ /* 0x000fe200078e020a */
[----:B------:R3:W-:Y:S01]  /*5d20*/  STL [R1+0x251c], R5 ;  /* 0x00251c0501007387 */ /* 0x0007e20000100800 */
[----:B------:R-:W-:-:S04]  /*5d30*/  IMAD.HI.U32 R0, R246, R7, RZ ;  /* 0x00000007f6007227 */ /* 0x000fc800078e00ff */
[C---:B------:R-:W-:Y:S01]  /*5d40*/  IMAD R9, R247.reuse, R3, R9 ;  /* 0x00000003f7097224 */ /* 0x040fe200078e0209 */
[----:B-1----:R-:W-:Y:S01]  /*5d50*/  IABS R6, R6 ;  /* 0x0000000600067213 */ /* 0x002fe20000000000 */
[C---:B------:R-:W-:Y:S01]  /*5d60*/  IMAD R8, R247.reuse, R2, R8 ;  /* 0x00000002f7087224 */ /* 0x040fe200078e0208 */
[C---:B------:R-:W-:Y:S02]  /*5d70*/  IADD3 R3, R14.reuse, 0xea, RZ ;  /* 0x000000ea0e037810 */ /* 0x040fe40007ffe0ff */
[----:B---3--:R-:W-:Y:S01]  /*5d80*/  IABS R5, R5 ;  /* 0x0000000500057213 */ /* 0x008fe20000000000 */
[----:B------:R1:W-:Y:S01]  /*5d90*/  STL [R1+0x2504], R4 ;  /* 0x0025040401007387 */ /* 0x0003e20000100800 */
[----:B------:R-:W-:Y:S01]  /*5da0*/  IADD3 R2, R14, 0xeb, RZ ;  /* 0x000000eb0e027810 */ /* 0x000fe20007ffe0ff */
[----:B------:R-:W-:Y:S02]  /*5db0*/  IMAD.MOV R0, RZ, RZ, -R0 ;  /* 0x000000ffff007224 */ /* 0x000fe400078e0a00 */
[C---:B------:R-:W-:Y:S01]  /*5dc0*/  IMAD.HI.U32 R239, R246.reuse, R5, RZ ;  /* 0x00000005f6ef7227 */ /* 0x040fe200078e00ff */
[----:B------:R3:W-:Y:S03]  /*5dd0*/  STL [R1+0x24fc], R3 ;  /* 0x0024fc0301007387 */ /* 0x0007e60000100800 */
[----:B------:R-:W-:Y:S01]  /*5de0*/  IMAD.HI.U32 R240, R246, R6, RZ ;  /* 0x00000006f6f07227 */ /* 0x000fe200078e00ff */
[----:B-1----:R-:W-:Y:S01]  /*5df0*/  IABS R4, R4 ;  /* 0x0000000400047213 */ /* 0x002fe20000000000 */
[----:B------:R1:W-:Y:S02]  /*5e00*/  STL [R1+0x24f8], R2 ;  /* 0x0024f80201007387 */ /* 0x0003e40000100800 */
[----:B------:R-:W-:-:S02]  /*5e10*/  IMAD R7, R247, R0, R7 ;  /* 0x00000000f7077224 */ /* 0x000fc400078e0207 */
[----:B------:R-:W-:Y:S01]  /*5e20*/  IMAD.MOV R239, RZ, RZ, -R239 ;  /* 0x000000ffffef7224 */ /* 0x000fe200078e0aef */
[----:B---3--:R-:W-:Y:S01]  /*5e30*/  IABS R3, R3 ;  /* 0x0000000300037213 */ /* 0x008fe20000000000 */
[----:B------:R-:W-:Y:S01]  /*5e40*/  IMAD.HI.U32 R0, R246, R4, RZ ;  /* 0x00000004f6007227 */ /* 0x000fe200078e00ff */
[----:B--2---:R-:W-:-:S03]  /*5e50*/  LOP3.LUT R233, R233, 0x1f, RZ, 0xc0, !PT ;  /* 0x0000001fe9e97812 */ /* 0x004fc600078ec0ff */
[----:B------:R-:W-:Y:S01]  /*5e60*/  IMAD.MOV R240, RZ, RZ, -R240 ;  /* 0x000000fffff07224 */ /* 0x000fe200078e0af0 */
[----:B-1----:R-:W-:Y:S01]  /*5e70*/  IABS R2, R2 ;  /* 0x0000000200027213 */ /* 0x002fe20000000000 */
[----:B------:R-:W-:Y:S01]  /*5e80*/  IMAD R5, R247, R239, R5 ;  /* 0x000000eff7057224 */ /* 0x000fe200078e0205 */
[----:B------:R-:W-:Y:S01]  /*5e90*/  IADD3 R234, R14, 0xec, RZ ;  /* 0x000000ec0eea7810 */ /* 0x000fe20007ffe0ff */
[----:B------:R-:W-:Y:S01]  /*5ea0*/  IMAD.MOV R0, RZ, RZ, -R0 ;  /* 0x000000ffff007224 */ /* 0x000fe200078e0a00 */
[----:B------:R-:W-:Y:S01]  /*5eb0*/  LEA R233, R241, R233, 0x7 ;  /* 0x000000e9f1e97211 */ /* 0x000fe200078e38ff */
[----:B------:R-:W-:Y:S02]  /*5ec0*/  IMAD R6, R247, R240, R6 ;  /* 0x000000f0f7067224 */ /* 0x000fe400078e0206 */
[C---:B------:R-:W-:Y:S01]  /*5ed0*/  IMAD.HI.U32 R239, R246.reuse, R2, RZ ;  /* 0x00000002f6ef7227 */ /* 0x040fe200078e00ff */
[----:B------:R1:W-:Y:S03]  /*5ee0*/  STL [R1+0x24ec], R234 ;  /* 0x0024ecea01007387 */ /* 0x0003e60000100800 */
[----:B------:R-:W-:Y:S01]  /*5ef0*/  IMAD.HI.U32 R240, R246, R3, RZ ;  /* 0x00000003f6f07227 */ /* 0x000fe200078e00ff */
[----:B------:R-:W-:-:S03]  /*5f00*/  IADD3 R236, R233, 0x20, RZ ;  /* 0x00000020e9ec7810 */ /* 0x000fc60007ffe0ff */
[----:B------:R-:W-:Y:S01]  /*5f10*/  IMAD R4, R247, R0, R4 ;  /* 0x00000000f7047224 */ /* 0x000fe200078e0204 */
[----:B------:R-:W-:Y:S01]  /*5f20*/  IABS R0, R234 ;  /* 0x000000ea00007213 */ /* 0x000fe20000000000 */
[----:B------:R-:W-:Y:S01]  /*5f30*/  IMAD.MOV R239, RZ, RZ, -R239 ;  /* 0x000000ffffef7224 */ /* 0x000fe200078e0aef */
[C---:B-1----:R-:W-:Y:S01]  /*5f40*/  IADD3 R234, R233.reuse, 0x40, RZ ;  /* 0x00000040e9ea7810 */ /* 0x042fe20007ffe0ff */
[----:B------:R-:W-:Y:S01]  /*5f50*/  IMAD.MOV R240, RZ, RZ, -R240 ;  /* 0x000000fffff07224 */ /* 0x000fe200078e0af0 */
[----:B------:R-:W-:Y:S01]  /*5f60*/  IADD3 R235, R233, 0x60, RZ ;  /* 0x00000060e9eb7810 */ /* 0x000fe20007ffe0ff */
[C---:B------:R-:W-:Y:S01]  /*5f70*/  IMAD R2, R247.reuse, R239, R2 ;  /* 0x000000eff7027224 */ /* 0x040fe200078e0202 */
[----:B------:R-:W-:Y:S01]  /*5f80*/  IABS R249, R233 ;  /* 0x000000e900f97213 */ /* 0x000fe20000000000 */
[----:B------:R-:W-:Y:S01]  /*5f90*/  IMAD R3, R247, R240, R3 ;  /* 0x000000f0f7037224 */ /* 0x000fe200078e0203 */
[----:B------:R-:W-:Y:S01]  /*5fa0*/  IABS R248, R236 ;  /* 0x000000ec00f87213 */ /* 0x000fe20000000000 */
[----:B------:R-:W-:Y:S01]  /*5fb0*/  IMAD.HI.U32 R243, R246, R0, RZ ;  /* 0x00000000f6f37227 */ /* 0x000fe200078e00ff */
[----:B------:R-:W-:-:S02]  /*5fc0*/  IABS R239, R234 ;  /* 0x000000ea00ef7213 */ /* 0x000fc40000000000 */
[----:B------:R-:W-:Y:S01]  /*5fd0*/  IABS R240, R235 ;  /* 0x000000eb00f07213 */ /* 0x000fe20000000000 */
[----:B------:R-:W-:Y:S02]  /*5fe0*/  IMAD.MOV R243, RZ, RZ, -R243 ;  /* 0x000000fffff37224 */ /* 0x000fe400078e0af3 */
[----:B------:R-:W-:-:S04]  /*5ff0*/  IMAD.HI.U32 R241, R242, R249, RZ ;  /* 0x000000f9f2f17227 */ /* 0x000fc800078e00ff */
[----:B------:R-:W-:-:S04]  /*6000*/  IMAD.HI.U32 R244, R242, R248, RZ ;  /* 0x000000f8f2f47227 */ /* 0x000fc800078e00ff */
[----:B------:R-:W-:-:S04]  /*6010*/  IMAD.HI.U32 R245, R242, R239, RZ ;  /* 0x000000eff2f57227 */ /* 0x000fc800078e00ff */
[----:B------:R-:W-:-:S04]  /*6020*/  IMAD.HI.U32 R242, R242, R240, RZ ;  /* 0x000000f0f2f27227 */ /* 0x000fc800078e00ff */
[----:B------:R-:W-:Y:S01]  /*6030*/  IMAD R0, R247, R243, R0 ;  /* 0x000000f3f7007224 */ /* 0x000fe200078e0200 */
[----:B------:R-:W-:Y:S01]  /*6040*/  IABS R247, c[0x0][0x178] ;  /* 0x00005e0000f77a13 */ /* 0x000fe20000000000 */
[----:B------:R-:W-:Y:S02]  /*6050*/  IMAD.MOV R241, RZ, RZ, -R241 ;  /* 0x000000fffff17224 */ /* 0x000fe400078e0af1 */
[----:B------:R-:W-:Y:S02]  /*6060*/  IMAD.MOV R244, RZ, RZ, -R244 ;  /* 0x000000fffff47224 */ /* 0x000fe400078e0af4 */
[----:B------:R-:W-:Y:S02]  /*6070*/  IMAD.MOV R245, RZ, RZ, -R245 ;  /* 0x000000fffff57224 */ /* 0x000fe400078e0af5 */
[----:B------:R-:W-:Y:S02]  /*6080*/  IMAD.MOV R242, RZ, RZ, -R242 ;  /* 0x000000fffff27224 */ /* 0x000fe400078e0af2 */
[----:B------:R-:W-:-:S02]  /*6090*/  IMAD R249, R247, R241, R249 ;  /* 0x000000f1f7f97224 */ /* 0x000fc400078e02f9 */
[C---:B------:R-:W-:Y:S02]  /*60a0*/  IMAD R248, R247.reuse, R244, R248 ;  /* 0x000000f4f7f87224 */ /* 0x040fe400078e02f8 */
[C---:B------:R-:W-:Y:S02]  /*60b0*/  IMAD R239, R247.reuse, R245, R239 ;  /* 0x000000f5f7ef7224 */ /* 0x040fe400078e02ef */
[C---:B------:R-:W-:Y:S01]  /*60c0*/  IMAD R240, R247.reuse, R242, R240 ;  /* 0x000000f2f7f07224 */ /* 0x040fe200078e02f0 */
[C---:B------:R-:W-:Y:S02]  /*60d0*/  ISETP.GT.U32.AND P0, PT, R247.reuse, R249, PT ;  /* 0x000000f9f700720c */ /* 0x040fe40003f04070 */
[C---:B------:R-:W-:Y:S02]  /*60e0*/  ISETP.GT.U32.AND P1, PT, R247.reuse, R248, PT ;  /* 0x000000f8f700720c */ /* 0x040fe40003f24070 */
[C---:B------:R-:W-:Y:S02]  /*60f0*/  ISETP.GT.U32.AND P2, PT, R247.reuse, R239, PT ;  /* 0x000000eff700720c */ /* 0x040fe40003f44070 */
[----:B------:R-:W-:Y:S01]  /*6100*/  ISETP.GT.U32.AND P3, PT, R247, R240, PT ;  /* 0x000000f0f700720c */ /* 0x000fe20003f64070 */
[----:B------:R-:W-:Y:S01]  /*6110*/  STL [R1+0x1574], R233 ;  /* 0x001574e901007387 */ /* 0x000fe20000100800 */
[----:B------:R-:W-:-:S02]  /*6120*/  IADD3 R241, R14, 0xed, RZ ;  /* 0x000000ed0ef17810 */ /* 0x000fc40007ffe0ff */
[C---:B------:R-:W-:Y:S01]  /*6130*/  IADD3 R243, R14.reuse, 0xee, RZ ;  /* 0x000000ee0ef37810 */ /* 0x040fe20007ffe0ff */
[----:B------:R-:W-:Y:S01]  /*6140*/  STL [R1+0x157c], R236 ;  /* 0x00157cec01007387 */ /* 0x000fe20000100800 */
[C---:B------:R-:W-:Y:S02]  /*6150*/  IADD3 R252, R14.reuse, 0xef, RZ ;  /* 0x000000ef0efc7810 */ /* 0x040fe40007ffe0ff */
[C---:B------:R-:W-:Y:S01]  /*6160*/  IADD3 R251, R14.reuse, 0xf0, RZ ;  /* 0x000000f00efb7810 */ /* 0x040fe20007ffe0ff */
[----:B------:R-:W-:Y:S01]  /*6170*/  STL [R1+0x1584], R234 ;  /* 0x001584ea01007387 */ /* 0x000fe20000100800 */
[----:B------:R-:W-:-:S03]  /*6180*/  IADD3 R250, R14, 0xf1, RZ ;  /* 0x000000f10efa7810 */ /* 0x000fc60007ffe0ff */
[----:B------:R-:W-:Y:S01]  /*6190*/  STL [R1+0x1580], R235 ;  /* 0x001580eb01007387 */ /* 0x000fe20000100800 */
[----:B------:R-:W-:-:S03]  /*61a0*/  @!P0 IMAD.IADD R249, R249, 0x1, -R247 ;  /* 0x00000001f9f98824 */ /* 0x000fc600078e0af7 */
[----:B------:R1:W-:Y:S01]  /*61b0*/  STL [R1+0x24cc], R241 ;  /* 0x0024ccf101007387 */ /* 0x0003e20000100800 */
[--C-:B------:R-:W-:Y:S02]  /*61c0*/  @!P1 IMAD.IADD R248, R248, 0x1, -R247.reuse ;  /* 0x00000001f8f89824 */ /* 0x100fe400078e0af7 */
[--C-:B------:R-:W-:Y:S01]  /*61d0*/  @!P2 IMAD.IADD R239, R239, 0x1, -R247.reuse ;  /* 0x00000001efefa824 */ /* 0x100fe200078e0af7 */
[----:B------:R-:W-:Y:S01]  /*61e0*/  STL [R1+0x24c8], R243 ;  /* 0x0024c8f301007387 */ /* 0x000fe20000100800 */
[----:B------:R-:W-:Y:S01]  /*61f0*/  @!P3 IMAD.IADD R240, R240, 0x1, -R247 ;  /* 0x00000001f0f0b824 */ /* 0x000fe200078e0af7 */
[----:B------:R-:W-:Y:S02]  /*6200*/  IABS R245, R250 ;  /* 0x000000fa00f57213 */ /* 0x000fe40000000000 */
[----:B------:R-:W-:Y:S01]  /*6210*/  STL [R1+0x24bc], R252 ;  /* 0x0024bcfc01007387 */ /* 0x000fe20000100800 */
[----:B-1----:R-:W-:-:S03]  /*6220*/  IABS R241, R241 ;  /* 0x000000f100f17213 */ /* 0x002fc60000000000 */
[----:B------:R-:W-:Y:S01]  /*6230*/  STL [R1+0x24b8], R251 ;  /* 0x0024b8fb01007387 */ /* 0x000fe20000100800 */
[----:B------:R-:W-:-:S03]  /*6240*/  ISETP.GT.U32.AND P1, PT, R247, R249, PT ;  /* 0x000000f9f700720c */ /* 0x000fc60003f24070 */
[----:B------:R1:W-:Y:S01]  /*6250*/  STL [R1+0x24ac], R250 ;  /* 0x0024acfa01007387 */ /* 0x0003e20000100800 */
[C---:B------:R-:W-:Y:S02]  /*6260*/  ISETP.GT.U32.AND P3, PT, R247.reuse, R248, PT ;  /* 0x000000f8f700720c */ /* 0x040fe40003f64070 */
[C---:B------:R-:W-:Y:S02]  /*6270*/  ISETP.GT.U32.AND P4, PT, R247.reuse, R239, PT ;  /* 0x000000eff700720c */ /* 0x040fe40003f84070 */
[----:B------:R-:W-:Y:S02]  /*6280*/  ISETP.GT.U32.AND P5, PT, R247, R240, PT ;  /* 0x000000f0f700720c */ /* 0x000fe40003fa4070 */
[----:B------:R-:W-:Y:S01]  /*6290*/  IABS R247, c[0x0][0x17c] ;  /* 0x00005f0000f77a13 */ /* 0x000fe20000000000 */
[----:B-1----:R-:W-:-:S04]  /*62a0*/  IMAD.HI.U32 R250, R246, R241, RZ ;  /* 0x000000f1f6fa7227 */ /* 0x002fc800078e00ff */
[----:B------:R-:W-:-:S04]  /*62b0*/  IMAD.MOV R250, RZ, RZ, -R250 ;  /* 0x000000fffffa7224 */ /* 0x000fc800078e0afa */
[----:B------:R-:W-:Y:S02]  /*62c0*/  IMAD R241, R247, R250, R241 ;  /* 0x000000faf7f17224 */ /* 0x000fe400078e02f1 */
[----:B------:R-:W-:-:S04]  /*62d0*/  IMAD.HI.U32 R250, R246, R245, RZ ;  /* 0x000000f5f6fa7227 */ /* 0x000fc800078e00ff */
[----:B------:R-:W-:-:S04]  /*62e0*/  IMAD.MOV R250, RZ, RZ, -R250 ;  /* 0x000000fffffa7224 */ /* 0x000fc800078e0afa */
[----:B------:R-:W-:Y:S01]  /*62f0*/  IMAD R245, R247, R250, R245 ;  /* 0x000000faf7f57224 */ /* 0x000fe200078e02f5 */
[----:B------:R-:W-:Y:S02]  /*6300*/  IABS R250, c[0x0][0x178] ;  /* 0x00005e0000fa7a13 */ /* 0x000fe40000000000 */
[----:B------:R-:W-:Y:S02]  /*6310*/  ISETP.GE.AND P2, PT, R233, RZ, PT ;  /* 0x000000ffe900720c */ /* 0x000fe40003f46270 */
[----:B------:R-:W2:Y:S01]  /*6320*/  LDL.LU R233, [R1+0x2694] ;  /* 0x0026940001e97983 */ /* 0x000ea20000300800 */
[----:B------:R-:W-:Y:S01]  /*6330*/  ISETP.GE.AND P0, PT, R236, RZ, PT ;  /* 0x000000ffec00720c */ /* 0x000fe20003f06270 */
[----:B------:R-:W-:Y:S01]  /*6340*/  @!P5 IMAD.IADD R240, R240, 0x1, -R250 ;  /* 0x00000001f0f0d824 */ /* 0x000fe200078e0afa */
[----:B------:R-:W-:Y:S01]  /*6350*/  ISETP.GE.AND P5, PT, R235, RZ, PT ;  /* 0x000000ffeb00720c */ /* 0x000fe20003fa6270 */
[----:B------:R-:W3:Y:S01]  /*6360*/  LDL.LU R236, [R1+0x2690] ;  /* 0x0026900001ec7983 */ /* 0x000ee20000300800 */
[----:B------:R-:W-:-:S03]  /*6370*/  IABS R242, R243 ;  /* 0x000000f300f27213 */ /* 0x000fc60000000000 */
[----:B------:R-:W4:Y:S01]  /*6380*/  LDL.LU R235, [R1+0x268c] ;  /* 0x00268c0001eb7983 */ /* 0x000f220000300800 */
[----:B------:R-:W-:Y:S01]  /*6390*/  IABS R244, R251 ;  /* 0x000000fb00f47213 */ /* 0x000fe20000000000 */
[----:B------:R-:W-:-:S04]  /*63a0*/  IMAD.HI.U32 R251, R246, R242, RZ ;  /* 0x000000f2f6fb7227 */ /* 0x000fc800078e00ff */
[----:B------:R-:W-:Y:S01]  /*63b0*/  @!P1 IMAD.IADD R249, R249, 0x1, -R250 ;  /* 0x00000001f9f99824 */ /* 0x000fe200078e0afa */
[----:B------:R-:W-:Y:S02]  /*63c0*/  ISETP.GE.AND P1, PT, R234, RZ, PT ;  /* 0x000000ffea00720c */ /* 0x000fe40003f26270 */
[----:B------:R-:W2:Y:S01]  /*63d0*/  LDL.LU R234, [R1+0x2688] ;  /* 0x0026880001ea7983 */ /* 0x000ea20000300800 */
[----:B------:R-:W-:Y:S02]  /*63e0*/  IADD3 R251, -R251, RZ, RZ ;  /* 0x000000fffbfb7210 */ /* 0x000fe40007ffe1ff */
[----:B------:R-:W-:-:S03]  /*63f0*/  IABS R243, R252 ;  /* 0x000000fc00f37213 */ /* 0x000fc60000000000 */
[----:B------:R-:W-:Y:S02]  /*6400*/  IMAD R242, R247, R251, R242 ;  /* 0x000000fbf7f27224 */ /* 0x000fe400078e02f2 */
[----:B------:R-:W-:-:S04]  /*6410*/  IMAD.HI.U32 R251, R246, R244, RZ ;  /* 0x000000f4f6fb7227 */ /* 0x000fc800078e00ff */
[----:B------:R-:W-:Y:S01]  /*6420*/  IMAD.HI.U32 R252, R246, R243, RZ ;  /* 0x000000f3f6fc7227 */ /* 0x000fe200078e00ff */
[----:B------:R-:W-:-:S03]  /*6430*/  IADD3 R251, -R251, RZ, RZ ;  /* 0x000000fffbfb7210 */ /* 0x000fc60007ffe1ff */
[--C-:B------:R-:W-:Y:S02]  /*6440*/  @!P3 IMAD.IADD R248, R248, 0x1, -R250.reuse ;  /* 0x00000001f8f8b824 */ /* 0x100fe400078e0afa */
[----:B------:R-:W-:Y:S01]  /*6450*/  @!P4 IMAD.IADD R239, R239, 0x1, -R250 ;  /* 0x00000001efefc824 */ /* 0x000fe200078e0afa */
[----:B------:R-:W-:Y:S01]  /*6460*/  ISETP.NE.AND P4, PT, RZ, c[0x0][0x178], PT ;  /* 0x00005e00ff007a0c */ /* 0x000fe20003f85270 */
[----:B------:R-:W-:Y:S01]  /*6470*/  @!P2 IMAD.MOV R249, RZ, RZ, -R249 ;  /* 0x000000fffff9a224 */ /* 0x000fe200078e0af9 */
[----:B------:R-:W-:Y:S01]  /*6480*/  LOP3.LUT R250, RZ, c[0x0][0x178], RZ, 0x33, !PT ;  /* 0x00005e00fffa7a12 */ /* 0x000fe200078e33ff */
[----:B------:R-:W-:-:S03]  /*6490*/  IMAD.MOV R252, RZ, RZ, -R252 ;  /* 0x000000fffffc7224 */ /* 0x000fc600078e0afc */
[----:B------:R-:W-:Y:S01]  /*64a0*/  SEL R249, R250, R249, !P4 ;  /* 0x000000f9faf97207 */ /* 0x000fe20006000000 */
[C---:B------:R-:W-:Y:S01]  /*64b0*/  IMAD R243, R247.reuse, R252, R243 ;  /* 0x000000fcf7f37224 */ /* 0x040fe200078e02f3 */
[----:B------:R-:W-:Y:S01]  /*64c0*/  @!P0 IADD3 R248, -R248, RZ, RZ ;  /* 0x000000fff8f88210 */ /* 0x000fe20007ffe1ff */
[----:B------:R-:W-:Y:S01]  /*64d0*/  IMAD R244, R247, R251, R244 ;  /* 0x000000fbf7f47224 */ /* 0x000fe200078e02f4 */
[----:B------:R-:W2:Y:S04]  /*64e0*/  LDL R252, [R1+0x90] ;  /* 0x0000900001fc7983 */ /* 0x000ea80000100800 */
[----:B------:R-:W2:Y:S01]  /*64f0*/  LDL R251, [R1+0x8c] ;  /* 0x00008c0001fb7983 */ /* 0x000ea20000100800 */
[----:B------:R-:W-:-:S03]  /*6500*/  SEL R248, R250, R248, !P4 ;  /* 0x000000f8faf87207 */ /* 0x000fc60006000000 */
[----:B------:R1:W-:Y:S01]  /*6510*/  STL [R1+0x6c], R249 ;  /* 0x00006cf901007387 */ /* 0x0003e20000100800 */
[----:B------:R-:W-:Y:S02]  /*6520*/  @!P1 IMAD.MOV R239, RZ, RZ, -R239 ;  /* 0x000000ffffef9224 */ /* 0x000fe400078e0aef */
[----:B------:R-:W-:Y:S01]  /*6530*/  @!P5 IMAD.MOV R240, RZ, RZ, -R240 ;  /* 0x000000fffff0d224 */ /* 0x000fe200078e0af0 */
[----:B-1----:R-:W2:Y:S04]  /*6540*/  LDL R249, [R1+0x25b8] ;  /* 0x0025b80001f97983 */ /* 0x002ea80000100800 */
[----:B------:R1:W-:Y:S02]  /*6550*/  STL [R1+0x70], R248 ;  /* 0x000070f801007387 */ /* 0x0003e40000100800 */
[----:B-1----:R-:W-:-:S02]  /*6560*/  SEL R248, R250, R239, !P4 ;  /* 0x000000effaf87207 */ /* 0x002fc40006000000 */
[----:B------:R-:W-:Y:S02]  /*6570*/  SEL R239, R250, R240, !P4 ;  /* 0x000000f0faef7207 */ /* 0x000fe40006000000 */
[----:B------:R-:W2:Y:S01]  /*6580*/  LDL R250, [R1+0x21c8] ;  /* 0x0021c80001fa7983 */ /* 0x000ea20000100800 */
[----:B------:R-:W-:-:S03]  /*6590*/  IADD3 R240, R14, 0xf2, RZ ;  /* 0x000000f20ef07810 */ /* 0x000fc60007ffe0ff */
[----:B------:R1:W-:Y:S04]  /*65a0*/  STL [R1+0x78], R248 ;  /* 0x000078f801007387 */ /* 0x0003e80000100800 */
[----:B------:R1:W-:Y:S04]  /*65b0*/  STL [R1+0x80], R239 ;  /* 0x000080ef01007387 */ /* 0x0003e80000100800 */
[----:B------:R-:W-:Y:S01]  /*65c0*/  STL [R1+0x2488], R240 ;  /* 0x002488f001007387 */ /* 0x000fe20000100800 */
[C---:B------:R-:W-:Y:S02]  /*65d0*/  ISETP.GT.U32.AND P6, PT, R247.reuse, R238, PT ;  /* 0x000000eef700720c */ /* 0x040fe40003fc4070 */
[----:B------:R-:W-:Y:S01]  /*65e0*/  ISETP.GT.U32.AND P3, PT, R247, R237, PT ;  /* 0x000000edf700720c */ /* 0x000fe20003f64070 */
[----:B-1----:R-:W2:Y:S04]  /*65f0*/  LDL R248, [R1+0x21d0] ;  /* 0x0021d00001f87983 */ /* 0x002ea80000100800 */
[----:B------:R-:W2:Y:S06]  /*6600*/  LDL R239, [R1+0x21cc] ;  /* 0x0021cc0001ef7983 */ /* 0x000eac0000100800 */
[----:B------:R-:W-:-:S05]  /*6610*/  @!P6 IMAD.IADD R238, R238, 0x1, -R247 ;  /* 0x00000001eeeee824 */ /* 0x000fca00078e0af7 */
[----:B------:R-:W-:Y:S01]  /*6620*/  ISETP.GT.U32.AND P2, PT, R247, R238, PT ;  /* 0x000000eef700720c */ /* 0x000fe20003f44070 */
[----:B------:R-:W-:Y:S01]  /*6630*/  @!P3 IMAD.IADD R237, R237, 0x1, -R247 ;  /* 0x00000001ededb824 */ /* 0x000fe200078e0af7 */
[----:B------:R-:W-:-:S04]  /*6640*/  ISETP.GT.U32.AND P4, PT, R247, R232, PT ;  /* 0x000000e8f700720c */ /* 0x000fc80003f84070 */
[----:B------:R-:W-:-:S07]  /*6650*/  ISETP.GT.U32.AND P3, PT, R247, R237, PT ;  /* 0x000000edf700720c */ /* 0x000fce0003f64070 */
[--C-:B------:R-:W-:Y:S01]  /*6660*/  @!P2 IMAD.IADD R238, R238, 0x1, -R247.reuse ;  /* 0x00000001eeeea824 */ /* 0x100fe200078e0af7 */
[----:B------:R-:W-:Y:S01]  /*6670*/  ISETP.GT.U32.AND P2, PT, R247, R231, PT ;  /* 0x000000e7f700720c */ /* 0x000fe20003f44070 */
[----:B------:R-:W-:-:S04]  /*6680*/  @!P4 IMAD.IADD R232, R232, 0x1, -R247 ;  /* 0x00000001e8e8c824 */ /* 0x000fc800078e0af7 */
[----:B------:R-:W-:-:S08]  /*6690*/  @!P3 IMAD.IADD R237, R237, 0x1, -R247 ;  /* 0x00000001ededb824 */ /* 0x000fd000078e0af7 */
[----:B------:R-:W-:Y:S01]  /*66a0*/  @!P2 IMAD.IADD R231, R231, 0x1, -R247 ;  /* 0x00000001e7e7a824 */ /* 0x000fe200078e0af7 */
[C---:B----4-:R-:W-:Y:S02]  /*66b0*/  ISETP.GT.U32.AND P0, PT, R247.reuse, R235, PT ;  /* 0x000000ebf700720c */ /* 0x050fe40003f04070 */
[C---:B---3--:R-:W-:Y:S02]  /*66c0*/  ISETP.GT.U32.AND P6, PT, R247.reuse, R236, PT ;  /* 0x000000ecf700720c */ /* 0x048fe40003fc4070 */
[C---:B--2---:R-:W-:Y:S02]  /*66d0*/  ISETP.GT.U32.AND P1, PT, R247.reuse, R233, PT ;  /* 0x000000e9f700720c */ /* 0x044fe40003f24070 */
[----:B------:R-:W-:-:S07]  /*66e0*/  ISETP.GT.U32.AND P5, PT, R247, R234, PT ;  /* 0x000000eaf700720c */ /* 0x000fce0003fa4070 */
[--C-:B------:R-:W-:Y:S01]  /*66f0*/  @!P0 IMAD.IADD R235, R235, 0x1, -R247.reuse ;  /* 0x00000001ebeb8824 */ /* 0x100fe200078e0af7 */
[----:B------:R-:W-:Y:S01]  /*6700*/  ISETP.GT.U32.AND P0, PT, R247, R229, PT ;  /* 0x000000e5f700720c */ /* 0x000fe20003f04070 */
[--C-:B------:R-:W-:Y:S02]  /*6710*/  @!P6 IMAD.IADD R236, R236, 0x1, -R247.reuse ;  /* 0x00000001ecece824 */ /* 0x100fe400078e0af7 */
[----:B------:R-:W-:Y:S01]  /*6720*/  @!P1 IMAD.IADD R233, R233, 0x1, -R247 ;  /* 0x00000001e9e99824 */ /* 0x000fe200078e0af7 */
[----:B------:R-:W-:Y:S02]  /*6730*/  ISETP.GE.AND P1, PT, R14, RZ, PT ;  /* 0x000000ff0e00720c */ /* 0x000fe40003f26270 */
[C---:B------:R-:W-:Y:S02]  /*6740*/  ISETP.GT.U32.AND P6, PT, R247.reuse, R230, PT ;  /* 0x000000e6f700720c */ /* 0x040fe40003fc4070 */
[----:B------:R-:W-:Y:S02]  /*6750*/  @!P5 IADD3 R234, R234, -R247, RZ ;  /* 0x800000f7eaead210 */ /* 0x000fe40007ffe0ff */
[----:B------:R-:W-:-:S03]  /*6760*/  ISETP.GT.U32.AND P5, PT, R247, R236, PT ;  /* 0x000000ecf700720c */ /* 0x000fc60003fa4070 */
[--C-:B------:R-:W-:Y:S01]  /*6770*/  @!P0 IMAD.IADD R229, R229, 0x1, -R247.reuse ;  /* 0x00000001e5e58824 */ /* 0x100fe200078e0af7 */
[C---:B------:R-:W-:Y:S02]  /*6780*/  ISETP.GT.U32.AND P0, PT, R247.reuse, R234, PT ;  /* 0x000000eaf700720c */ /* 0x040fe40003f04070 */
[----:B------:R-:W-:Y:S01]  /*6790*/  ISETP.GT.U32.AND P3, PT, R247, R235, PT ;  /* 0x000000ebf700720c */ /* 0x000fe20003f64070 */
[----:B------:R-:W-:Y:S02]  /*67a0*/  @!P1 IMAD.MOV R238, RZ, RZ, -R238 ;  /* 0x000000ffffee9224 */ /* 0x000fe400078e0aee */
[----:B------:R-:W-:-:S04]  /*67b0*/  @!P6 IMAD.IADD R230, R230, 0x1, -R247 ;  /* 0x00000001e6e6e824 */ /* 0x000fc800078e0af7 */
[----:B------:R-:W-:Y:S02]  /*67c0*/  @!P5 IADD3 R236, R236, -R247, RZ ;  /* 0x800000f7ececd210 */ /* 0x000fe40007ffe0ff */
[----:B------:R-:W-:Y:S02]  /*67d0*/  ISETP.GE.AND P2, PT, R252, RZ, PT ;  /* 0x000000fffc00720c */ /* 0x000fe40003f46270 */
[----:B------:R-:W-:Y:S02]  /*67e0*/  ISETP.GT.U32.AND P5, PT, R247, R229, PT ;  /* 0x000000e5f700720c */ /* 0x000fe40003fa4070 */
[----:B------:R-:W-:Y:S01]  /*67f0*/  ISETP.GE.AND P6, PT, R251, RZ, PT ;  /* 0x000000fffb00720c */ /* 0x000fe20003fc6270 */
[--C-:B------:R-:W-:Y:S01]  /*6800*/  @!P0 IMAD.IADD R234, R234, 0x1, -R247.reuse ;  /* 0x00000001eaea8824 */ /* 0x100fe200078e0af7 */
[----:B------:R-:W-:Y:S02]  /*6810*/  ISETP.GE.AND P4, PT, R249, RZ, PT ;  /* 0x000000fff900720c */ /* 0x000fe40003f86270 */
[----:B------:R-:W2:Y:S04]  /*6820*/  LDL R249, [R1+0x21d4] ;  /* 0x0021d40001f97983 */ /* 0x000ea80000100800 */
[----:B------:R-:W-:Y:S04]  /*6830*/  STL [R1+0x14], R238 ;  /* 0x000014ee01007387 */ /* 0x000fe80000100800 */
[----:B------:R-:W3:Y:S01]  /*6840*/  LDL R252, [R1+0x21d8] ;  /* 0x0021d80001fc7983 */ /* 0x000ee20000100800 */
[----:B------:R-:W-:-:S03]  /*6850*/  @!P3 IMAD.IADD R235, R235, 0x1, -R247 ;  /* 0x00000001ebebb824 */ /* 0x000fc600078e0af7 */
[----:B------:R-:W4:Y:S01]  /*6860*/  LDL R251, [R1+0x21dc] ;  /* 0x0021dc0001fb7983 */ /* 0x000f220000100800 */
[----:B------:R-:W-:Y:S01]  /*6870*/  @!P4 IMAD.MOV R237, RZ, RZ, -R237 ;  /* 0x000000ffffedc224 */ /* 0x000fe200078e0aed */
[----:B------:R-:W-:Y:S02]  /*6880*/  ISETP.GE.AND P0, PT, R250, RZ, PT ;  /* 0x000000fffa00720c */ /* 0x000fe40003f06270 */
[----:B------:R-:W-:Y:S02]  /*6890*/  ISETP.GT.U32.AND P3, PT, R247, R233, PT ;  /* 0x000000e9f700720c */ /* 0x000fe40003f64070 */
[----:B------:R1:W-:Y:S01]  /*68a0*/  STL [R1+0x10], R237 ;  /* 0x000010ed01007387 */ /* 0x0003e20000100800 */
[----:B------:R-:W-:Y:S02]  /*68b0*/  @!P2 IMAD.MOV R236, RZ, RZ, -R236 ;  /* 0x000000ffffeca224 */ /* 0x000fe400078e0aec */
[----:B------:R-:W-:Y:S02]  /*68c0*/  @!P5 IMAD.IADD R229, R229, 0x1, -R247 ;  /* 0x00000001e5e5d824 */ /* 0x000fe400078e0af7 */
[----:B------:R-:W-:-:S02]  /*68d0*/  @!P6 IMAD.MOV R235, RZ, RZ, -R235 ;  /* 0x000000ffffebe224 */ /* 0x000fc400078e0aeb */
[----:B-1----:R-:W-:Y:S01]  /*68e0*/  IMAD.MOV.U32 R237, RZ, RZ, R234 ;  /* 0x000000ffffed7224 */ /* 0x002fe200078e00ea */
[----:B------:R-:W-:Y:S03]  /*68f0*/  STL [R1+0xc], R236 ;  /* 0x00000cec01007387 */ /* 0x000fe60000100800 */
[----:B------:R-:W-:Y:S01]  /*6900*/  @!P0 IMAD.MOV R237, RZ, RZ, -R237 ;  /* 0x000000ffffed8224 */ /* 0x000fe200078e0aed */
[----:B------:R-:W-:Y:S01]  /*6910*/  ISETP.GE.AND P5, PT, R239, RZ, PT ;  /* 0x000000ffef00720c */ /* 0x000fe20003fa6270 */
[----:B------:R1:W-:Y:S01]  /*6920*/  STL [R1+0x8], R235 ;  /* 0x000008eb01007387 */ /* 0x0003e20000100800 */
[----:B------:R-:W-:-:S03]  /*6930*/  @!P3 IADD3 R233, R233, -R247, RZ ;  /* 0x800000f7e9e9b210 */ /* 0x000fc60007ffe0ff */
[----:B------:R1:W-:Y:S04]  /*6940*/  STL [R1+0x4], R237 ;  /* 0x000004ed01007387 */ /* 0x0003e80000100800 */
[----:B------:R-:W4:Y:S01]  /*6950*/  LDL R238, [R1+0x21e8] ;  /* 0x0021e80001ee7983 */ /* 0x000f220000100800 */
[----:B-1----:R-:W-:-:S03]  /*6960*/  IABS R235, R240 ;  /* 0x000000f000eb7213 */ /* 0x002fc60000000000 */
[----:B------:R-:W-:Y:S01]  /*6970*/  @!P5 IMAD.MOV R233, RZ, RZ, -R233 ;  /* 0x000000ffffe9d224 */ /* 0x000fe200078e0ae9 */
[----:B------:R-:W4:Y:S01]  /*6980*/  LDL R237, [R1+0x21e4] ;  /* 0x0021e40001ed7983 */ /* 0x000f220000100800 */
[----:B------:R-:W-:-:S04]  /*6990*/  IMAD.HI.U32 R236, R246, R235, RZ ;  /* 0x000000ebf6ec7227 */ /* 0x000fc800078e00ff */
[----:B------:R-:W-:Y:S02]  /*69a0*/  IMAD.MOV R234, RZ, RZ, -R236 ;  /* 0x000000ffffea7224 */ /* 0x000fe400078e0aec */
[----:B------:R-:W4:Y:S04]  /*69b0*/  LDL R236, [R1+0x21e0] ;  /* 0x0021e00001ec7983 */ /* 0x000f280000100800 */
[----:B------:R1:W-:Y:S04]  /*69c0*/  STL [R1], R233 ;  /* 0x000000e901007387 */ /* 0x0003e80000100800 */
[----:B------:R-:W4:Y:S04]  /*69d0*/  LDL R240, [R1+0x21ec] ;  /* 0x0021ec0001f07983 */ /* 0x000f280000100800 */
[----:B------:R-:W4:Y:S01]  /*69e0*/  LDL R239, [R1+0x21f4] ;  /* 0x0021f40001ef7983 */ /* 0x000f220000100800 */
[----:B------:R-:W-:-:S02]  /*69f0*/  ISETP.GT.U32.AND P1, PT, R247, R232, PT ;  /* 0x000000e8f700720c */ /* 0x000fc40003f24070 */
[C---:B------:R-:W-:Y:S02]  /*6a00*/  ISETP.GT.U32.AND P4, PT, R247.reuse, R231, PT ;  /* 0x000000e7f700720c */ /* 0x040fe40003f84070 */
[C---:B------:R-:W-:Y:S02]  /*6a10*/  ISETP.GT.U32.AND P2, PT, R247.reuse, R230, PT ;  /* 0x000000e6f700720c */ /* 0x040fe40003f44070 */
[C---:B------:R-:W-:Y:S02]  /*6a20*/  ISETP.GT.U32.AND P6, PT, R247.reuse, R228, PT ;  /* 0x000000e4f700720c */ /* 0x040fe40003fc4070 */
[----:B------:R-:W-:-:S05]  /*6a30*/  ISETP.GT.U32.AND P3, PT, R247, R227, PT ;  /* 0x000000e3f700720c */ /* 0x000fca0003f64070 */
[--C-:B------:R-:W-:Y:S01]  /*6a40*/  @!P1 IMAD.IADD R232, R232, 0x1, -R247.reuse ;  /* 0x00000001e8e89824 */ /* 0x100fe200078e0af7 */
[----:B------:R-:W-:Y:S01]  /*6a50*/  ISETP.GT.U32.AND P1, PT, R247, R226, PT ;  /* 0x000000e2f700720c */ /* 0x000fe20003f24070 */
[--C-:B------:R-:W-:Y:S01]  /*6a60*/  @!P4 IMAD.IADD R231, R231, 0x1, -R247.reuse ;  /* 0x00000001e7e7c824 */ /* 0x100fe200078e0af7 */
[C---:B------:R-:W-:Y:S01]  /*6a70*/  ISETP.GT.U32.AND P4, PT, R247.reuse, R225, PT ;  /* 0x000000e1f700720c */ /* 0x040fe20003f84070 */
[--C-:B------:R-:W-:Y:S01]  /*6a80*/  @!P2 IMAD.IADD R230, R230, 0x1, -R247.reuse ;  /* 0x00000001e6e6a824 */ /* 0x100fe200078e0af7 */
[----:B------:R-:W-:Y:S01]  /*6a90*/  ISETP.GT.U32.AND P2, PT, R247, R224, PT ;  /* 0x000000e0f700720c */ /* 0x000fe20003f44070 */
[----:B------:R-:W-:-:S05]  /*6aa0*/  @!P6 IMAD.IADD R228, R228, 0x1, -R247 ;  /* 0x00000001e4e4e824 */ /* 0x000fca00078e0af7 */
[----:B------:R-:W-:Y:S01]  /*6ab0*/  ISETP.GT.U32.AND P0, PT, R247, R228, PT ;  /* 0x000000e4f700720c */ /* 0x000fe20003f04070 */
[--C-:B------:R-:W-:Y:S01]  /*6ac0*/  @!P3 IMAD.IADD R227, R227, 0x1, -R247.reuse ;  /* 0x00000001e3e3b824 */ /* 0x100fe200078e0af7 */
[----:B------:R-:W-:Y:S02]  /*6ad0*/  ISETP.GE.AND P3, PT, R248, RZ, PT ;  /* 0x000000fff800720c */ /* 0x000fe40003f66270 */
[----:B------:R-:W-:Y:S01]  /*6ae0*/  @!P1 IADD3 R226, R226, -R247, RZ ;  /* 0x800000f7e2e29210 */ /* 0x000fe20007ffe0ff */
[--C-:B------:R-:W-:Y:S01]  /*6af0*/  @!P4 IMAD.IADD R225, R225, 0x1, -R247.reuse ;  /* 0x00000001e1e1c824 */ /* 0x100fe200078e0af7 */
[----:B------:R-:W-:Y:S01]  /*6b00*/  ISETP.GT.U32.AND P5, PT, R247, R227, PT ;  /* 0x000000e3f700720c */ /* 0x000fe20003fa4070 */
[----:B------:R-:W-:Y:S01]  /*6b10*/  @!P2 IMAD.IADD R224, R224, 0x1, -R247 ;  /* 0x00000001e0e0a824 */ /* 0x000fe200078e0af7 */
[----:B------:R-:W4:Y:S01]  /*6b20*/  LDL R248, [R1+0x21f0] ;  /* 0x0021f00001f87983 */ /* 0x000f220000100800 */
[----:B------:R-:W-:-:S04]  /*6b30*/  IMAD.MOV.U32 R250, RZ, RZ, R230 ;  /* 0x000000fffffa7224 */ /* 0x000fc800078e00e6 */
[----:B------:R-:W-:Y:S01]  /*6b40*/  @!P0 IMAD.IADD R228, R228, 0x1, -R247 ;  /* 0x00000001e4e48824 */ /* 0x000fe200078e0af7 */
[----:B------:R-:W-:-:S05]  /*6b50*/  ISETP.GT.U32.AND P0, PT, R247, R221, PT ;  /* 0x000000ddf700720c */ /* 0x000fca0003f04070 */
[----:B------:R-:W-:Y:S01]  /*6b60*/  @!P5 IMAD.IADD R227, R227, 0x1, -R247 ;  /* 0x00000001e3e3d824 */ /* 0x000fe200078e0af7 */
[----:B------:R-:W-:-:S07]  /*6b70*/  ISETP.GT.U32.AND P5, PT, R247, R220, PT ;  /* 0x000000dcf700720c */ /* 0x000fce0003fa4070 */
[----:B------:R-:W-:-:S06]  /*6b80*/  @!P0 IMAD.IADD R221, R221, 0x1, -R247 ;  /* 0x00000001dddd8824 */ /* 0x000fcc00078e0af7 */
[----:B------:R-:W-:Y:S01]  /*6b90*/  @!P5 IMAD.IADD R220, R220, 0x1, -R247 ;  /* 0x00000001dcdcd824 */ /* 0x000fe200078e0af7 */
[----:B--2---:R-:W-:Y:S02]  /*6ba0*/  ISETP.GE.AND P1, PT, R249, RZ, PT ;  /* 0x000000fff900720c */ /* 0x004fe40003f26270 */
[----:B---3--:R-:W-:Y:S02]  /*6bb0*/  ISETP.GE.AND P4, PT, R252, RZ, PT ;  /* 0x000000fffc00720c */ /* 0x008fe40003f86270 */
[----:B----4-:R-:W-:Y:S02]  /*6bc0*/  ISETP.GE.AND P2, PT, R251, RZ, PT ;  /* 0x000000fffb00720c */ /* 0x010fe40003f46270 */
[----:B------:R-:W-:Y:S01]  /*6bd0*/  MOV R252, R232 ;  /* 0x000000e800fc7202 */ /* 0x000fe20000000f00 */
[----:B------:R-:W-:Y:S02]  /*6be0*/  IMAD.MOV.U32 R251, RZ, RZ, R231 ;  /* 0x000000fffffb7224 */ /* 0x000fe400078e00e7 */
[----:B------:R-:W-:-:S02]  /*6bf0*/  IMAD.MOV.U32 R249, RZ, RZ, R229 ;  /* 0x000000fffff97224 */ /* 0x000fc400078e00e5 */
[----:B------:R-:W-:Y:S02]  /*6c00*/  @!P3 IMAD.MOV R252, RZ, RZ, -R252 ;  /* 0x000000fffffcb224 */ /* 0x000fe400078e0afc */
[----:B------:R-:W-:Y:S02]  /*6c10*/  @!P1 IMAD.MOV R251, RZ, RZ, -R251 ;  /* 0x000000fffffb9224 */ /* 0x000fe400078e0afb */
[----:B------:R-:W-:Y:S02]  /*6c20*/  @!P4 IADD3 R250, -R250, RZ, RZ ;  /* 0x000000fffafac210 */ /* 0x000fe40007ffe1ff */
[----:B------:R-:W-:Y:S01]  /*6c30*/  ISETP.GT.U32.AND P1, PT, R247, R225, PT ;  /* 0x000000e1f700720c */ /* 0x000fe20003f24070 */
[----:B------:R-:W-:Y:S01]  /*6c40*/  @!P2 IMAD.MOV R249, RZ, RZ, -R249 ;  /* 0x000000fffff9a224 */ /* 0x000fe200078e0af9 */
[----:B------:R-:W-:Y:S04]  /*6c50*/  STL [R1+0x266c], R252 ;  /* 0x00266cfc01007387 */ /* 0x000fe80000100800 */
[----:B------:R-:W-:Y:S04]  /*6c60*/  STL [R1+0x2670], R251 ;  /* 0x002670fb01007387 */ /* 0x000fe80000100800 */
[----:B------:R-:W-:Y:S04]  /*6c70*/  STL [R1+0x2674], R250 ;  /* 0x002674fa01007387 */ /* 0x000fe80000100800 */
[----:B------:R-:W-:Y:S01]  /*6c80*/  STL [R1+0x2678], R249 ;  /* 0x002678f901007387 */ /* 0x000fe20000100800 */
[----:B------:R-:W-:Y:S01]  /*6c90*/  ISETP.GE.AND P0, PT, R238, RZ, PT ;  /* 0x000000ffee00720c */ /* 0x000fe20003f06270 */
[----:B------:R-:W-:-:S02]  /*6ca0*/  @!P1 IMAD.IADD R225, R225, 0x1, -R247 ;  /* 0x00000001e1e19824 */ /* 0x000fc400078e0af7 */
[----:B------:R-:W2:Y:S01]  /*6cb0*/  LDL R238, [R1+0x2204] ;  /* 0x0022040001ee7983 */ /* 0x000ea20000100800 */
[----:B------:R-:W-:Y:S02]  /*6cc0*/  ISETP.GT.U32.AND P1, PT, R247, R218, PT ;  /* 0x000000daf700720c */ /* 0x000fe40003f24070 */
[----:B------:R-:W-:Y:S01]  /*6cd0*/  ISETP.GE.AND P5, PT, R240, RZ, PT ;  /* 0x000000fff000720c */ /* 0x000fe20003fa6270 */
[----:B-1----:R-:W3:Y:S04]  /*6ce0*/  LDL R233, [R1+0x21f8] ;  /* 0x0021f80001e97983 */ /* 0x002ee80000100800 */
[----:B------:R-:W4:Y:S06]  /*6cf0*/  LDL R240, [R1+0x2208] ;  /* 0x0022080001f07983 */ /* 0x000f2c0000100800 */
[----:B------:R-:W-:Y:S01]  /*6d00*/  @!P1 IMAD.IADD R218, R218, 0x1, -R247 ;  /* 0x00000001dada9824 */ /* 0x000fe200078e0af7 */
[----:B------:R-:W-:-:S02]  /*6d10*/  ISETP.GE.AND P1, PT, R239, RZ, PT ;  /* 0x000000ffef00720c */ /* 0x000fc40003f26270 */
[----:B------:R-:W3:Y:S01]  /*6d20*/  LDL R239, [R1+0x220c] ;  /* 0x00220c0001ef7983 */ /* 0x000ee20000100800 */
[C---:B------:R-:W-:Y:S02]  /*6d30*/  ISETP.GT.U32.AND P6, PT, R247.reuse, R223, PT ;  /* 0x000000dff700720c */ /* 0x040fe40003fc4070 */
[----:B------:R-:W-:-:S11]  /*6d40*/  ISETP.GT.U32.AND P2, PT, R247, R222, PT ;  /* 0x000000def700720c */ /* 0x000fd60003f44070 */
[----:B------:R-:W-:-:S05]  /*6d50*/  @!P6 IMAD.IADD R223, R223, 0x1, -R247 ;  /* 0x00000001dfdfe824 */ /* 0x000fca00078e0af7 */
[----:B------:R-:W-:Y:S01]  /*6d60*/  ISETP.GT.U32.AND P6, PT, R247, R223, PT ;  /* 0x000000dff700720c */ /* 0x000fe20003fc4070 */
[----:B------:R-:W-:Y:S01]  /*6d70*/  @!P2 IMAD.IADD R222, R222, 0x1, -R247 ;  /* 0x00000001dedea824 */ /* 0x000fe200078e0af7 */
[----:B------:R-:W-:Y:S02]  /*6d80*/  ISETP.GE.AND P2, PT, R237, RZ, PT ;  /* 0x000000ffed00720c */ /* 0x000fe40003f46270 */
[----:B------:R-:W3:Y:S01]  /*6d90*/  LDL R237, [R1+0x2200] ;  /* 0x0022000001ed7983 */ /* 0x000ee20000100800 */
[----:B------:R-:W-:-:S08]  /*6da0*/  ISETP.GT.U32.AND P3, PT, R247, R226, PT ;  /* 0x000000e2f700720c */ /* 0x000fd00003f64070 */
[----:B------:R-:W-:Y:S02]  /*6db0*/  @!P6 IADD3 R223, R223, -R247, RZ ;  /* 0x800000f7dfdfe210 */ /* 0x000fe40007ffe0ff */
[----:B------:R-:W-:Y:S02]  /*6dc0*/  ISETP.GE.AND P6, PT, R236, RZ, PT ;  /* 0x000000ffec00720c */ /* 0x000fe40003fc6270 */
[----:B------:R-:W3:Y:S01]  /*6dd0*/  LDL R236, [R1+0x21fc] ;  /* 0x0021fc0001ec7983 */ /* 0x000ee20000100800 */
[----:B------:R-:W-:Y:S01]  /*6de0*/  @!P2 IMAD.MOV R227, RZ, RZ, -R227 ;  /* 0x000000ffffe3a224 */ /* 0x000fe200078e0ae3 */
[C---:B------:R-:W-:Y:S01]  /*6df0*/  ISETP.GT.U32.AND P2, PT, R247.reuse, R221, PT ;  /* 0x000000ddf700720c */ /* 0x040fe20003f44070 */
[----:B------:R-:W-:Y:S01]  /*6e00*/  @!P3 IMAD.IADD R226, R226, 0x1, -R247 ;  /* 0x00000001e2e2b824 */ /* 0x000fe200078e0af7 */
[----:B------:R-:W-:-:S03]  /*6e10*/  ISETP.GT.U32.AND P3, PT, R247, R219, PT ;  /* 0x000000dbf700720c */ /* 0x000fc60003f64070 */
[----:B------:R-:W-:Y:S01]  /*6e20*/  @!P0 IMAD.MOV R226, RZ, RZ, -R226 ;  /* 0x000000ffffe28224 */ /* 0x000fe200078e0ae2 */
[----:B------:R-:W-:-:S07]  /*6e30*/  ISETP.GT.U32.AND P0, PT, R247, R220, PT ;  /* 0x000000dcf700720c */ /* 0x000fce0003f04070 */
[--C-:B------:R-:W-:Y:S01]  /*6e40*/  @!P2 IMAD.IADD R221, R221, 0x1, -R247.reuse ;  /* 0x00000001dddda824 */ /* 0x100fe200078e0af7 */
[----:B------:R-:W-:Y:S01]  /*6e50*/  ISETP.GT.U32.AND P2, PT, R247, R214, PT ;  /* 0x000000d6f700720c */ /* 0x000fe20003f44070 */
[--C-:B------:R-:W-:Y:S01]  /*6e60*/  @!P3 IMAD.IADD R219, R219, 0x1, -R247.reuse ;  /* 0x00000001dbdbb824 */ /* 0x100fe200078e0af7 */
[----:B------:R-:W-:Y:S01]  /*6e70*/  ISETP.GE.AND P3, PT, R248, RZ, PT ;  /* 0x000000fff800720c */ /* 0x000fe20003f66270 */
[----:B------:R-:W-:Y:S01]  /*6e80*/  IMAD.MOV.U32 R248, RZ, RZ, R228 ;  /* 0x000000fffff87224 */ /* 0x000fe200078e00e4 */
[----:B------:R-:W-:Y:S01]  /*6e90*/  IADD3 R228, R14, 0xf3, RZ ;  /* 0x000000f30ee47810 */ /* 0x000fe20007ffe0ff */
[----:B------:R-:W-:Y:S02]  /*6ea0*/  @!P0 IMAD.IADD R220, R220, 0x1, -R247 ;  /* 0x00000001dcdc8824 */ /* 0x000fe400078e0af7 */
[----:B------:R-:W-:Y:S01]  /*6eb0*/  @!P6 IMAD.MOV R248, RZ, RZ, -R248 ;  /* 0x000000fffff8e224 */ /* 0x000fe200078e0af8 */
[C---:B------:R-:W-:Y:S02]  /*6ec0*/  ISETP.GT.U32.AND P6, PT, R247.reuse, R219, PT ;  /* 0x000000dbf700720c */ /* 0x040fe40003fc4070 */
[----:B------:R-:W-:-:S02]  /*6ed0*/  ISETP.GT.U32.AND P0, PT, R247, R213, PT ;  /* 0x000000d5f700720c */ /* 0x000fc40003f04070 */
[----:B------:R-:W-:Y:S01]  /*6ee0*/  STL [R1+0x267c], R248 ;  /* 0x00267cf801007387 */ /* 0x000fe20000100800 */
[----:B------:R-:W-:-:S03]  /*6ef0*/  @!P2 IMAD.IADD R214, R214, 0x1, -R247 ;  /* 0x00000001d6d6a824 */ /* 0x000fc600078e0af7 */
[----:B------:R-:W-:Y:S04]  /*6f00*/  STL [R1+0x2680], R227 ;  /* 0x002680e301007387 */ /* 0x000fe80000100800 */
[----:B------:R1:W-:Y:S01]  /*6f10*/  STL [R1+0x2474], R228 ;  /* 0x002474e401007387 */ /* 0x0003e20000100800 */
[--C-:B------:R-:W-:Y:S01]  /*6f20*/  @!P6 IMAD.IADD R219, R219, 0x1, -R247.reuse ;  /* 0x00000001dbdbe824 */ /* 0x100fe200078e0af7 */
[----:B------:R-:W-:Y:S01]  /*6f30*/  ISETP.GT.U32.AND P6, PT, R247, R212, PT ;  /* 0x000000d4f700720c */ /* 0x000fe20003fc4070 */
[----:B------:R-:W-:-:S12]  /*6f40*/  @!P0 IMAD.IADD R213, R213, 0x1, -R247 ;  /* 0x00000001d5d58824 */ /* 0x000fd800078e0af7 */
[----:B------:R-:W-:Y:S01]  /*6f50*/  @!P6 IMAD.IADD R212, R212, 0x1, -R247 ;  /* 0x00000001d4d4e824 */ /* 0x000fe200078e0af7 */
[----:B--2---:R-:W-:Y:S02]  /*6f60*/  ISETP.GE.AND P2, PT, R238, RZ, PT ;  /* 0x000000ffee00720c */ /* 0x004fe40003f46270 */
[----:B------:R-:W2:Y:S01]  /*6f70*/  LDL R238, [R1+0x221c] ;  /* 0x00221c0001ee7983 */ /* 0x000ea20000100800 */
[----:B----4-:R-:W-:-:S03]  /*6f80*/  ISETP.GE.AND P0, PT, R240, RZ, PT ;  /* 0x000000fff000720c */ /* 0x010fc60003f06270 */
[----:B------:R-:W4:Y:S01]  /*6f90*/  LDL R240, [R1+0x2220] ;  /* 0x0022200001f07983 */ /* 0x000f220000100800 */
[----:B---3--:R-:W-:-:S03]  /*6fa0*/  ISETP.GE.AND P6, PT, R239, RZ, PT ;  /* 0x000000ffef00720c */ /* 0x008fc60003fc6270 */
[----:B------:R-:W3:Y:S01]  /*6fb0*/  LDL R239, [R1+0x2224] ;  /* 0x0022240001ef7983 */ /* 0x000ee20000100800 */
[----:B------:R-:W-:-:S13]  /*6fc0*/  ISETP.GT.U32.AND P4, PT, R247, R224, PT ;  /* 0x000000e0f700720c */ /* 0x000fda0003f84070 */
[----:B------:R-:W-:Y:S01]  /*6fd0*/  @!P4 IMAD.IADD R224, R224, 0x1, -R247 ;  /* 0x00000001e0e0c824 */ /* 0x000fe200078e0af7 */
[----:B------:R-:W-:-:S13]  /*6fe0*/  ISETP.GT.U32.AND P4, PT, R247, R217, PT ;  /* 0x000000d9f700720c */ /* 0x000fda0003f84070 */
[----:B------:R-:W-:Y:S02]  /*6ff0*/  @!P4 IADD3 R217, R217, -R247, RZ ;  /* 0x800000f7d9d9c210 */ /* 0x000fe40007ffe0ff */
[C---:B------:R-:W-:Y:S01]  /*7000*/  ISETP.GT.U32.AND P4, PT, R247.reuse, R222, PT ;  /* 0x000000def700720c */ /* 0x040fe20003f84070 */
[----:B------:R-:W-:Y:S01]  /*7010*/  @!P1 IMAD.MOV R223, RZ, RZ, -R223 ;  /* 0x000000ffffdf9224 */ /* 0x000fe200078e0adf */
[----:B------:R-:W-:-:S11]  /*7020*/  ISETP.GT.U32.AND P1, PT, R247, R216, PT ;  /* 0x000000d8f700720c */ /* 0x000fd60003f24070 */
[----:B------:R-:W-:Y:S02]  /*7030*/  @!P4 IADD3 R222, R222, -R247, RZ ;  /* 0x800000f7dedec210 */ /* 0x000fe40007ffe0ff */
[----:B------:R-:W-:Y:S01]  /*7040*/  ISETP.GT.U32.AND P4, PT, R247, R215, PT ;  /* 0x000000d7f700720c */ /* 0x000fe20003f84070 */
[----:B------:R-:W-:Y:S01]  /*7050*/  @!P1 IMAD.IADD R216, R216, 0x1, -R247 ;  /* 0x00000001d8d89824 */ /* 0x000fe200078e0af7 */
[----:B------:R-:W-:Y:S02]  /*7060*/  ISETP.GE.AND P1, PT, R236, RZ, PT ;  /* 0x000000ffec00720c */ /* 0x000fe40003f26270 */
[----:B------:R-:W3:Y:S09]  /*7070*/  LDL R236, [R1+0x2214] ;  /* 0x0022140001ec7983 */ /* 0x000ef20000100800 */
[----:B------:R-:W-:-:S02]  /*7080*/  @!P4 IADD3 R215, R215, -R247, RZ ;  /* 0x800000f7d7d7c210 */ /* 0x000fc40007ffe0ff */
[----:B------:R-:W-:Y:S02]  /*7090*/  ISETP.GE.AND P4, PT, R237, RZ, PT ;  /* 0x000000ffed00720c */ /* 0x000fe40003f86270 */
[----:B------:R-:W3:Y:S01]  /*70a0*/  LDL R237, [R1+0x2218] ;  /* 0x0022180001ed7983 */ /* 0x000ee20000100800 */
[----:B------:R-:W-:Y:S01]  /*70b0*/  @!P5 IMAD.MOV R225, RZ, RZ, -R225 ;  /* 0x000000ffffe1d224 */ /* 0x000fe200078e0ae1 */
[C---:B------:R-:W-:Y:S01]  /*70c0*/  ISETP.GT.U32.AND P5, PT, R247.reuse, R217, PT ;  /* 0x000000d9f700720c */ /* 0x040fe20003fa4070 */
[----:B------:R-:W-:Y:S01]  /*70d0*/  @!P3 IMAD.MOV R224, RZ, RZ, -R224 ;  /* 0x000000ffffe0b224 */ /* 0x000fe200078e0ae0 */
[----:B------:R-:W-:-:S07]  /*70e0*/  ISETP.GT.U32.AND P3, PT, R247, R218, PT ;  /* 0x000000daf700720c */ /* 0x000fce0003f64070 */
[----:B------:R-:W-:Y:S02]  /*70f0*/  @!P4 IADD3 R220, -R220, RZ, RZ ;  /* 0x000000ffdcdcc210 */ /* 0x000fe40007ffe1ff */
[C---:B------:R-:W-:Y:S01]  /*7100*/  ISETP.GT.U32.AND P4, PT, R247.reuse, R214, PT ;  /* 0x000000d6f700720c */ /* 0x040fe20003f84070 */
[----:B------:R-:W-:Y:S01]  /*7110*/  @!P2 IMAD.MOV R219, RZ, RZ, -R219 ;  /* 0x000000ffffdba224 */ /* 0x000fe200078e0adb */
[----:B------:R-:W-:Y:S01]  /*7120*/  ISETP.GT.U32.AND P2, PT, R247, R213, PT ;  /* 0x000000d5f700720c */ /* 0x000fe20003f44070 */
[--C-:B------:R-:W-:Y:S01]  /*7130*/  @!P5 IMAD.IADD R217, R217, 0x1, -R247.reuse ;  /* 0x00000001d9d9d824 */ /* 0x100fe200078e0af7 */
[----:B------:R-:W-:Y:S02]  /*7140*/  ISETP.GE.AND P5, PT, R233, RZ, PT ;  /* 0x000000ffe900720c */ /* 0x000fe40003fa6270 */
[----:B------:R-:W3:Y:S01]  /*7150*/  LDL R233, [R1+0x2210] ;  /* 0x0022100001e97983 */ /* 0x000ee20000100800 */
[----:B------:R-:W-:-:S06]  /*7160*/  @!P3 IMAD.IADD R218, R218, 0x1, -R247 ;  /* 0x00000001dadab824 */ /* 0x000fcc00078e0af7 */
[----:B------:R-:W-:Y:S01]  /*7170*/  @!P4 IMAD.IADD R214, R214, 0x1, -R247 ;  /* 0x00000001d6d6c824 */ /* 0x000fe200078e0af7 */
[----:B------:R-:W-:Y:S01]  /*7180*/  ISETP.GT.U32.AND P4, PT, R247, R208, PT ;  /* 0x000000d0f700720c */ /* 0x000fe20003f84070 */
[----:B------:R-:W-:Y:S01]  /*7190*/  @!P0 IMAD.MOV R218, RZ, RZ, -R218 ;  /* 0x000000ffffda8224 */ /* 0x000fe200078e0ada */
[----:B------:R-:W-:Y:S02]  /*71a0*/  @!P2 IADD3 R213, R213, -R247, RZ ;  /* 0x800000f7d5d5a210 */ /* 0x000fe40007ffe0ff */
[C---:B------:R-:W-:Y:S02]  /*71b0*/  ISETP.GT.U32.AND P0, PT, R247.reuse, R212, PT ;  /* 0x000000d4f700720c */ /* 0x040fe40003f04070 */
[----:B------:R-:W-:-:S07]  /*71c0*/  ISETP.GT.U32.AND P2, PT, R247, R207, PT ;  /* 0x000000cff700720c */ /* 0x000fce0003f44070 */
[----:B------:R-:W-:-:S04]  /*71d0*/  @!P4 IMAD.IADD R208, R208, 0x1, -R247 ;  /* 0x00000001d0d0c824 */ /* 0x000fc800078e0af7 */
[--C-:B------:R-:W-:Y:S01]  /*71e0*/  @!P0 IMAD.IADD R212, R212, 0x1, -R247.reuse ;  /* 0x00000001d4d48824 */ /* 0x100fe200078e0af7 */
[----:B------:R-:W-:Y:S01]  /*71f0*/  ISETP.GT.U32.AND P0, PT, R247, R206, PT ;  /* 0x000000cef700720c */ /* 0x000fe20003f04070 */
[----:B------:R-:W-:-:S12]  /*7200*/  @!P2 IMAD.IADD R207, R207, 0x1, -R247 ;  /* 0x00000001cfcfa824 */ /* 0x000fd800078e0af7 */
[----:B------:R-:W-:Y:S02]  /*7210*/  @!P0 IADD3 R206, R206, -R247, RZ ;  /* 0x800000f7cece8210 */ /* 0x000fe40007ffe0ff */
[----:B--2---:R-:W-:Y:S02]  /*7220*/  ISETP.GE.AND P4, PT, R238, RZ, PT ;  /* 0x000000ffee00720c */ /* 0x004fe40003f86270 */
[----:B------:R-:W2:Y:S01]  /*7230*/  LDL R238, [R1+0x2234] ;  /* 0x0022340001ee7983 */ /* 0x000ea20000100800 */
[----:B----4-:R-:W-:-:S03]  /*7240*/  ISETP.GE.AND P2, PT, R240, RZ, PT ;  /* 0x000000fff000720c */ /* 0x010fc60003f46270 */
[----:B------:R-:W4:Y:S01]  /*7250*/  LDL R240, [R1+0x2238] ;  /* 0x0022380001f07983 */ /* 0x000f220000100800 */
[----:B---3--:R-:W-:-:S03]  /*7260*/  ISETP.GE.AND P0, PT, R239, RZ, PT ;  /* 0x000000ffef00720c */ /* 0x008fc60003f06270 */
[----:B------:R-:W3:Y:S01]  /*7270*/  LDL R239, [R1+0x223c] ;  /* 0x00223c0001ef7983 */ /* 0x000ee20000100800 */
[C---:B------:R-:W-:Y:S01]  /*7280*/  ISETP.GT.U32.AND P3, PT, R247.reuse, R211, PT ;  /* 0x000000d3f700720c */ /* 0x040fe20003f64070 */
[----:B------:R-:W-:Y:S01]  /*7290*/  @!P1 IMAD.MOV R221, RZ, RZ, -R221 ;  /* 0x000000ffffdd9224 */ /* 0x000fe200078e0add */
[----:B------:R-:W-:Y:S01]  /*72a0*/  ISETP.GT.U32.AND P1, PT, R247, R215, PT ;  /* 0x000000d7f700720c */ /* 0x000fe20003f24070 */
[----:B------:R-:W-:-:S10]  /*72b0*/  @!P5 IMAD.MOV R222, RZ, RZ, -R222 ;  /* 0x000000ffffded224 */ /* 0x000fd400078e0ade */
[--C-:B------:R-:W-:Y:S02]  /*72c0*/  @!P3 IMAD.IADD R211, R211, 0x1, -R247.reuse ;  /* 0x00000001d3d3b824 */ /* 0x100fe400078e0af7 */
[----:B------:R-:W-:Y:S01]  /*72d0*/  @!P1 IMAD.IADD R215, R215, 0x1, -R247 ;  /* 0x00000001d7d79824 */ /* 0x000fe200078e0af7 */
[C---:B------:R-:W-:Y:S02]  /*72e0*/  ISETP.GT.U32.AND P1, PT, R247.reuse, R209, PT ;  /* 0x000000d1f700720c */ /* 0x040fe40003f24070 */
[----:B------:R-:W-:-:S11]  /*72f0*/  ISETP.GT.U32.AND P5, PT, R247, R211, PT ;  /* 0x000000d3f700720c */ /* 0x000fd60003fa4070 */
[--C-:B------:R-:W-:Y:S02]  /*7300*/  @!P1 IMAD.IADD R209, R209, 0x1, -R247.reuse ;  /* 0x00000001d1d19824 */ /* 0x100fe400078e0af7 */
[----:B------:R-:W-:Y:S01]  /*7310*/  @!P5 IMAD.IADD R211, R211, 0x1, -R247 ;  /* 0x00000001d3d3d824 */ /* 0x000fe200078e0af7 */
[----:B------:R-:W-:Y:S02]  /*7320*/  ISETP.GT.U32.AND P3, PT, R247, R216, PT ;  /* 0x000000d8f700720c */ /* 0x000fe40003f64070 */
[----:B------:R-:W-:Y:S02]  /*7330*/  ISETP.GE.AND P5, PT, R236, RZ, PT ;  /* 0x000000ffec00720c */ /* 0x000fe40003fa6270 */
[----:B------:R-:W3:Y:S01]  /*7340*/  LDL R236, [R1+0x222c] ;  /* 0x00222c0001ec7983 */ /* 0x000ee20000100800 */
[----:B------:R-:W-:-:S03]  /*7350*/  ISETP.GE.AND P1, PT, R237, RZ, PT ;  /* 0x000000ffed00720c */ /* 0x000fc60003f26270 */
[----:B------:R-:W3:Y:S07]  /*7360*/  LDL R237, [R1+0x2230] ;  /* 0x0022300001ed7983 */ /* 0x000eee0000100800 */
[----:B------:R-:W-:Y:S01]  /*7370*/  @!P5 IMAD.MOV R215, RZ, RZ, -R215 ;  /* 0x000000ffffd7d224 */ /* 0x000fe200078e0ad7 */
[C---:B------:R-:W-:Y:S01]  /*7380*/  ISETP.GT.U32.AND P5, PT, R247.reuse, R209, PT ;  /* 0x000000d1f700720c */ /* 0x040fe20003fa4070 */
[----:B------:R-:W-:Y:S02]  /*7390*/  @!P3 IMAD.IADD R216, R216, 0x1, -R247 ;  /* 0x00000001d8d8b824 */ /* 0x000fe400078e0af7 */
[----:B------:R-:W-:Y:S01]  /*73a0*/  @!P1 IMAD.MOV R214, RZ, RZ, -R214 ;  /* 0x000000ffffd69224 */ /* 0x000fe200078e0ad6 */
[----:B------:R-:W-:-:S02]  /*73b0*/  ISETP.GT.U32.AND P1, PT, R247, R208, PT ;  /* 0x000000d0f700720c */ /* 0x000fc40003f24070 */
[----:B------:R-:W-:Y:S02]  /*73c0*/  ISETP.GE.AND P3, PT, R233, RZ, PT ;  /* 0x000000ffe900720c */ /* 0x000fe40003f66270 */
[----:B------:R-:W3:Y:S05]  /*73d0*/  LDL R233, [R1+0x2228] ;  /* 0x0022280001e97983 */ /* 0x000eea0000100800 */
[----:B------:R-:W-:Y:S01]  /*73e0*/  @!P5 IMAD.IADD R209, R209, 0x1, -R247 ;  /* 0x00000001d1d1d824 */ /* 0x000fe200078e0af7 */
[C---:B------:R-:W-:Y:S01]  /*73f0*/  ISETP.GT.U32.AND P5, PT, R247.reuse, R202, PT ;  /* 0x000000caf700720c */ /* 0x040fe20003fa4070 */
[----:B------:R-:W-:Y:S01]  /*7400*/  @!P4 IMAD.MOV R213, RZ, RZ, -R213 ;  /* 0x000000ffffd5c224 */ /* 0x000fe200078e0ad5 */
[C---:B------:R-:W-:Y:S01]  /*7410*/  ISETP.GT.U32.AND P4, PT, R247.reuse, R207, PT ;  /* 0x000000cff700720c */ /* 0x040fe20003f84070 */
[----:B------:R-:W-:Y:S01]  /*7420*/  @!P1 IMAD.IADD R208, R208, 0x1, -R247 ;  /* 0x00000001d0d09824 */ /* 0x000fe200078e0af7 */
[----:B------:R-:W-:-:S09]  /*7430*/  ISETP.GT.U32.AND P1, PT, R247, R201, PT ;  /* 0x000000c9f700720c */ /* 0x000fd20003f24070 */
[--C-:B------:R-:W-:Y:S02]  /*7440*/  @!P5 IMAD.IADD R202, R202, 0x1, -R247.reuse ;  /* 0x00000001cacad824 */ /* 0x100fe400078e0af7 */
        /* <DEDUP_REMOVED lines=10> */
[----:B------:R-:W-:Y:S01]  /*74f0*/  @!P6 IMAD.MOV R217, RZ, RZ, -R217 ;  /* 0x000000ffffd9e224 */ /* 0x000fe200078e0ad9 */
[----:B------:R-:W-:Y:S01]  /*7500*/  ISETP.GT.U32.AND P6, PT, R247, R210, PT ;  /* 0x000000d2f700720c */ /* 0x000fe20003fc4070 */
[----:B------:R-:W-:-:S12]  /*7510*/  @!P3 IMAD.MOV R216, RZ, RZ, -R216 ;  /* 0x000000ffffd8b224 */ /* 0x000fd800078e0ad8 */
[----:B------:R-:W-:-:S05]  /*7520*/  @!P6 IMAD.IADD R210, R210, 0x1, -R247 ;  /* 0x00000001d2d2e824 */ /* 0x000fca00078e0af7 */
[----:B------:R-:W-:Y:S02]  /*7530*/  ISETP.GT.U32.AND P3, PT, R247, R210, PT ;  /* 0x000000d2f700720c */ /* 0x000fe40003f64070 */
[----:B------:R-:W-:Y:S02]  /*7540*/  IABS R230, R228 ;  /* 0x000000e400e67213 */ /* 0x000fe40000000000 */
[----:B-1----:R-:W-:-:S05]  /*7550*/  MOV R228, R211 ;  /* 0x000000d300e47202 */ /* 0x002fca0000000f00 */
[----:B------:R-:W-:Y:S01]  /*7560*/  @!P0 IMAD.MOV R228, RZ, RZ, -R228 ;  /* 0x000000ffffe48224 */ /* 0x000fe200078e0ae4 */
[----:B------:R-:W-:-:S03]  /*7570*/  ISETP.GT.U32.AND P0, PT, R247, R204, PT ;  /* 0x000000ccf700720c */ /* 0x000fc60003f04070 */
[----:B------:R-:W-:Y:S01]  /*7580*/  @!P3 IMAD.IADD R210, R210, 0x1, -R247 ;  /* 0x00000001d2d2b824 */ /* 0x000fe200078e0af7 */
[C---:B------:R-:W-:Y:S02]  /*7590*/  ISETP.GT.U32.AND P3, PT, R247.reuse, R203, PT ;  /* 0x000000cbf700720c */ /* 0x040fe40003f64070 */
[----:B------:R-:W-:-:S07]  /*75a0*/  ISETP.GT.U32.AND P6, PT, R247, R205, PT ;  /* 0x000000cdf700720c */ /* 0x000fce0003fc4070 */
[----:B------:R-:W-:-:S04]  /*75b0*/  @!P0 IMAD.IADD R204, R204, 0x1, -R247 ;  /* 0x00000001cccc8824 */ /* 0x000fc800078e0af7 */
[--C-:B------:R-:W-:Y:S01]  /*75c0*/  @!P3 IMAD.IADD R203, R203, 0x1, -R247.reuse ;  /* 0x00000001cbcbb824 */ /* 0x100fe200078e0af7 */
[----:B------:R-:W-:Y:S02]  /*75d0*/  ISETP.GE.AND P0, PT, R236, RZ, PT ;  /* 0x000000ffec00720c */ /* 0x000fe40003f06270 */
[----:B------:R-:W3:Y:S01]  /*75e0*/  LDL R236, [R1+0x2244] ;  /* 0x0022440001ec7983 */ /* 0x000ee20000100800 */
[----:B------:R-:W-:Y:S01]  /*75f0*/  @!P6 IMAD.IADD R205, R205, 0x1, -R247 ;  /* 0x00000001cdcde824 */ /* 0x000fe200078e0af7 */
[----:B------:R-:W-:Y:S02]  /*7600*/  ISETP.GE.AND P3, PT, R237, RZ, PT ;  /* 0x000000ffed00720c */ /* 0x000fe40003f66270 */
[----:B------:R-:W3:Y:S02]  /*7610*/  LDL R237, [R1+0x2248] ;  /* 0x0022480001ed7983 */ /* 0x000ee40000100800 */
[----:B------:R-:W-:-:S05]  /*7620*/  ISETP.GT.U32.AND P6, PT, R247, R205, PT ;  /* 0x000000cdf700720c */ /* 0x000fca0003fc4070 */
[----:B------:R-:W-:Y:S01]  /*7630*/  @!P0 IMAD.MOV R209, RZ, RZ, -R209 ;  /* 0x000000ffffd18224 */ /* 0x000fe200078e0ad1 */
[----:B------:R-:W-:-:S03]  /*7640*/  ISETP.GT.U32.AND P0, PT, R247, R203, PT ;  /* 0x000000cbf700720c */ /* 0x000fc60003f04070 */
[----:B------:R-:W-:Y:S01]  /*7650*/  @!P3 IMAD.MOV R208, RZ, RZ, -R208 ;  /* 0x000000ffffd0b224 */ /* 0x000fe200078e0ad0 */
[----:B------:R-:W-:-:S03]  /*7660*/  ISETP.GT.U32.AND P3, PT, R247, R202, PT ;  /* 0x000000caf700720c */ /* 0x000fc60003f64070 */
[--C-:B------:R-:W-:Y:S01]  /*7670*/  @!P6 IMAD.IADD R205, R205, 0x1, -R247.reuse ;  /* 0x00000001cdcde824 */ /* 0x100fe200078e0af7 */
[----:B------:R-:W-:Y:S02]  /*7680*/  ISETP.GE.AND P6, PT, R233, RZ, PT ;  /* 0x000000ffe900720c */ /* 0x000fe40003fc6270 */
[----:B------:R-:W3:Y:S03]  /*7690*/  LDL R233, [R1+0x2240] ;  /* 0x0022400001e97983 */ /* 0x000ee60000100800 */
[--C-:B------:R-:W-:Y:S01]  /*76a0*/  @!P0 IMAD.IADD R203, R203, 0x1, -R247.reuse ;  /* 0x00000001cbcb8824 */ /* 0x100fe200078e0af7 */
[C---:B------:R-:W-:Y:S02]  /*76b0*/  ISETP.GT.U32.AND P0, PT, R247.reuse, R196, PT ;  /* 0x000000c4f700720c */ /* 0x040fe40003f04070 */
[----:B------:R-:W-:Y:S01]  /*76c0*/  IADD3 R227, R14, 0xf4, RZ ;  /* 0x000000f40ee37810 */ /* 0x000fe20007ffe0ff */
[----:B------:R-:W-:Y:S01]  /*76d0*/  @!P3 IMAD.IADD R202, R202, 0x1, -R247 ;  /* 0x00000001cacab824 */ /* 0x000fe200078e0af7 */
[----:B------:R-:W-:-:S03]  /*76e0*/  ISETP.GT.U32.AND P3, PT, R247, R195, PT ;  /* 0x000000c3f700720c */ /* 0x000fc60003f64070 */
[----:B------:R-:W-:Y:S01]  /*76f0*/  @!P6 IMAD.MOV R210, RZ, RZ, -R210 ;  /* 0x000000ffffd2e224 */ /* 0x000fe200078e0ad2 */
[----:B------:R-:W-:Y:S01]  /*7700*/  ISETP.GT.U32.AND P6, PT, R247, R201, PT ;  /* 0x000000c9f700720c */ /* 0x000fe20003fc4070 */
[----:B------:R1:W-:Y:S04]  /*7710*/  STL [R1+0x2460], R227 ;  /* 0x002460e301007387 */ /* 0x0003e80000100800 */
[----:B------:R-:W-:-:S04]  /*7720*/  @!P0 IMAD.IADD R196, R196, 0x1, -R247 ;  /* 0x00000001c4c48824 */ /* 0x000fc800078e0af7 */
[----:B------:R-:W-:-:S04]  /*7730*/  @!P3 IMAD.IADD R195, R195, 0x1, -R247 ;  /* 0x00000001c3c3b824 */ /* 0x000fc800078e0af7 */
[----:B------:R-:W-:Y:S01]  /*7740*/  @!P6 IMAD.IADD R201, R201, 0x1, -R247 ;  /* 0x00000001c9c9e824 */ /* 0x000fe200078e0af7 */
[----:B------:R-:W-:-:S13]  /*7750*/  ISETP.GT.U32.AND P6, PT, R247, R194, PT ;  /* 0x000000c2f700720c */ /* 0x000fda0003fc4070 */
        /* <DEDUP_REMOVED lines=8> */
[----:B------:R-:W-:-:S13]  /*77e0*/  ISETP.GT.U32.AND P2, PT, R247, R206, PT ;  /* 0x000000cef700720c */ /* 0x000fda0003f44070 */
[----:B------:R-:W-:Y:S02]  /*77f0*/  @!P2 IADD3 R206, R206, -R247, RZ ;  /* 0x800000f7cecea210 */ /* 0x000fe40007ffe0ff */
        /* <DEDUP_REMOVED lines=83> */
[----:B------:R-:W-:-:S04]  /*7d30*/  IMAD.HI.U32 R231, R246, R230, RZ ;  /* 0x000000e6f6e77227 */ /* 0x000fc800078e00ff */
[----:B------:R-:W-:-:S08]  /*7d40*/  @!P1 IMAD.MOV R198, RZ, RZ, -R198 ;  /* 0x000000ffffc69224 */ /* 0x000fd000078e0ac6 */
[----:B------:R-:W-:Y:S02]  /*7d50*/  @!P6 IMAD.IADD R192, R192, 0x1, -R247 ;  /* 0x00000001c0c0e824 */ /* 0x000fe400078e0af7 */
[----:B------:R-:W-:-:S03]  /*7d60*/  IMAD.MOV R231, RZ, RZ, -R231 ;  /* 0x000000ffffe77224 */ /* 0x000fc600078e0ae7 */
[C---:B------:R-:W-:Y:S01]  /*7d70*/  ISETP.GT.U32.AND P1, PT, R247.reuse, R192, PT ;  /* 0x000000c0f700720c */ /* 0x040fe20003f24070 */
[----:B------:R-:W-:Y:S01]  /*7d80*/  IMAD R211, R247, R231, R230 ;  /* 0x000000e7f7d37224 */ /* 0x000fe200078e02e6 */
[----:B------:R-:W-:-:S05]  /*7d90*/  MOV R230, R193 ;  /* 0x000000c100e67202 */ /* 0x000fca0000000f00 */
[----:B------:R-:W-:Y:S01]  /*7da0*/  @!P3 IMAD.MOV R230, RZ, RZ, -R230 ;  /* 0x000000ffffe6b224 */ /* 0x000fe200078e0ae6 */
[----:B------:R-:W-:-:S05]  /*7db0*/  ISETP.GT.U32.AND P3, PT, R247, R186, PT ;  /* 0x000000baf700720c */ /* 0x000fca0003f64070 */
[----:B------:R-:W-:Y:S01]  /*7dc0*/  @!P1 IMAD.IADD R192, R192, 0x1, -R247 ;  /* 0x00000001c0c09824 */ /* 0x000fe200078e0af7 */
[C---:B------:R-:W-:Y:S02]  /*7dd0*/  ISETP.GT.U32.AND P1, PT, R247.reuse, R185, PT ;  /* 0x000000b9f700720c */ /* 0x040fe40003f24070 */
[----:B------:R-:W-:-:S05]  /*7de0*/  ISETP.GT.U32.AND P6, PT, R247, R187, PT ;  /* 0x000000bbf700720c */ /* 0x000fca0003fc4070 */
[----:B------:R-:W-:-:S06]  /*7df0*/  @!P3 IMAD.IADD R186, R186, 0x1, -R247 ;  /* 0x00000001babab824 */ /* 0x000fcc00078e0af7 */
        /* <DEDUP_REMOVED lines=11> */
[----:B------:R-:W-:Y:S01]  /*7eb0*/  @!P6 IMAD.IADD R187, R187, 0x1, -R247 ;  /* 0x00000001bbbbe824 */ /* 0x000fe200078e0af7 */
[----:B------:R-:W-:-:S05]  /*7ec0*/  ISETP.GE.AND P6, PT, R233, RZ, PT ;  /* 0x000000ffe900720c */ /* 0x000fca0003fc6270 */
[--C-:B------:R-:W-:Y:S01]  /*7ed0*/  @!P3 IMAD.IADD R185, R185, 0x1, -R247.reuse ;  /* 0x00000001b9b9b824 */ /* 0x100fe200078e0af7 */
[C---:B------:R-:W-:Y:S01]  /*7ee0*/  ISETP.GT.U32.AND P3, PT, R247.reuse, R178, PT ;  /* 0x000000b2f700720c */ /* 0x040fe20003f64070 */
[----:B------:R-:W3:Y:S01]  /*7ef0*/  LDL R233, [R1+0x2288] ;  /* 0x0022880001e97983 */ /* 0x000ee20000100800 */
[----:B------:R-:W-:Y:S02]  /*7f00*/  IABS R231, R227 ;  /* 0x000000e300e77213 */ /* 0x000fe40000000000 */
[----:B-1----:R-:W-:Y:S01]  /*7f10*/  IADD3 R227, R14, 0xf5, RZ ;  /* 0x000000f50ee37810 */ /* 0x002fe20007ffe0ff */
[----:B------:R-:W-:Y:S01]  /*7f20*/  @!P1 IMAD.IADD R184, R184, 0x1, -R247 ;  /* 0x00000001b8b89824 */ /* 0x000fe200078e0af7 */
[C---:B------:R-:W-:Y:S01]  /*7f30*/  ISETP.GT.U32.AND P1, PT, R247.reuse, R177, PT ;  /* 0x000000b1f700720c */ /* 0x040fe20003f24070 */
[----:B------:R-:W-:Y:S01]  /*7f40*/  @!P6 IMAD.MOV R192, RZ, RZ, -R192 ;  /* 0x000000ffffc0e224 */ /* 0x000fe200078e0ac0 */
[----:B------:R-:W-:-:S05]  /*7f50*/  ISETP.GT.U32.AND P6, PT, R247, R183, PT ;  /* 0x000000b7f700720c */ /* 0x000fca0003fc4070 */
[----:B------:R-:W-:Y:S01]  /*7f60*/  @!P3 IMAD.IADD R178, R178, 0x1, -R247 ;  /* 0x00000001b2b2b824 */ /* 0x000fe200078e0af7 */
[----:B------:R1:W-:Y:S01]  /*7f70*/  STL [R1+0x2444], R227 ;  /* 0x002444e301007387 */ /* 0x0003e20000100800 */
[----:B------:R-:W-:-:S04]  /*7f80*/  @!P0 IMAD.MOV R194, RZ, RZ, -R194 ;  /* 0x000000ffffc28224 */ /* 0x000fc800078e0ac2 */
[--C-:B------:R-:W-:Y:S01]  /*7f90*/  @!P1 IMAD.IADD R177, R177, 0x1, -R247.reuse ;  /* 0x00000001b1b19824 */ /* 0x100fe200078e0af7 */
[----:B------:R-:W3:Y:S01]  /*7fa0*/  LDL R252, [R1+0x22b8] ;  /* 0x0022b80001fc7983 */ /* 0x000ee20000100800 */
        /* <DEDUP_REMOVED lines=25> */
[----:B------:R-:W-:-:S09]  /*8140*/  ISETP.GT.U32.AND P4, PT, R247, R182, PT ;  /* 0x000000b6f700720c */ /* 0x000fd20003f84070 */
[----:B------:R-:W-:Y:S02]  /*8150*/  @!P0 IADD3 R184, -R184, RZ, RZ ;  /* 0x000000ffb8b88210 */ /* 0x000fe40007ffe1ff */
[C---:B------:R-:W-:Y:S01]  /*8160*/  ISETP.GT.U32.AND P0, PT, R247.reuse, R178, PT ;  /* 0x000000b2f700720c */ /* 0x040fe20003f04070 */
[----:B------:R-:W-:Y:S01]  /*8170*/  @!P3 IMAD.MOV R183, RZ, RZ, -R183 ;  /* 0x000000ffffb7b224 */ /* 0x000fe200078e0ab7 */
[----:B------:R-:W-:Y:S01]  /*8180*/  ISETP.GT.U32.AND P3, PT, R247, R177, PT ;  /* 0x000000b1f700720c */ /* 0x000fe20003f64070 */
[----:B------:R-:W-:-:S10]  /*8190*/  @!P4 IMAD.IADD R182, R182, 0x1, -R247 ;  /* 0x00000001b6b6c824 */ /* 0x000fd400078e0af7 */
        /* <DEDUP_REMOVED lines=17> */
[----:B------:R-:W-:Y:S01]  /*82b0*/  @!P5 IMAD.MOV R189, RZ, RZ, -R189 ;  /* 0x000000ffffbdd224 */ /* 0x000fe200078e0abd */
[C---:B------:R-:W-:Y:S02]  /*82c0*/  ISETP.GT.U32.AND P5, PT, R247.reuse, R181, PT ;  /* 0x000000b5f700720c */ /* 0x040fe40003fa4070 */
[----:B------:R-:W-:-:S11]  /*82d0*/  ISETP.GT.U32.AND P4, PT, R247, R175, PT ;  /* 0x000000aff700720c */ /* 0x000fd60003f84070 */
[----:B------:R-:W-:Y:S01]  /*82e0*/  @!P5 IMAD.IADD R181, R181, 0x1, -R247 ;  /* 0x00000001b5b5d824 */ /* 0x000fe200078e0af7 */
[----:B------:R-:W-:Y:S02]  /*82f0*/  ISETP.GE.AND P5, PT, R233, RZ, PT ;  /* 0x000000ffe900720c */ /* 0x000fe40003fa6270 */
[----:B------:R-:W3:Y:S01]  /*8300*/  LDL R233, [R1+0x229c] ;  /* 0x00229c0001e97983 */ /* 0x000ee20000100800 */
[----:B------:R-:W-:Y:S01]  /*8310*/  @!P2 IMAD.MOV R185, RZ, RZ, -R185 ;  /* 0x000000ffffb9a224 */ /* 0x000fe200078e0ab9 */
[----:B------:R-:W-:Y:S01]  /*8320*/  ISETP.GT.U32.AND P2, PT, R247, R179, PT ;  /* 0x000000b3f700720c */ /* 0x000fe20003f44070 */
[----:B------:R-:W-:-:S08]  /*8330*/  @!P4 IMAD.IADD R175, R175, 0x1, -R247 ;  /* 0x00000001afafc824 */ /* 0x000fd000078e0af7 */
[----:B------:R-:W-:Y:S01]  /*8340*/  @!P5 IMAD.MOV R186, RZ, RZ, -R186 ;  /* 0x000000ffffbad224 */ /* 0x000fe200078e0aba */
[----:B------:R-:W-:-:S03]  /*8350*/  ISETP.GT.U32.AND P5, PT, R247, R175, PT ;  /* 0x000000aff700720c */ /* 0x000fc60003fa4070 */
[----:B------:R-:W-:Y:S01]  /*8360*/  @!P2 IMAD.IADD R179, R179, 0x1, -R247 ;  /* 0x00000001b3b3a824 */ /* 0x000fe200078e0af7 */
[----:B------:R-:W-:-:S09]  /*8370*/  ISETP.GT.U32.AND P2, PT, R247, R173, PT ;  /* 0x000000adf700720c */ /* 0x000fd20003f44070 */
[----:B------:R-:W-:-:S04]  /*8380*/  @!P5 IMAD.IADD R175, R175, 0x1, -R247 ;  /* 0x00000001afafd824 */ /* 0x000fc800078e0af7 */
[----:B------:R-:W-:Y:S01]  /*8390*/  @!P2 IMAD.IADD R173, R173, 0x1, -R247 ;  /* 0x00000001adada824 */ /* 0x000fe200078e0af7 */
[----:B------:R-:W-:Y:S02]  /*83a0*/  ISETP.GE.AND P5, PT, R236, RZ, PT ;  /* 0x000000ffec00720c */ /* 0x000fe40003fa6270 */
[----:B------:R-:W3:Y:S01]  /*83b0*/  LDL R236, [R1+0x22c0] ;  /* 0x0022c00001ec7983 */ /* 0x000ee20000100800 */
[----:B------:R-:W-:-:S03]  /*83c0*/  ISETP.GE.AND P2, PT, R237, RZ, PT ;  /* 0x000000ffed00720c */ /* 0x000fc60003f46270 */
[----:B------:R-:W3:Y:S07]  /*83d0*/  LDL R237, [R1+0x22bc] ;  /* 0x0022bc0001ed7983 */ /* 0x000eee0000100800 */
[----:B------:R-:W-:Y:S01]  /*83e0*/  @!P5 IMAD.MOV R179, RZ, RZ, -R179 ;  /* 0x000000ffffb3d224 */ /* 0x000fe200078e0ab3 */
[C---:B------:R-:W-:Y:S02]  /*83f0*/  ISETP.GT.U32.AND P5, PT, R247.reuse, R173, PT ;  /* 0x000000adf700720c */ /* 0x040fe40003fa4070 */
[----:B------:R-:W-:Y:S01]  /*8400*/  @!P2 IMAD.MOV R178, RZ, RZ, -R178 ;  /* 0x000000ffffb2a224 */ /* 0x000fe200078e0ab2 */
[----:B------:R-:W-:-:S10]  /*8410*/  ISETP.GT.U32.AND P2, PT, R247, R172, PT ;  /* 0x000000acf700720c */ /* 0x000fd40003f44070 */
        /* <DEDUP_REMOVED lines=19> */
[----:B------:R-:W-:-:S11]  /*8550*/  ISETP.GT.U32.AND P6, PT, R247, R174, PT ;  /* 0x000000aef700720c */ /* 0x000fd60003fc4070 */
[--C-:B------:R-:W-:Y:S01]  /*8560*/  @!P4 IMAD.IADD R180, R180, 0x1, -R247.reuse ;  /* 0x00000001b4b4c824 */ /* 0x100fe200078e0af7 */
[----:B------:R-:W-:Y:S01]  /*8570*/  ISETP.GE.AND P4, PT, R233, RZ, PT ;  /* 0x000000ffe900720c */ /* 0x000fe20003f86270 */
[----:B------:R-:W-:Y:S01]  /*8580*/  @!P6 IMAD.IADD R174, R174, 0x1, -R247 ;  /* 0x00000001aeaee824 */ /* 0x000fe200078e0af7 */
[----:B------:R-:W-:Y:S01]  /*8590*/  ISETP.GT.U32.AND P6, PT, R247, R169, PT ;  /* 0x000000a9f700720c */ /* 0x000fe20003fc4070 */
[----:B------:R-:W-:-:S04]  /*85a0*/  IMAD.HI.U32 R232, R246, R231, RZ ;  /* 0x000000e7f6e87227 */ /* 0x000fc800078e00ff */
[----:B------:R-:W-:-:S06]  /*85b0*/  IMAD.MOV R232, RZ, RZ, -R232 ;  /* 0x000000ffffe87224 */ /* 0x000fcc00078e0ae8 */
[----:B------:R-:W-:Y:S01]  /*85c0*/  @!P4 IMAD.MOV R180, RZ, RZ, -R180 ;  /* 0x000000ffffb4c224 */ /* 0x000fe200078e0ab4 */
[C---:B------:R-:W-:Y:S01]  /*85d0*/  ISETP.GT.U32.AND P4, PT, R247.reuse, R174, PT ;  /* 0x000000aef700720c */ /* 0x040fe20003f84070 */
[----:B------:R-:W-:Y:S01]  /*85e0*/  IMAD R193, R247, R232, R231 ;  /* 0x000000e8f7c17224 */ /* 0x000fe200078e02e7 */
[----:B------:R-:W-:Y:S01]  /*85f0*/  MOV R231, R175 ;  /* 0x000000af00e77202 */ /* 0x000fe20000000f00 */
[----:B------:R-:W-:-:S04]  /*8600*/  @!P6 IMAD.IADD R169, R169, 0x1, -R247 ;  /* 0x00000001a9a9e824 */ /* 0x000fc800078e0af7 */
[----:B------:R-:W-:Y:S01]  /*8610*/  @!P1 IMAD.MOV R231, RZ, RZ, -R231 ;  /* 0x000000ffffe79224 */ /* 0x000fe200078e0ae7 */
[C---:B------:R-:W-:Y:S02]  /*8620*/  ISETP.GT.U32.AND P6, PT, R247.reuse, R169, PT ;  /* 0x000000a9f700720c */ /* 0x040fe40003fc4070 */
[----:B------:R-:W-:-:S03]  /*8630*/  ISETP.GT.U32.AND P1, PT, R247, R168, PT ;  /* 0x000000a8f700720c */ /* 0x000fc60003f24070 */
[----:B------:R-:W-:Y:S01]  /*8640*/  @!P4 IMAD.IADD R174, R174, 0x1, -R247 ;  /* 0x00000001aeaec824 */ /* 0x000fe200078e0af7 */
[----:B------:R-:W-:-:S07]  /*8650*/  ISETP.GT.U32.AND P4, PT, R247, R167, PT ;  /* 0x000000a7f700720c */ /* 0x000fce0003f84070 */
[--C-:B------:R-:W-:Y:S01]  /*8660*/  @!P6 IMAD.IADD R169, R169, 0x1, -R247.reuse ;  /* 0x00000001a9a9e824 */ /* 0x100fe200078e0af7 */
[----:B------:R-:W-:Y:S01]  /*8670*/  ISETP.GE.AND P6, PT, R252, RZ, PT ;  /* 0x000000fffc00720c */ /* 0x000fe20003fc6270 */
[--C-:B------:R-:W-:Y:S01]  /*8680*/  @!P1 IMAD.IADD R168, R168, 0x1, -R247.reuse ;  /* 0x00000001a8a89824 */ /* 0x100fe200078e0af7 */
[----:B------:R-:W-:Y:S01]  /*8690*/  ISETP.GE.AND P1, PT, R236, RZ, PT ;  /* 0x000000ffec00720c */ /* 0x000fe20003f26270 */
[----:B------:R-:W3:Y:S02]  /*86a0*/  LDL R252, [R1+0x22cc] ;  /* 0x0022cc0001fc7983 */ /* 0x000ee40000100800 */
[----:B------:R-:W-:Y:S02]  /*86b0*/  @!P4 IMAD.IADD R167, R167, 0x1, -R247 ;  /* 0x00000001a7a7c824 */ /* 0x000fe400078e0af7 */
[----:B------:R-:W3:Y:S01]  /*86c0*/  LDL R236, [R1+0x22d4] ;  /* 0x0022d40001ec7983 */ /* 0x000ee20000100800 */
[----:B------:R-:W-:-:S03]  /*86d0*/  ISETP.GE.AND P4, PT, R237, RZ, PT ;  /* 0x000000ffed00720c */ /* 0x000fc60003f86270 */
[----:B------:R-:W3:Y:S04]  /*86e0*/  LDL R237, [R1+0x22d8] ;  /* 0x0022d80001ed7983 */ /* 0x000ee80000100800 */
[----:B------:R-:W-:Y:S01]  /*86f0*/  @!P1 IMAD.MOV R173, RZ, RZ, -R173 ;  /* 0x000000ffffad9224 */ /* 0x000fe200078e0aad */
[----:B------:R-:W-:-:S05]  /*8700*/  ISETP.GT.U32.AND P1, PT, R247, R167, PT ;  /* 0x000000a7f700720c */ /* 0x000fca0003f24070 */
[----:B------:R-:W-:Y:S01]  /*8710*/  @!P4 IMAD.MOV R172, RZ, RZ, -R172 ;  /* 0x000000ffffacc224 */ /* 0x000fe200078e0aac */
[----:B------:R-:W-:-:S07]  /*8720*/  ISETP.GT.U32.AND P4, PT, R247, R166, PT ;  /* 0x000000a6f700720c */ /* 0x000fce0003f84070 */
[--C-:B------:R-:W-:Y:S01]  /*8730*/  @!P1 IMAD.IADD R167, R167, 0x1, -R247.reuse ;  /* 0x00000001a7a79824 */ /* 0x100fe200078e0af7 */
[C---:B------:R-:W-:Y:S01]  /*8740*/  ISETP.GT.U32.AND P1, PT, R247.reuse, R160, PT ;  /* 0x000000a0f700720c */ /* 0x040fe20003f24070 */
[----:B------:R-:W-:Y:S01]  /*8750*/  @!P6 IMAD.MOV R174, RZ, RZ, -R174 ;  /* 0x000000ffffaee224 */ /* 0x000fe200078e0aae */
[----:B------:R-:W-:Y:S02]  /*8760*/  IABS R232, R227 ;  /* 0x000000e300e87213 */ /* 0x000fe40000000000 */
[----:B-1----:R-:W-:Y:S02]  /*8770*/  IADD3 R227, R14, 0xf6, RZ ;  /* 0x000000f60ee37810 */ /* 0x002fe40007ffe0ff */
[C---:B------:R-:W-:Y:S01]  /*8780*/  ISETP.GT.U32.AND P6, PT, R247.reuse, R165, PT ;  /* 0x000000a5f700720c */ /* 0x040fe20003fc4070 */
[--C-:B------:R-:W-:Y:S01]  /*8790*/  @!P4 IMAD.IADD R166, R166, 0x1, -R247.reuse ;  /* 0x00000001a6a6c824 */ /* 0x100fe200078e0af7 */
[----:B------:R-:W-:Y:S01]  /*87a0*/  ISETP.GT.U32.AND P4, PT, R247, R159, PT ;  /* 0x0000009ff700720c */ /* 0x000fe20003f84070 */
[----:B------:R1:W-:Y:S04]  /*87b0*/  STL [R1+0x242c], R227 ;  /* 0x00242ce301007387 */ /* 0x0003e80000100800 */
[----:B------:R-:W-:-:S06]  /*87c0*/  @!P1 IMAD.IADD R160, R160, 0x1, -R247 ;  /* 0x00000001a0a09824 */ /* 0x000fcc00078e0af7 */
        /* <DEDUP_REMOVED lines=17> */
[C---:B------:R-:W-:Y:S01]  /*88e0*/  ISETP.GT.U32.AND P5, PT, R247.reuse, R163, PT ;  /* 0x000000a3f700720c */ /* 0x040fe20003fa4070 */
[----:B------:R-:W-:Y:S01]  /*88f0*/  @!P0 IMAD.MOV R169, RZ, RZ, -R169 ;  /* 0x000000ffffa98224 */ /* 0x000fe200078e0aa9 */
[----:B------:R-:W-:-:S09]  /*8900*/  ISETP.GT.U32.AND P0, PT, R247, R162, PT ;  /* 0x000000a2f700720c */ /* 0x000fd20003f04070 */
[----:B------:R-:W-:Y:S02]  /*8910*/  @!P3 IADD3 R168, R168, -R247, RZ ;  /* 0x800000f7a8a8b210 */ /* 0x000fe40007ffe0ff */
[----:B------:R-:W-:Y:S01]  /*8920*/  ISETP.GT.U32.AND P3, PT, R247, R161, PT ;  /* 0x000000a1f700720c */ /* 0x000fe20003f64070 */
[--C-:B------:R-:W-:Y:S02]  /*8930*/  @!P5 IMAD.IADD R163, R163, 0x1, -R247.reuse ;  /* 0x00000001a3a3d824 */ /* 0x100fe400078e0af7 */
[----:B------:R-:W-:Y:S01]  /*8940*/  @!P0 IMAD.IADD R162, R162, 0x1, -R247 ;  /* 0x00000001a2a28824 */ /* 0x000fe200078e0af7 */
[----:B------:R-:W-:Y:S02]  /*8950*/  ISETP.GE.AND P5, PT, R252, RZ, PT ;  /* 0x000000fffc00720c */ /* 0x000fe40003fa6270 */
[----:B------:R-:W3:Y:S01]  /*8960*/  LDL R252, [R1+0x22e8] ;  /* 0x0022e80001fc7983 */ /* 0x000ee20000100800 */
[----:B------:R-:W-:-:S03]  /*8970*/  ISETP.GE.AND P0, PT, R236, RZ, PT ;  /* 0x000000ffec00720c */ /* 0x000fc60003f06270 */
[----:B------:R-:W3:Y:S03]  /*8980*/  LDL R236, [R1+0x22f0] ;  /* 0x0022f00001ec7983 */ /* 0x000ee60000100800 */
[----:B------:R-:W-:Y:S02]  /*8990*/  @!P3 IADD3 R161, R161, -R247, RZ ;  /* 0x800000f7a1a1b210 */ /* 0x000fe40007ffe0ff */
        /* <DEDUP_REMOVED lines=30> */
[--C-:B------:R-:W-:Y:S01]  /*8b80*/  @!P2 IMAD.IADD R157, R157, 0x1, -R247.reuse ;  /* 0x000000019d9da824 */ /* 0x100fe200078e0af7 */
[----:B------:R-:W-:Y:S01]  /*8b90*/  ISETP.GT.U32.AND P2, PT, R247, R162, PT ;  /* 0x000000a2f700720c */ /* 0x000fe20003f44070 */
[----:B------:R-:W-:Y:S01]  /*8ba0*/  @!P0 IMAD.IADD R161, R161, 0x1, -R247 ;  /* 0x00000001a1a18824 */ /* 0x000fe200078e0af7 */
[C---:B------:R-:W-:Y:S02]  /*8bb0*/  ISETP.GT.U32.AND P0, PT, R247.reuse, R155, PT ;  /* 0x0000009bf700720c */ /* 0x040fe40003f04070 */
[----:B------:R-:W-:-:S09]  /*8bc0*/  ISETP.GT.U32.AND P5, PT, R247, R157, PT ;  /* 0x0000009df700720c */ /* 0x000fd20003fa4070 */
[--C-:B------:R-:W-:Y:S02]  /*8bd0*/  @!P2 IMAD.IADD R162, R162, 0x1, -R247.reuse ;  /* 0x00000001a2a2a824 */ /* 0x100fe400078e0af7 */
[--C-:B------:R-:W-:Y:S02]  /*8be0*/  @!P0 IMAD.IADD R155, R155, 0x1, -R247.reuse ;  /* 0x000000019b9b8824 */ /* 0x100fe400078e0af7 */
[----:B------:R-:W-:Y:S01]  /*8bf0*/  @!P5 IMAD.IADD R157, R157, 0x1, -R247 ;  /* 0x000000019d9dd824 */ /* 0x000fe200078e0af7 */
[----:B------:R-:W-:Y:S02]  /*8c00*/  ISETP.GE.AND P2, PT, R252, RZ, PT ;  /* 0x000000fffc00720c */ /* 0x000fe40003f46270 */
[----:B------:R-:W3:Y:S01]  /*8c10*/  LDL R252, [R1+0x22fc] ;  /* 0x0022fc0001fc7983 */ /* 0x000ee20000100800 */
[----:B------:R-:W-:-:S03]  /*8c20*/  ISETP.GE.AND P5, PT, R236, RZ, PT ;  /* 0x000000ffec00720c */ /* 0x000fc60003fa6270 */
[----:B------:R-:W3:Y:S01]  /*8c30*/  LDL R236, [R1+0x2304] ;  /* 0x0023040001ec7983 */ /* 0x000ee20000100800 */
[----:B------:R-:W-:-:S03]  /*8c40*/  ISETP.GE.AND P0, PT, R237, RZ, PT ;  /* 0x000000ffed00720c */ /* 0x000fc60003f06270 */
[----:B------:R-:W3:Y:S06]  /*8c50*/  LDL R237, [R1+0x2308] ;  /* 0x0023080001ed7983 */ /* 0x000eec0000100800 */
[----:B------:R-:W-:Y:S01]  /*8c60*/  @!P5 IMAD.MOV R161, RZ, RZ, -R161 ;  /* 0x000000ffffa1d224 */ /* 0x000fe200078e0aa1 */
[----:B------:R-:W-:-:S03]  /*8c70*/  ISETP.GT.U32.AND P5, PT, R247, R155, PT ;  /* 0x0000009bf700720c */ /* 0x000fc60003fa4070 */
[----:B------:R-:W-:Y:S01]  /*8c80*/  @!P0 IMAD.MOV R160, RZ, RZ, -R160 ;  /* 0x000000ffffa08224 */ /* 0x000fe200078e0aa0 */
[----:B------:R-:W-:-:S09]  /*8c90*/  ISETP.GT.U32.AND P0, PT, R247, R154, PT ;  /* 0x0000009af700720c */ /* 0x000fd20003f04070 */
        /* <DEDUP_REMOVED lines=21> */
[----:B------:R-:W-:Y:S01]  /*8df0*/  @!P6 IMAD.IADD R156, R156, 0x1, -R247 ;  /* 0x000000019c9ce824 */ /* 0x000fe200078e0af7 */
[----:B------:R-:W-:Y:S01]  /*8e00*/  ISETP.GT.U32.AND P6, PT, R247, R151, PT ;  /* 0x00000097f700720c */ /* 0x000fe20003fc4070 */
[----:B------:R-:W-:-:S03]  /*8e10*/  IMAD.MOV R233, RZ, RZ, -R233 ;  /* 0x000000ffffe97224 */ /* 0x000fc600078e0ae9 */
[C---:B------:R-:W-:Y:S01]  /*8e20*/  ISETP.GT.U32.AND P2, PT, R247.reuse, R156, PT ;  /* 0x0000009cf700720c */ /* 0x040fe20003f44070 */
[----:B------:R-:W-:Y:S01]  /*8e30*/  IMAD R175, R247, R233, R232 ;  /* 0x000000e9f7af7224 */ /* 0x000fe200078e02e8 */
[----:B------:R-:W-:-:S07]  /*8e40*/  MOV R232, R157 ;  /* 0x0000009d00e87202 */ /* 0x000fce0000000f00 */
[--C-:B------:R-:W-:Y:S02]  /*8e50*/  @!P6 IMAD.IADD R151, R151, 0x1, -R247.reuse ;  /* 0x000000019797e824 */ /* 0x100fe400078e0af7 */
[----:B------:R-:W-:Y:S01]  /*8e60*/  @!P4 IMAD.MOV R232, RZ, RZ, -R232 ;  /* 0x000000ffffe8c224 */ /* 0x000fe200078e0ae8 */
[C---:B------:R-:W-:Y:S01]  /*8e70*/  ISETP.GT.U32.AND P4, PT, R247.reuse, R150, PT ;  /* 0x00000096f700720c */ /* 0x040fe20003f84070 */
        /* <DEDUP_REMOVED lines=16> */
[--C-:B------:R-:W-:Y:S01]  /*8f80*/  @!P4 IMAD.IADD R149, R149, 0x1, -R247.reuse ;  /* 0x000000019595c824 */ /* 0x100fe200078e0af7 */
[C---:B------:R-:W-:Y:S01]  /*8f90*/  ISETP.GT.U32.AND P4, PT, R247.reuse, R142, PT ;  /* 0x0000008ef700720c */ /* 0x040fe20003f84070 */
[----:B------:R-:W-:Y:S01]  /*8fa0*/  @!P6 IMAD.MOV R156, RZ, RZ, -R156 ;  /* 0x000000ffff9ce224 */ /* 0x000fe200078e0a9c */
[----:B------:R-:W-:Y:S02]  /*8fb0*/  IABS R233, R227 ;  /* 0x000000e300e97213 */ /* 0x000fe40000000000 */
[----:B-1----:R-:W-:Y:S01]  /*8fc0*/  IADD3 R227, R14, 0xf7, RZ ;  /* 0x000000f70ee37810 */ /* 0x002fe20007ffe0ff */
[--C-:B------:R-:W-:Y:S01]  /*8fd0*/  @!P2 IMAD.IADD R148, R148, 0x1, -R247.reuse ;  /* 0x000000019494a824 */ /* 0x100fe200078e0af7 */
[C---:B------:R-:W-:Y:S02]  /*8fe0*/  ISETP.GT.U32.AND P6, PT, R247.reuse, R147, PT ;  /* 0x00000093f700720c */ /* 0x040fe40003fc4070 */
        /* <DEDUP_REMOVED lines=98> */
[C---:B------:R-:W-:Y:S01]  /*9610*/  ISETP.GT.U32.AND P6, PT, R247.reuse, R138, PT ;  /* 0x0000008af700720c */ /* 0x040fe20003fc4070 */
[----:B------:R-:W-:Y:S02]  /*9620*/  IMAD R229, R247, R234, R235 ;  /* 0x000000eaf7e57224 */ /* 0x000fe400078e02eb */
[----:B------:R-:W-:-:S04]  /*9630*/  IMAD.HI.U32 R234, R246, R233, RZ ;  /* 0x000000e9f6ea7227 */ /* 0x000fc800078e00ff */
[----:B------:R-:W-:-:S06]  /*9640*/  @!P0 IMAD.MOV R144, RZ, RZ, -R144 ;  /* 0x000000ffff908224 */ /* 0x000fcc00078e0a90 */
[----:B------:R-:W-:Y:S01]  /*9650*/  @!P6 IMAD.IADD R138, R138, 0x1, -R247 ;  /* 0x000000018a8ae824 */ /* 0x000fe200078e0af7 */
[----:B------:R-:W-:Y:S01]  /*9660*/  ISETP.GT.U32.AND P6, PT, R247, R133, PT ;  /* 0x00000085f700720c */ /* 0x000fe20003fc4070 */
[----:B------:R-:W-:-:S03]  /*9670*/  IMAD.MOV R234, RZ, RZ, -R234 ;  /* 0x000000ffffea7224 */ /* 0x000fc600078e0aea */
[C---:B------:R-:W-:Y:S01]  /*9680*/  ISETP.GT.U32.AND P0, PT, R247.reuse, R138, PT ;  /* 0x0000008af700720c */ /* 0x040fe20003f04070 */
[----:B------:R-:W-:Y:S01]  /*9690*/  IMAD R157, R247, R234, R233 ;  /* 0x000000eaf79d7224 */ /* 0x000fe200078e02e9 */
[----:B------:R-:W-:-:S07]  /*96a0*/  MOV R233, R139 ;  /* 0x0000008b00e97202 */ /* 0x000fce0000000f00 */
[----:B------:R-:W-:Y:S02]  /*96b0*/  @!P6 IMAD.IADD R133, R133, 0x1, -R247 ;  /* 0x000000018585e824 */ /* 0x000fe400078e0af7 */
        /* <DEDUP_REMOVED lines=27> */
[----:B------:R-:W-:Y:S01]  /*9870*/  @!P2 IMAD.IADD R124, R124, 0x1, -R247 ;  /* 0x000000017c7ca824 */ /* 0x000fe200078e0af7 */
[----:B------:R-:W3:Y:S01]  /*9880*/  LDL R251, [R1+0x2390] ;  /* 0x0023900001fb7983 */ /* 0x000ee20000100800 */
[----:B------:R-:W-:-:S02]  /*9890*/  @!P4 IMAD.MOV R140, RZ, RZ, -R140 ;  /* 0x000000ffff8cc224 */ /* 0x000fc400078e0a8c */
[----:B------:R-:W-:Y:S01]  /*98a0*/  @!P5 IMAD.MOV R135, RZ, RZ, -R135 ;  /* 0x000000ffff87d224 */ /* 0x000fe200078e0a87 */
[----:B------:R-:W3:Y:S01]  /*98b0*/  LDL R250, [R1+0x23bc] ;  /* 0x0023bc0001fa7983 */ /* 0x000ee20000100800 */
        /* <DEDUP_REMOVED lines=16> */
[C---:B------:R-:W-:Y:S02]  /*99c0*/  ISETP.GT.U32.AND P5, PT, R247.reuse, R127, PT ;  /* 0x0000007ff700720c */ /* 0x040fe40003fa4070 */
[----:B------:R-:W-:-:S09]  /*99d0*/  ISETP.GT.U32.AND P1, PT, R247, R126, PT ;  /* 0x0000007ef700720c */ /* 0x000fd20003f24070 */
[----:B------:R-:W-:Y:S02]  /*99e0*/  @!P4 IADD3 R132, R132, -R247, RZ ;  /* 0x800000f78484c210 */ /* 0x000fe40007ffe0ff */
[----:B------:R-:W-:Y:S01]  /*99f0*/  ISETP.GT.U32.AND P4, PT, R247, R125, PT ;  /* 0x0000007df700720c */ /* 0x000fe20003f84070 */
[--C-:B------:R-:W-:Y:S02]  /*9a00*/  @!P5 IMAD.IADD R127, R127, 0x1, -R247.reuse ;  /* 0x000000017f7fd824 */ /* 0x100fe400078e0af7 */
[----:B------:R-:W-:Y:S01]  /*9a10*/  @!P1 IMAD.IADD R126, R126, 0x1, -R247 ;  /* 0x000000017e7e9824 */ /* 0x000fe200078e0af7 */
[----:B------:R-:W-:Y:S02]  /*9a20*/  ISETP.GE.AND P5, PT, R252, RZ, PT ;  /* 0x000000fffc00720c */ /* 0x000fe40003fa6270 */
[----:B------:R-:W3:Y:S01]  /*9a30*/  LDL R252, [R1+0x2378] ;  /* 0x0023780001fc7983 */ /* 0x000ee20000100800 */
[----:B------:R-:W-:-:S06]  /*9a40*/  ISETP.GE.AND P1, PT, R236, RZ, PT ;  /* 0x000000ffec00720c */ /* 0x000fcc0003f26270 */
[----:B------:R-:W-:Y:S01]  /*9a50*/  @!P4 IADD3 R125, R125, -R247, RZ ;  /* 0x800000f77d7dc210 */ /* 0x000fe20007ffe0ff */
[----:B------:R-:W3:Y:S01]  /*9a60*/  LDL R236, [R1+0x2380] ;  /* 0x0023800001ec7983 */ /* 0x000ee20000100800 */
[----:B------:R-:W-:-:S03]  /*9a70*/  ISETP.GE.AND P4, PT, R237, RZ, PT ;  /* 0x000000ffed00720c */ /* 0x000fc60003f86270 */
[----:B------:R-:W3:Y:S01]  /*9a80*/  LDL R237, [R1+0x237c] ;  /* 0x00237c0001ed7983 */ /* 0x000ee20000100800 */
[----:B------:R-:W-:Y:S01]  /*9a90*/  @!P3 IMAD.MOV R134, RZ, RZ, -R134 ;  /* 0x000000ffff86b224 */ /* 0x000fe200078e0a86 */
[----:B------:R-:W-:-:S08]  /*9aa0*/  ISETP.GT.U32.AND P3, PT, R247, R128, PT ;  /* 0x00000080f700720c */ /* 0x000fd00003f64070 */
        /* <DEDUP_REMOVED lines=30> */
[----:B------:R-:W-:Y:S01]  /*9c90*/  ISETP.GT.U32.AND P5, PT, R247, R121, PT ;  /* 0x00000079f700720c */ /* 0x000fe20003fa4070 */
[----:B------:R-:W-:-:S08]  /*9ca0*/  @!P6 IMAD.MOV R127, RZ, RZ, -R127 ;  /* 0x000000ffff7fe224 */ /* 0x000fd000078e0a7f */
[--C-:B------:R-:W-:Y:S02]  /*9cb0*/  @!P3 IMAD.IADD R126, R126, 0x1, -R247.reuse ;  /* 0x000000017e7eb824 */ /* 0x100fe400078e0af7 */
[--C-:B------:R-:W-:Y:S02]  /*9cc0*/  @!P1 IMAD.IADD R119, R119, 0x1, -R247.reuse ;  /* 0x0000000177779824 */ /* 0x100fe400078e0af7 */
[----:B------:R-:W-:Y:S01]  /*9cd0*/  @!P5 IMAD.IADD R121, R121, 0x1, -R247 ;  /* 0x000000017979d824 */ /* 0x000fe200078e0af7 */
[----:B------:R-:W-:Y:S02]  /*9ce0*/  ISETP.GT.U32.AND P6, PT, R247, R120, PT ;  /* 0x00000078f700720c */ /* 0x000fe40003fc4070 */
[----:B------:R-:W-:Y:S02]  /*9cf0*/  ISETP.GE.AND P3, PT, R252, RZ, PT ;  /* 0x000000fffc00720c */ /* 0x000fe40003f66270 */
[----:B------:R-:W3:Y:S01]  /*9d00*/  LDL R252, [R1+0x239c] ;  /* 0x00239c0001fc7983 */ /* 0x000ee20000100800 */
[----:B------:R-:W-:-:S02]  /*9d10*/  ISETP.GE.AND P5, PT, R236, RZ, PT ;  /* 0x000000ffec00720c */ /* 0x000fc40003fa6270 */
[----:B------:R-:W-:Y:S02]  /*9d20*/  ISETP.GE.AND P1, PT, R237, RZ, PT ;  /* 0x000000ffed00720c */ /* 0x000fe40003f26270 */
[----:B------:R-:W3:Y:S09]  /*9d30*/  LDL R237, [R1+0x23a0] ;  /* 0x0023a00001ed7983 */ /* 0x000ef20000100800 */
[----:B------:R-:W-:Y:S01]  /*9d40*/  @!P5 IMAD.MOV R125, RZ, RZ, -R125 ;  /* 0x000000ffff7dd224 */ /* 0x000fe200078e0a7d */
[C---:B------:R-:W-:Y:S01]  /*9d50*/  ISETP.GT.U32.AND P5, PT, R247.reuse, R119, PT ;  /* 0x00000077f700720c */ /* 0x040fe20003fa4070 */
[----:B------:R-:W-:Y:S01]  /*9d60*/  @!P6 IMAD.IADD R120, R120, 0x1, -R247 ;  /* 0x000000017878e824 */ /* 0x000fe200078e0af7 */
[C---:B------:R-:W-:Y:S01]  /*9d70*/  ISETP.GT.U32.AND P6, PT, R247.reuse, R115, PT ;  /* 0x00000073f700720c */ /* 0x040fe20003fc4070 */
[----:B------:R-:W-:Y:S01]  /*9d80*/  @!P1 IMAD.MOV R124, RZ, RZ, -R124 ;  /* 0x000000ffff7c9224 */ /* 0x000fe200078e0a7c */
[----:B------:R-:W-:-:S09]  /*9d90*/  ISETP.GT.U32.AND P1, PT, R247, R118, PT ;  /* 0x00000076f700720c */ /* 0x000fd20003f24070 */
[--C-:B------:R-:W-:Y:S01]  /*9da0*/  @!P5 IMAD.IADD R119, R119, 0x1, -R247.reuse ;  /* 0x000000017777d824 */ /* 0x100fe200078e0af7 */
[----:B------:R-:W-:Y:S01]  /*9db0*/  ISETP.GT.U32.AND P5, PT, R247, R112, PT ;  /* 0x00000070f700720c */ /* 0x000fe20003fa4070 */
[----:B------:R-:W-:Y:S02]  /*9dc0*/  @!P6 IMAD.IADD R115, R115, 0x1, -R247 ;  /* 0x000000017373e824 */ /* 0x000fe400078e0af7 */
[----:B------:R-:W-:Y:S01]  /*9dd0*/  @!P4 IMAD.MOV R123, RZ, RZ, -R123 ;  /* 0x000000ffff7bc224 */ /* 0x000fe200078e0a7b */
[C---:B------:R-:W-:Y:S01]  /*9de0*/  ISETP.GT.U32.AND P4, PT, R247.reuse, R117, PT ;  /* 0x00000075f700720c */ /* 0x040fe20003f84070 */
[----:B------:R-:W-:Y:S01]  /*9df0*/  @!P1 IMAD.IADD R118, R118, 0x1, -R247 ;  /* 0x0000000176769824 */ /* 0x000fe200078e0af7 */
[C---:B------:R-:W-:Y:S02]  /*9e00*/  ISETP.GT.U32.AND P1, PT, R247.reuse, R111, PT ;  /* 0x0000006ff700720c */ /* 0x040fe40003f24070 */
[----:B------:R-:W-:-:S05]  /*9e10*/  ISETP.GT.U32.AND P6, PT, R247, R115, PT ;  /* 0x00000073f700720c */ /* 0x000fca0003fc4070 */
[----:B------:R-:W-:-:S04]  /*9e20*/  @!P5 IMAD.IADD R112, R112, 0x1, -R247 ;  /* 0x000000017070d824 */ /* 0x000fc800078e0af7 */
[--C-:B------:R-:W-:Y:S01]  /*9e30*/  @!P4 IMAD.IADD R117, R117, 0x1, -R247.reuse ;  /* 0x000000017575c824 */ /* 0x100fe200078e0af7 */
[----:B------:R-:W-:Y:S01]  /*9e40*/  ISETP.GT.U32.AND P4, PT, R247, R110, PT ;  /* 0x0000006ef700720c */ /* 0x000fe20003f84070 */
[--C-:B------:R-:W-:Y:S02]  /*9e50*/  @!P1 IMAD.IADD R111, R111, 0x1, -R247.reuse ;  /* 0x000000016f6f9824 */ /* 0x100fe400078e0af7 */
[--C-:B------:R-:W-:Y:S01]  /*9e60*/  @!P6 IMAD.IADD R115, R115, 0x1, -R247.reuse ;  /* 0x000000017373e824 */ /* 0x100fe200078e0af7 */
[----:B------:R-:W-:Y:S02]  /*9e70*/  ISETP.GE.AND P6, PT, R251, RZ, PT ;  /* 0x000000fffb00720c */ /* 0x000fe40003fc6270 */
[----:B------:R-:W3:Y:S07]  /*9e80*/  LDL R251, [R1+0x23c8] ;  /* 0x0023c80001fb7983 */ /* 0x000eee0000100800 */
[----:B------:R-:W-:Y:S01]  /*9e90*/  @!P4 IMAD.IADD R110, R110, 0x1, -R247 ;  /* 0x000000016e6ec824 */ /* 0x000fe200078e0af7 */
[----:B--2---:R-:W-:-:S02]  /*9ea0*/  ISETP.GE.AND P5, PT, R238, RZ, PT ;  /* 0x000000ffee00720c */ /* 0x004fc40003fa6270 */
[----:B------:R-:W2:Y:S01]  /*9eb0*/  LDL R238, [R1+0x23b8] ;  /* 0x0023b80001ee7983 */ /* 0x000ea20000100800 */
[----:B----4-:R-:W-:-:S03]  /*9ec0*/  ISETP.GE.AND P1, PT, R240, RZ, PT ;  /* 0x000000fff000720c */ /* 0x010fc60003f26270 */
[----:B------:R-:W4:Y:S01]  /*9ed0*/  LDL R240, [R1+0x23cc] ;  /* 0x0023cc0001f07983 */ /* 0x000f220000100800 */
[----:B---3--:R-:W-:-:S03]  /*9ee0*/  ISETP.GE.AND P4, PT, R239, RZ, PT ;  /* 0x000000ffef00720c */ /* 0x008fc60003f86270 */
[----:B------:R-:W3:Y:S01]  /*9ef0*/  LDL R239, [R1+0x23d4] ;  /* 0x0023d40001ef7983 */ /* 0x000ee20000100800 */
[----:B------:R-:W-:-:S04]  /*9f00*/  IMAD.HI.U32 R235, R246, R234, RZ ;  /* 0x000000eaf6eb7227 */ /* 0x000fc800078e00ff */
[----:B------:R-:W-:Y:S01]  /*9f10*/  @!P3 IMAD.MOV R126, RZ, RZ, -R126 ;  /* 0x000000ffff7eb224 */ /* 0x000fe200078e0a7e */
[----:B------:R-:W-:Y:S01]  /*9f20*/  ISETP.GT.U32.AND P3, PT, R247, R120, PT ;  /* 0x00000078f700720c */ /* 0x000fe20003f64070 */
[----:B------:R-:W-:-:S04]  /*9f30*/  IMAD.MOV R235, RZ, RZ, -R235 ;  /* 0x000000ffffeb7224 */ /* 0x000fc800078e0aeb */
[----:B------:R-:W-:Y:S01]  /*9f40*/  IMAD R139, R247, R235, R234 ;  /* 0x000000ebf78b7224 */ /* 0x000fe200078e02ea */
[----:B------:R-:W-:-:S05]  /*9f50*/  MOV R234, R121 ;  /* 0x0000007900ea7202 */ /* 0x000fca0000000f00 */
[----:B------:R-:W-:Y:S01]  /*9f60*/  @!P0 IMAD.MOV R234, RZ, RZ, -R234 ;  /* 0x000000ffffea8224 */ /* 0x000fe200078e0aea */
[C---:B------:R-:W-:Y:S01]  /*9f70*/  ISETP.GT.U32.AND P0, PT, R247.reuse, R114, PT ;  /* 0x00000072f700720c */ /* 0x040fe20003f04070 */
[----:B------:R-:W-:Y:S01]  /*9f80*/  @!P3 IMAD.IADD R120, R120, 0x1, -R247 ;  /* 0x000000017878b824 */ /* 0x000fe200078e0af7 */
[----:B------:R-:W-:-:S11]  /*9f90*/  ISETP.GT.U32.AND P3, PT, R247, R113, PT ;  /* 0x00000071f700720c */ /* 0x000fd60003f64070 */
[--C-:B------:R-:W-:Y:S02]  /*9fa0*/  @!P0 IMAD.IADD R114, R114, 0x1, -R247.reuse ;  /* 0x0000000172728824 */ /* 0x100fe400078e0af7 */
[----:B------:R-:W-:Y:S01]  /*9fb0*/  @!P3 IMAD.IADD R113, R113, 0x1, -R247 ;  /* 0x000000017171b824 */ /* 0x000fe200078e0af7 */
[----:B------:R-:W-:Y:S02]  /*9fc0*/  ISETP.GE.AND P0, PT, R252, RZ, PT ;  /* 0x000000fffc00720c */ /* 0x000fe40003f06270 */
[----:B------:R-:W-:Y:S02]  /*9fd0*/  ISETP.GE.AND P3, PT, R237, RZ, PT ;  /* 0x000000ffed00720c */ /* 0x000fe40003f66270 */
[----:B------:R-:W3:Y:S09]  /*9fe0*/  LDL R237, [R1+0x23c0] ;  /* 0x0023c00001ed7983 */ /* 0x000ef20000100800 */
[----:B------:R-:W-:Y:S01]  /*9ff0*/  @!P0 IMAD.MOV R119, RZ, RZ, -R119 ;  /* 0x000000ffff778224 */ /* 0x000fe200078e0a77 */
[C---:B------:R-:W-:Y:S01]  /*a000*/  ISETP.GT.U32.AND P0, PT, R247.reuse, R113, PT ;  /* 0x00000071f700720c */ /* 0x040fe20003f04070 */
[----:B------:R-:W-:Y:S01]  /*a010*/  @!P3 IMAD.MOV R118, RZ, RZ, -R118 ;  /* 0x000000ffff76b224 */ /* 0x000fe200078e0a76 */
[----:B------:R-:W-:-:S11]  /*a020*/  ISETP.GT.U32.AND P3, PT, R247, R112, PT ;  /* 0x00000070f700720c */ /* 0x000fd60003f64070 */
[----:B------:R-:W-:Y:S01]  /*a030*/  @!P0 IMAD.IADD R113, R113, 0x1, -R247 ;  /* 0x0000000171718824 */ /* 0x000fe200078e0af7 */
[C---:B------:R-:W-:Y:S01]  /*a040*/  ISETP.GT.U32.AND P0, PT, R247.reuse, R106, PT ;  /* 0x0000006af700720c */ /* 0x040fe20003f04070 */
[----:B------:R-:W-:Y:S01]  /*a050*/  @!P6 IMAD.MOV R120, RZ, RZ, -R120 ;  /* 0x000000ffff78e224 */ /* 0x000fe200078e0a78 */
[----:B------:R-:W-:Y:S01]  /*a060*/  IADD3 R252, R14, 0xf9, RZ ;  /* 0x000000f90efc7810 */ /* 0x000fe20007ffe0ff */
[----:B------:R-:W-:Y:S01]  /*a070*/  @!P4 IMAD.MOV R115, RZ, RZ, -R115 ;  /* 0x000000ffff73c224 */ /* 0x000fe200078e0a73 */
[C---:B------:R-:W-:Y:S02]  /*a080*/  ISETP.GT.U32.AND P6, PT, R247.reuse, R111, PT ;  /* 0x0000006ff700720c */ /* 0x040fe40003fc4070 */
[C---:B------:R-:W-:Y:S01]  /*a090*/  ISETP.GT.U32.AND P4, PT, R247.reuse, R108, PT ;  /* 0x0000006cf700720c */ /* 0x040fe20003f84070 */
[--C-:B------:R-:W-:Y:S01]  /*a0a0*/  @!P3 IMAD.IADD R112, R112, 0x1, -R247.reuse ;  /* 0x000000017070b824 */ /* 0x100fe200078e0af7 */
[----:B------:R-:W-:Y:S01]  /*a0b0*/  ISETP.GT.U32.AND P3, PT, R247, R105, PT ;  /* 0x00000069f700720c */ /* 0x000fe20003f64070 */
[----:B------:R-:W-:Y:S04]  /*a0c0*/  STL [R1+0x23e0], R252 ;  /* 0x0023e0fc01007387 */ /* 0x000fe80000100800 */
[--C-:B------:R-:W-:Y:S01]  /*a0d0*/  @!P0 IMAD.IADD R106, R106, 0x1, -R247.reuse ;  /* 0x000000016a6a8824 */ /* 0x100fe200078e0af7 */
[----:B------:R-:W3:Y:S03]  /*a0e0*/  LDL R249, [R1+0x2404] ;  /* 0x0024040001f97983 */ /* 0x000ee60000100800 */
[--C-:B------:R-:W-:Y:S01]  /*a0f0*/  @!P6 IMAD.IADD R111, R111, 0x1, -R247.reuse ;  /* 0x000000016f6fe824 */ /* 0x100fe200078e0af7 */
[----:B------:R-:W-:Y:S01]  /*a100*/  ISETP.GT.U32.AND P6, PT, R247, R104, PT ;  /* 0x00000068f700720c */ /* 0x000fe20003fc4070 */
[----:B------:R-:W-:-:S02]  /*a110*/  @!P4 IMAD.IADD R108, R108, 0x1, -R247 ;  /* 0x000000016c6cc824 */ /* 0x000fc400078e0af7 */
        /* <DEDUP_REMOVED lines=15> */
[----:B------:R-:W-:-:S13]  /*a210*/  ISETP.GT.U32.AND P2, PT, R247, R114, PT ;  /* 0x00000072f700720c */ /* 0x000fda0003f44070 */
[----:B------:R-:W-:Y:S02]  /*a220*/  @!P2 IADD3 R114, R114, -R247, RZ ;  /* 0x800000f77272a210 */ /* 0x000fe40007ffe0ff */
[C---:B------:R-:W-:Y:S01]  /*a230*/  ISETP.GT.U32.AND P2, PT, R247.reuse, R107, PT ;  /* 0x0000006bf700720c */ /* 0x040fe20003f44070 */
[----:B------:R-:W-:Y:S01]  /*a240*/  @!P1 IMAD.MOV R116, RZ, RZ, -R116 ;  /* 0x000000ffff749224 */ /* 0x000fe200078e0a74 */
[----:B------:R-:W-:Y:S01]  /*a250*/  ISETP.GT.U32.AND P1, PT, R247, R110, PT ;  /* 0x0000006ef700720c */ /* 0x000fe20003f24070 */
[----:B------:R-:W-:-:S10]  /*a260*/  @!P5 IMAD.MOV R117, RZ, RZ, -R117 ;  /* 0x000000ffff75d224 */ /* 0x000fd400078e0a75 */
[----:B------:R-:W-:Y:S02]  /*a270*/  @!P2 IADD3 R107, R107, -R247, RZ ;  /* 0x800000f76b6ba210 */ /* 0x000fe40007ffe0ff */
[----:B------:R-:W-:Y:S02]  /*a280*/  ISETP.GE.AND P2, PT, R237, RZ, PT ;  /* 0x000000ffed00720c */ /* 0x000fe40003f46270 */
[----:B------:R-:W3:Y:S01]  /*a290*/  LDL R237, [R1+0x23d8] ;  /* 0x0023d80001ed7983 */ /* 0x000ee20000100800 */
[C---:B------:R-:W-:Y:S01]  /*a2a0*/  ISETP.GT.U32.AND P5, PT, R247.reuse, R109, PT ;  /* 0x0000006df700720c */ /* 0x040fe20003fa4070 */
[----:B------:R-:W-:Y:S01]  /*a2b0*/  @!P1 IMAD.IADD R110, R110, 0x1, -R247 ;  /* 0x000000016e6e9824 */ /* 0x000fe200078e0af7 */
[----:B------:R-:W-:-:S08]  /*a2c0*/  ISETP.GT.U32.AND P1, PT, R247, R103, PT ;  /* 0x00000067f700720c */ /* 0x000fd00003f24070 */
[----:B------:R-:W-:Y:S02]  /*a2d0*/  @!P2 IADD3 R112, -R112, RZ, RZ ;  /* 0x000000ff7070a210 */ /* 0x000fe40007ffe1ff */
[----:B------:R-:W-:Y:S01]  /*a2e0*/  ISETP.GT.U32.AND P2, PT, R247, R106, PT ;  /* 0x0000006af700720c */ /* 0x000fe20003f44070 */
[----:B------:R-:W-:Y:S01]  /*a2f0*/  @!P5 IMAD.IADD R109, R109, 0x1, -R247 ;  /* 0x000000016d6dd824 */ /* 0x000fe200078e0af7 */
[----:B------:R-:W-:Y:S01]  /*a300*/  ISETP.GE.AND P5, PT, R250, RZ, PT ;  /* 0x000000fffa00720c */ /* 0x000fe20003fa6270 */
[----:B------:R-:W-:Y:S01]  /*a310*/  @!P0 IMAD.MOV R111, RZ, RZ, -R111 ;  /* 0x000000ffff6f8224 */ /* 0x000fe200078e0a6f */
[----:B------:R-:W-:Y:S01]  /*a320*/  ISETP.GT.U32.AND P0, PT, R247, R105, PT ;  /* 0x00000069f700720c */ /* 0x000fe20003f04070 */
[----:B------:R-:W3:Y:S01]  /*a330*/  LDL R250, [R1+0x23d0] ;  /* 0x0023d00001fa7983 */ /* 0x000ee20000100800 */
[----:B------:R-:W-:-:S07]  /*a340*/  @!P1 IMAD.IADD R103, R103, 0x1, -R247 ;  /* 0x0000000167679824 */ /* 0x000fce00078e0af7 */
[----:B------:R-:W-:Y:S01]  /*a350*/  @!P2 IMAD.IADD R106, R106, 0x1, -R247 ;  /* 0x000000016a6aa824 */ /* 0x000fe200078e0af7 */
[C---:B------:R-:W-:Y:S01]  /*a360*/  ISETP.GT.U32.AND P2, PT, R247.reuse, R100, PT ;  /* 0x00000064f700720c */ /* 0x040fe20003f44070 */
[----:B------:R-:W-:Y:S01]  /*a370*/  @!P3 IMAD.MOV R110, RZ, RZ, -R110 ;  /* 0x000000ffff6eb224 */ /* 0x000fe200078e0a6e */
[----:B------:R-:W-:Y:S01]  /*a380*/  ISETP.GT.U32.AND P3, PT, R247, R104, PT ;  /* 0x00000068f700720c */ /* 0x000fe20003f64070 */
[----:B------:R-:W-:Y:S01]  /*a390*/  @!P5 IMAD.MOV R114, RZ, RZ, -R114 ;  /* 0x000000ffff72d224 */ /* 0x000fe200078e0a72 */
[----:B------:R-:W-:Y:S02]  /*a3a0*/  @!P0 IADD3 R105, R105, -R247, RZ ;  /* 0x800000f769698210 */ /* 0x000fe40007ffe0ff */
[C---:B------:R-:W-:Y:S02]  /*a3b0*/  ISETP.GT.U32.AND P0, PT, R247.reuse, R99, PT ;  /* 0x00000063f700720c */ /* 0x040fe40003f04070 */
[----:B------:R-:W-:-:S05]  /*a3c0*/  ISETP.GT.U32.AND P5, PT, R247, R103, PT ;  /* 0x00000067f700720c */ /* 0x000fca0003fa4070 */
[--C-:B------:R-:W-:Y:S02]  /*a3d0*/  @!P2 IMAD.IADD R100, R100, 0x1, -R247.reuse ;  /* 0x000000016464a824 */ /* 0x100fe400078e0af7 */
[----:B------:R-:W-:Y:S01]  /*a3e0*/  @!P3 IMAD.IADD R104, R104, 0x1, -R247 ;  /* 0x000000016868b824 */ /* 0x000fe200078e0af7 */
[----:B------:R-:W-:-:S03]  /*a3f0*/  ISETP.GT.U32.AND P3, PT, R247, R98, PT ;  /* 0x00000062f700720c */ /* 0x000fc60003f64070 */
[--C-:B------:R-:W-:Y:S02]  /*a400*/  @!P0 IMAD.IADD R99, R99, 0x1, -R247.reuse ;  /* 0x0000000163638824 */ /* 0x100fe400078e0af7 */
[----:B------:R-:W-:Y:S01]  /*a410*/  @!P5 IMAD.IADD R103, R103, 0x1, -R247 ;  /* 0x000000016767d824 */ /* 0x000fe200078e0af7 */
[----:B------:R-:W-:Y:S02]  /*a420*/  ISETP.GE.AND P5, PT, R251, RZ, PT ;  /* 0x000000fffb00720c */ /* 0x000fe40003fa6270 */
[----:B------:R-:W3:Y:S05]  /*a430*/  LDL R251, [R1+0x23f0] ;  /* 0x0023f00001fb7983 */ /* 0x000eea0000100800 */
[----:B------:R-:W-:-:S02]  /*a440*/  @!P3 IADD3 R98, R98, -R247, RZ ;  /* 0x800000f76262b210 */ /* 0x000fc40007ffe0ff */
        /* <DEDUP_REMOVED lines=8> */
[----:B------:R-:W-:Y:S01]  /*a4d0*/  @!P4 IMAD.IADD R107, R107, 0x1, -R247 ;  /* 0x000000016b6bc824 */ /* 0x000fe200078e0af7 */
[C---:B------:R-:W-:Y:S02]  /*a4e0*/  ISETP.GT.U32.AND P4, PT, R247.reuse, R101, PT ;  /* 0x00000065f700720c */ /* 0x040fe40003f84070 */
[----:B------:R-:W-:-:S11]  /*a4f0*/  ISETP.GT.U32.AND P1, PT, R247, R108, PT ;  /* 0x0000006cf700720c */ /* 0x000fd60003f24070 */
[----:B------:R-:W-:Y:S02]  /*a500*/  @!P4 IMAD.IADD R101, R101, 0x1, -R247 ;  /* 0x000000016565c824 */ /* 0x000fe400078e0af7 */
[----:B------:R-:W-:-:S03]  /*a510*/  @!P5 IMAD.MOV R107, RZ, RZ, -R107 ;  /* 0x000000ffff6bd224 */ /* 0x000fc600078e0a6b */
[----:B------:R-:W-:Y:S01]  /*a520*/  ISETP.GT.U32.AND P5, PT, R247, R101, PT ;  /* 0x00000065f700720c */ /* 0x000fe20003fa4070 */
[--C-:B------:R-:W-:Y:S01]  /*a530*/  @!P1 IMAD.IADD R108, R108, 0x1, -R247.reuse ;  /* 0x000000016c6c9824 */ /* 0x100fe200078e0af7 */
[----:B------:R-:W-:Y:S02]  /*a540*/  ISETP.GE.AND P4, PT, R237, RZ, PT ;  /* 0x000000ffed00720c */ /* 0x000fe40003f86270 */
[----:B------:R-:W3:Y:S09]  /*a550*/  LDL R237, [R1+0x23f4] ;  /* 0x0023f40001ed7983 */ /* 0x000ef20000100800 */
[----:B------:R-:W-:Y:S01]  /*a560*/  @!P5 IMAD.IADD R101, R101, 0x1, -R247 ;  /* 0x000000016565d824 */ /* 0x000fe200078e0af7 */
[C---:B------:R-:W-:Y:S01]  /*a570*/  ISETP.GT.U32.AND P5, PT, R247.reuse, R94, PT ;  /* 0x0000005ef700720c */ /* 0x040fe20003fa4070 */
[----:B------:R-:W-:Y:S01]  /*a580*/  @!P4 IMAD.MOV R106, RZ, RZ, -R106 ;  /* 0x000000ffff6ac224 */ /* 0x000fe200078e0a6a */
[----:B------:R-:W-:-:S02]  /*a590*/  ISETP.GT.U32.AND P4, PT, R247, R100, PT ;  /* 0x00000064f700720c */ /* 0x000fc40003f84070 */
[----:B------:R-:W-:Y:S02]  /*a5a0*/  ISETP.GE.AND P1, PT, R250, RZ, PT ;  /* 0x000000fffa00720c */ /* 0x000fe40003f26270 */
[----:B------:R-:W3:Y:S01]  /*a5b0*/  LDL R250, [R1+0x23fc] ;  /* 0x0023fc0001fa7983 */ /* 0x000ee20000100800 */
[----:B------:R-:W-:Y:S01]  /*a5c0*/  @!P2 IMAD.MOV R105, RZ, RZ, -R105 ;  /* 0x000000ffff69a224 */ /* 0x000fe200078e0a69 */
[C---:B------:R-:W-:Y:S01]  /*a5d0*/  ISETP.GT.U32.AND P2, PT, R247.reuse, R99, PT ;  /* 0x00000063f700720c */ /* 0x040fe20003f44070 */
[----:B------:R-:W-:Y:S01]  /*a5e0*/  @!P3 IMAD.MOV R103, RZ, RZ, -R103 ;  /* 0x000000ffff67b224 */ /* 0x000fe200078e0a67 */
[----:B------:R-:W-:-:S05]  /*a5f0*/  ISETP.GT.U32.AND P3, PT, R247, R96, PT ;  /* 0x00000060f700720c */ /* 0x000fca0003f64070 */
[--C-:B------:R-:W-:Y:S01]  /*a600*/  @!P4 IMAD.IADD R100, R100, 0x1, -R247.reuse ;  /* 0x000000016464c824 */ /* 0x100fe200078e0af7 */
[----:B------:R-:W-:Y:S01]  /*a610*/  ISETP.GT.U32.AND P4, PT, R247, R93, PT ;  /* 0x0000005df700720c */ /* 0x000fe20003f84070 */
[----:B------:R-:W-:-:S04]  /*a620*/  @!P5 IMAD.IADD R94, R94, 0x1, -R247 ;  /* 0x000000015e5ed824 */ /* 0x000fc800078e0af7 */
[--C-:B------:R-:W-:Y:S01]  /*a630*/  @!P2 IMAD.IADD R99, R99, 0x1, -R247.reuse ;  /* 0x000000016363a824 */ /* 0x100fe200078e0af7 */
[----:B------:R-:W-:Y:S01]  /*a640*/  ISETP.GT.U32.AND P2, PT, R247, R92, PT ;  /* 0x0000005cf700720c */ /* 0x000fe20003f44070 */
[----:B------:R-:W-:-:S06]  /*a650*/  @!P3 IMAD.IADD R96, R96, 0x1, -R247 ;  /* 0x000000016060b824 */ /* 0x000fcc00078e0af7 */
[--C-:B------:R-:W-:Y:S01]  /*a660*/  @!P4 IMAD.IADD R93, R93, 0x1, -R247.reuse ;  /* 0x000000015d5dc824 */ /* 0x100fe200078e0af7 */
[----:B------:R-:W-:Y:S02]  /*a670*/  ISETP.GE.AND P3, PT, R251, RZ, PT ;  /* 0x000000fffb00720c */ /* 0x000fe40003f66270 */
[----:B------:R-:W3:Y:S03]  /*a680*/  LDL R251, [R1+0x2408] ;  /* 0x0024080001fb7983 */ /* 0x000ee60000100800 */
        /* <DEDUP_REMOVED lines=11> */
[C---:B------:R-:W-:Y:S02]  /*a740*/  ISETP.GT.U32.AND P1, PT, R247.reuse, R102, PT ;  /* 0x00000066f700720c */ /* 0x040fe40003f24070 */
[----:B------:R-:W-:-:S11]  /*a750*/  ISETP.GT.U32.AND P6, PT, R247, R97, PT ;  /* 0x00000061f700720c */ /* 0x000fd60003fc4070 */
[--C-:B------:R-:W-:Y:S01]  /*a760*/  @!P1 IMAD.IADD R102, R102, 0x1, -R247.reuse ;  /* 0x0000000166669824 */ /* 0x100fe200078e0af7 */
[----:B------:R-:W-:Y:S01]  /*a770*/  ISETP.GT.U32.AND P1, PT, R247, R95, PT ;  /* 0x0000005ff700720c */ /* 0x000fe20003f24070 */
[----:B------:R-:W-:-:S12]  /*a780*/  @!P6 IMAD.IADD R97, R97, 0x1, -R247 ;  /* 0x000000016161e824 */ /* 0x000fd800078e0af7 */
[----:B------:R-:W-:Y:S01]  /*a790*/  @!P1 IMAD.IADD R95, R95, 0x1, -R247 ;  /* 0x000000015f5f9824 */ /* 0x000fe200078e0af7 */
[----:B------:R-:W-:Y:S01]  /*a7a0*/  ISETP.GT.U32.AND P6, PT, R247, R97, PT ;  /* 0x00000061f700720c */ /* 0x000fe20003fc4070 */
[----:B------:R-:W-:Y:S01]  /*a7b0*/  @!P3 IMAD.MOV R101, RZ, RZ, -R101 ;  /* 0x000000ffff65b224 */ /* 0x000fe200078e0a65 */
[----:B------:R-:W-:Y:S02]  /*a7c0*/  ISETP.GE.AND P1, PT, R237, RZ, PT ;  /* 0x000000ffed00720c */ /* 0x000fe40003f26270 */
[----:B------:R-:W3:Y:S01]  /*a7d0*/  LDL R237, [R1+0x241c] ;  /* 0x00241c0001ed7983 */ /* 0x000ee20000100800 */
[----:B------:R-:W-:-:S08]  /*a7e0*/  ISETP.GT.U32.AND P3, PT, R247, R95, PT ;  /* 0x0000005ff700720c */ /* 0x000fd00003f64070 */
[-C--:B------:R-:W-:Y:S02]  /*a7f0*/  @!P6 IADD3 R97, R97, -R247.reuse, RZ ;  /* 0x800000f76161e210 */ /* 0x080fe40007ffe0ff */
[----:B------:R-:W-:Y:S01]  /*a800*/  @!P1 IMAD.MOV R100, RZ, RZ, -R100 ;  /* 0x000000ffff649224 */ /* 0x000fe200078e0a64 */
[----:B------:R-:W-:Y:S02]  /*a810*/  ISETP.GT.U32.AND P1, PT, R247, R94, PT ;  /* 0x0000005ef700720c */ /* 0x000fe40003f24070 */
[----:B------:R-:W-:Y:S02]  /*a820*/  ISETP.GE.AND P6, PT, R250, RZ, PT ;  /* 0x000000fffa00720c */ /* 0x000fe40003fc6270 */
[----:B------:R-:W-:Y:S02]  /*a830*/  @!P3 IADD3 R95, R95, -R247, RZ ;  /* 0x800000f75f5fb210 */ /* 0x000fe40007ffe0ff */
[----:B------:R-:W-:Y:S01]  /*a840*/  ISETP.GT.U32.AND P3, PT, R247, R88, PT ;  /* 0x00000058f700720c */ /* 0x000fe20003f64070 */
[----:B------:R-:W-:Y:S01]  /*a850*/  @!P2 IMAD.MOV R97, RZ, RZ, -R97 ;  /* 0x000000ffff61a224 */ /* 0x000fe200078e0a61 */
[----:B------:R-:W-:-:S05]  /*a860*/  IADD3 R250, R14, 0xfa, RZ ;  /* 0x000000fa0efa7810 */ /* 0x000fca0007ffe0ff */
[----:B------:R-:W-:Y:S01]  /*a870*/  @!P1 IMAD.IADD R94, R94, 0x1, -R247 ;  /* 0x000000015e5e9824 */ /* 0x000fe200078e0af7 */
[C---:B------:R-:W-:Y:S02]  /*a880*/  ISETP.GT.U32.AND P1, PT, R247.reuse, R87, PT ;  /* 0x00000057f700720c */ /* 0x040fe40003f24070 */
[----:B------:R-:W-:Y:S02]  /*a890*/  @!P6 IADD3 R102, -R102, RZ, RZ ;  /* 0x000000ff6666e210 */ /* 0x000fe40007ffe1ff */
[C---:B------:R-:W-:Y:S02]  /*a8a0*/  ISETP.GT.U32.AND P6, PT, R247.reuse, R93, PT ;  /* 0x0000005df700720c */ /* 0x040fe40003fc4070 */
[----:B------:R-:W-:Y:S01]  /*a8b0*/  ISETP.GT.U32.AND P2, PT, R247, R90, PT ;  /* 0x0000005af700720c */ /* 0x000fe20003f44070 */
[----:B------:R-:W-:Y:S01]  /*a8c0*/  STL [R1+0x23c4], R250 ;  /* 0x0023c4fa01007387 */ /* 0x000fe20000100800 */
[----:B------:R-:W-:Y:S02]  /*a8d0*/  @!P3 IADD3 R88, R88, -R247, RZ ;  /* 0x800000f75858b210 */ /* 0x000fe40007ffe0ff */
[----:B------:R-:W-:Y:S01]  /*a8e0*/  @!P0 IADD3 R104, -R104, RZ, RZ ;  /* 0x000000ff68688210 */ /* 0x000fe20007ffe1ff */
[----:B------:R-:W-:Y:S01]  /*a8f0*/  @!P5 IMAD.MOV R99, RZ, RZ, -R99 ;  /* 0x000000ffff63d224 */ /* 0x000fe200078e0a63 */
[----:B------:R-:W3:Y:S01]  /*a900*/  LDL R248, [R1+0x2448] ;  /* 0x0024480001f87983 */ /* 0x000ee20000100800 */
[----:B------:R-:W-:-:S04]  /*a910*/  @!P1 IMAD.IADD R87, R87, 0x1, -R247 ;  /* 0x0000000157579824 */ /* 0x000fc800078e0af7 */
[--C-:B------:R-:W-:Y:S01]  /*a920*/  @!P6 IMAD.IADD R93, R93, 0x1, -R247.reuse ;  /* 0x000000015d5de824 */ /* 0x100fe200078e0af7 */
[----:B------:R-:W-:Y:S01]  /*a930*/  ISETP.GT.U32.AND P6, PT, R247, R86, PT ;  /* 0x00000056f700720c */ /* 0x000fe20003fc4070 */
[--C-:B------:R-:W-:Y:S01]  /*a940*/  @!P2 IMAD.IADD R90, R90, 0x1, -R247.reuse ;  /* 0x000000015a5aa824 */ /* 0x100fe200078e0af7 */
[----:B------:R-:W-:Y:S02]  /*a950*/  ISETP.GE.AND P2, PT, R251, RZ, PT ;  /* 0x000000fffb00720c */ /* 0x000fe40003f46270 */
[----:B------:R-:W3:Y:S09]  /*a960*/  LDL R251, [R1+0x2430] ;  /* 0x0024300001fb7983 */ /* 0x000ef20000100800 */
[----:B------:R-:W-:Y:S01]  /*a970*/  @!P6 IMAD.IADD R86, R86, 0x1, -R247 ;  /* 0x000000015656e824 */ /* 0x000fe200078e0af7 */
[----:B--2---:R-:W-:-:S02]  /*a980*/  ISETP.GE.AND P3, PT, R238, RZ, PT ;  /* 0x000000ffee00720c */ /* 0x004fc40003f66270 */
        /* <DEDUP_REMOVED lines=8> */
[----:B------:R-:W-:Y:S01]  /*aa10*/  @!P0 IMAD.IADD R91, R91, 0x1, -R247 ;  /* 0x000000015b5b8824 */ /* 0x000fe200078e0af7 */
[----:B------:R-:W-:-:S04]  /*aa20*/  ISETP.GT.U32.AND P0, PT, R247, R96, PT ;  /* 0x00000060f700720c */ /* 0x000fc80003f04070 */
[----:B------:R-:W-:-:S09]  /*aa30*/  ISETP.GT.U32.AND P5, PT, R247, R91, PT ;  /* 0x0000005bf700720c */ /* 0x000fd20003fa4070 */
[----:B------:R-:W-:Y:S01]  /*aa40*/  @!P0 IMAD.IADD R96, R96, 0x1, -R247 ;  /* 0x0000000160608824 */ /* 0x000fe200078e0af7 */
[----:B------:R-:W-:-:S03]  /*aa50*/  ISETP.GT.U32.AND P0, PT, R247, R89, PT ;  /* 0x00000059f700720c */ /* 0x000fc60003f04070 */
[--C-:B------:R-:W-:Y:S01]  /*aa60*/  @!P5 IMAD.IADD R91, R91, 0x1, -R247.reuse ;  /* 0x000000015b5bd824 */ /* 0x100fe200078e0af7 */
[----:B------:R-:W-:Y:S02]  /*aa70*/  ISETP.GE.AND P5, PT, R249, RZ, PT ;  /* 0x000000fff900720c */ /* 0x000fe40003fa6270 */
[----:B------:R-:W3:Y:S07]  /*aa80*/  LDL R249, [R1+0x2428] ;  /* 0x0024280001f97983 */ /* 0x000eee0000100800 */
[--C-:B------:R-:W-:Y:S01]  /*aa90*/  @!P0 IMAD.IADD R89, R89, 0x1, -R247.reuse ;  /* 0x0000000159598824 */ /* 0x100fe200078e0af7 */
[----:B------:R-:W-:Y:S01]  /*aaa0*/  ISETP.GE.AND P0, PT, R237, RZ, PT ;  /* 0x000000ffed00720c */ /* 0x000fe20003f06270 */
[----:B------:R-:W-:Y:S01]  /*aab0*/  @!P4 IMAD.MOV R98, RZ, RZ, -R98 ;  /* 0x000000ffff62c224 */ /* 0x000fe200078e0a62 */
[C---:B------:R-:W-:Y:S01]  /*aac0*/  ISETP.GT.U32.AND P4, PT, R247.reuse, R92, PT ;  /* 0x0000005cf700720c */ /* 0x040fe20003f84070 */
[----:B------:R-:W3:Y:S10]  /*aad0*/  LDL R237, [R1+0x2434] ;  /* 0x0024340001ed7983 */ /* 0x000ef40000100800 */
[----:B------:R-:W-:Y:S01]  /*aae0*/  @!P0 IMAD.MOV R94, RZ, RZ, -R94 ;  /* 0x000000ffff5e8224 */ /* 0x000fe200078e0a5e */
[C---:B------:R-:W-:Y:S01]  /*aaf0*/  ISETP.GT.U32.AND P0, PT, R247.reuse, R88, PT ;  /* 0x00000058f700720c */ /* 0x040fe20003f04070 */
[----:B------:R-:W-:Y:S01]  /*ab00*/  @!P4 IMAD.IADD R92, R92, 0x1, -R247 ;  /* 0x000000015c5cc824 */ /* 0x000fe200078e0af7 */
[----:B------:R-:W-:-:S02]  /*ab10*/  ISETP.GT.U32.AND P4, PT, R247, R85, PT ;  /* 0x00000055f700720c */ /* 0x000fc40003f84070 */
[----:B------:R-:W-:Y:S02]  /*ab20*/  @!P3 IADD3 R93, -R93, RZ, RZ ;  /* 0x000000ff5d5db210 */ /* 0x000fe40007ffe1ff */
[----:B------:R-:W-:-:S07]  /*ab30*/  ISETP.GT.U32.AND P3, PT, R247, R87, PT ;  /* 0x00000057f700720c */ /* 0x000fce0003f64070 */
[--C-:B------:R-:W-:Y:S01]  /*ab40*/  @!P0 IMAD.IADD R88, R88, 0x1, -R247.reuse ;  /* 0x0000000158588824 */ /* 0x100fe200078e0af7 */
[----:B------:R-:W-:Y:S01]  /*ab50*/  ISETP.GT.U32.AND P0, PT, R247, R82, PT ;  /* 0x00000052f700720c */ /* 0x000fe20003f04070 */
[--C-:B------:R-:W-:Y:S02]  /*ab60*/  @!P4 IMAD.IADD R85, R85, 0x1, -R247.reuse ;  /* 0x000000015555c824 */ /* 0x100fe400078e0af7 */
[----:B------:R-:W-:Y:S01]  /*ab70*/  @!P1 IMAD.MOV R92, RZ, RZ, -R92 ;  /* 0x000000ffff5c9224 */ /* 0x000fe200078e0a5c */
[----:B------:R-:W-:Y:S01]  /*ab80*/  ISETP.GT.U32.AND P1, PT, R247, R86, PT ;  /* 0x00000056f700720c */ /* 0x000fe20003f24070 */
[----:B------:R-:W-:Y:S01]  /*ab90*/  @!P3 IMAD.IADD R87, R87, 0x1, -R247 ;  /* 0x000000015757b824 */ /* 0x000fe200078e0af7 */
[C---:B------:R-:W-:Y:S01]  /*aba0*/  ISETP.GT.U32.AND P3, PT, R247.reuse, R81, PT ;  /* 0x00000051f700720c */ /* 0x040fe20003f64070 */
[----:B------:R-:W-:Y:S01]  /*abb0*/  @!P5 IMAD.MOV R96, RZ, RZ, -R96 ;  /* 0x000000ffff60d224 */ /* 0x000fe200078e0a60 */
[----:B------:R-:W-:-:S05]  /*abc0*/  ISETP.GT.U32.AND P5, PT, R247, R85, PT ;  /* 0x00000055f700720c */ /* 0x000fca0003fa4070 */
[----:B------:R-:W-:-:S04]  /*abd0*/  @!P0 IMAD.IADD R82, R82, 0x1, -R247 ;  /* 0x0000000152528824 */ /* 0x000fc800078e0af7 */
[----:B------:R-:W-:Y:S02]  /*abe0*/  @!P1 IADD3 R86, R86, -R247, RZ ;  /* 0x800000f756569210 */ /* 0x000fe40007ffe0ff */
        /* <DEDUP_REMOVED lines=13> */
[C---:B------:R-:W-:Y:S02]  /*acc0*/  ISETP.GT.U32.AND P2, PT, R247.reuse, R89, PT ;  /* 0x00000059f700720c */ /* 0x040fe40003f44070 */
[----:B------:R-:W-:Y:S01]  /*acd0*/  ISETP.GT.U32.AND P4, PT, R247, R90, PT ;  /* 0x0000005af700720c */ /* 0x000fe20003f84070 */
[----:B------:R-:W-:-:S10]  /*ace0*/  @!P6 IMAD.MOV R91, RZ, RZ, -R91 ;  /* 0x000000ffff5be224 */ /* 0x000fd400078e0a5b */
[--C-:B------:R-:W-:Y:S01]  /*acf0*/  @!P2 IMAD.IADD R89, R89, 0x1, -R247.reuse ;  /* 0x000000015959a824 */ /* 0x100fe200078e0af7 */
[C---:B------:R-:W-:Y:S01]  /*ad00*/  ISETP.GT.U32.AND P2, PT, R247.reuse, R83, PT ;  /* 0x00000053f700720c */ /* 0x040fe20003f44070 */
[----:B------:R-:W-:Y:S01]  /*ad10*/  @!P4 IMAD.IADD R90, R90, 0x1, -R247 ;  /* 0x000000015a5ac824 */ /* 0x000fe200078e0af7 */
[----:B------:R-:W-:Y:S01]  /*ad20*/  ISETP.GT.U32.AND P6, PT, R247, R84, PT ;  /* 0x00000054f700720c */ /* 0x000fe20003fc4070 */
[----:B------:R-:W-:-:S10]  /*ad30*/  @!P5 IMAD.MOV R89, RZ, RZ, -R89 ;  /* 0x000000ffff59d224 */ /* 0x000fd400078e0a59 */
[--C-:B------:R-:W-:Y:S01]  /*ad40*/  @!P2 IMAD.IADD R83, R83, 0x1, -R247.reuse ;  /* 0x000000015353a824 */ /* 0x100fe200078e0af7 */
[----:B------:R-:W-:Y:S02]  /*ad50*/  ISETP.GE.AND P4, PT, R249, RZ, PT ;  /* 0x000000fff900720c */ /* 0x000fe40003f86270 */
[----:B------:R-:W3:Y:S02]  /*ad60*/  LDL R249, [R1+0x244c] ;  /* 0x00244c0001f97983 */ /* 0x000ee40000100800 */
[C---:B------:R-:W-:Y:S01]  /*ad70*/  ISETP.GT.U32.AND P5, PT, R247.reuse, R83, PT ;  /* 0x00000053f700720c */ /* 0x040fe20003fa4070 */
[----:B------:R-:W-:Y:S01]  /*ad80*/  @!P6 IMAD.IADD R84, R84, 0x1, -R247 ;  /* 0x000000015454e824 */ /* 0x000fe200078e0af7 */
[----:B------:R-:W-:Y:S02]  /*ad90*/  ISETP.GT.U32.AND P6, PT, R247, R79, PT ;  /* 0x0000004ff700720c */ /* 0x000fe40003fc4070 */
[----:B------:R-:W-:-:S05]  /*ada0*/  ISETP.GE.AND P2, PT, R237, RZ, PT ;  /* 0x000000ffed00720c */ /* 0x000fca0003f46270 */
[----:B------:R-:W-:Y:S01]  /*adb0*/  @!P4 IMAD.MOV R90, RZ, RZ, -R90 ;  /* 0x000000ffff5ac224 */ /* 0x000fe200078e0a5a */
[----:B------:R-:W-:-:S03]  /*adc0*/  ISETP.GT.U32.AND P4, PT, R247, R84, PT ;  /* 0x00000054f700720c */ /* 0x000fc60003f84070 */
[----:B------:R-:W-:Y:S01]  /*add0*/  @!P5 IMAD.IADD R83, R83, 0x1, -R247 ;  /* 0x000000015353d824 */ /* 0x000fe200078e0af7 */
[----:B------:R-:W-:-:S03]  /*ade0*/  ISETP.GT.U32.AND P5, PT, R247, R76, PT ;  /* 0x0000004cf700720c */ /* 0x000fc60003fa4070 */
[----:B------:R-:W-:Y:S01]  /*adf0*/  @!P2 IMAD.MOV R88, RZ, RZ, -R88 ;  /* 0x000000ffff58a224 */ /* 0x000fe200078e0a58 */
[----:B------:R-:W-:Y:S01]  /*ae00*/  ISETP.GT.U32.AND P2, PT, R247, R82, PT ;  /* 0x00000052f700720c */ /* 0x000fe20003f44070 */
[----:B------:R-:W-:Y:S02]  /*ae10*/  @!P6 IMAD.IADD R79, R79, 0x1, -R247 ;  /* 0x000000014f4fe824 */ /* 0x000fe400078e0af7 */
[----:B------:R-:W-:Y:S01]  /*ae20*/  @!P0 IMAD.MOV R87, RZ, RZ, -R87 ;  /* 0x000000ffff578224 */ /* 0x000fe200078e0a57 */
[C---:B------:R-:W-:Y:S01]  /*ae30*/  ISETP.GT.U32.AND P0, PT, R247.reuse, R81, PT ;  /* 0x00000051f700720c */ /* 0x040fe20003f04070 */
[--C-:B------:R-:W-:Y:S01]  /*ae40*/  @!P4 IMAD.IADD R84, R84, 0x1, -R247.reuse ;  /* 0x000000015454c824 */ /* 0x100fe200078e0af7 */
[C---:B------:R-:W-:Y:S02]  /*ae50*/  ISETP.GT.U32.AND P6, PT, R247.reuse, R79, PT ;  /* 0x0000004ff700720c */ /* 0x040fe40003fc4070 */
[----:B------:R-:W-:Y:S01]  /*ae60*/  ISETP.GT.U32.AND P4, PT, R247, R77, PT ;  /* 0x0000004df700720c */ /* 0x000fe20003f84070 */
[----:B------:R-:W-:-:S04]  /*ae70*/  @!P5 IMAD.IADD R76, R76, 0x1, -R247 ;  /* 0x000000014c4cd824 */ /* 0x000fc800078e0af7 */
[--C-:B------:R-:W-:Y:S01]  /*ae80*/  @!P2 IMAD.IADD R82, R82, 0x1, -R247.reuse ;  /* 0x000000015252a824 */ /* 0x100fe200078e0af7 */
[----:B------:R-:W-:Y:S02]  /*ae90*/  ISETP.GT.U32.AND P2, PT, R247, R75, PT ;  /* 0x0000004bf700720c */ /* 0x000fe40003f44070 */
[----:B------:R-:W-:Y:S01]  /*aea0*/  IABS R235, R227 ;  /* 0x000000e300eb7213 */ /* 0x000fe20000000000 */
[--C-:B------:R-:W-:Y:S01]  /*aeb0*/  @!P0 IMAD.IADD R81, R81, 0x1, -R247.reuse ;  /* 0x0000000151518824 */ /* 0x100fe200078e0af7 */
[----:B------:R-:W-:Y:S01]  /*aec0*/  ISETP.GT.U32.AND P0, PT, R247, R74, PT ;  /* 0x0000004af700720c */ /* 0x000fe20003f04070 */
[--C-:B------:R-:W-:Y:S01]  /*aed0*/  @!P6 IMAD.IADD R79, R79, 0x1, -R247.reuse ;  /* 0x000000014f4fe824 */ /* 0x100fe200078e0af7 */
[----:B------:R-:W-:Y:S01]  /*aee0*/  ISETP.GE.AND P6, PT, R248, RZ, PT ;  /* 0x000000fff800720c */ /* 0x000fe20003fc6270 */
[--C-:B------:R-:W-:Y:S01]  /*aef0*/  @!P4 IMAD.IADD R77, R77, 0x1, -R247.reuse ;  /* 0x000000014d4dc824 */ /* 0x100fe200078e0af7 */
[----:B-1----:R-:W3:Y:S04]  /*af00*/  LDL R227, [R1+0x246c] ;  /* 0x00246c0001e37983 */ /* 0x002ee80000100800 */
[----:B------:R-:W3:Y:S01]  /*af10*/  LDL R248, [R1+0x2470] ;  /* 0x0024700001f87983 */ /* 0x000ee20000100800 */
[----:B------:R-:W-:Y:S01]  /*af20*/  @!P2 IMAD.IADD R75, R75, 0x1, -R247 ;  /* 0x000000014b4ba824 */ /* 0x000fe200078e0af7 */
[----:B------:R-:W-:-:S02]  /*af30*/  ISETP.GE.AND P4, PT, R251, RZ, PT ;  /* 0x000000fffb00720c */ /* 0x000fc40003f86270 */
[----:B------:R-:W3:Y:S01]  /*af40*/  LDL R251, [R1+0x2464] ;  /* 0x0024640001fb7983 */ /* 0x000ee20000100800 */
[----:B------:R-:W-:Y:S01]  /*af50*/  @!P0 IMAD.IADD R74, R74, 0x1, -R247 ;  /* 0x000000014a4a8824 */ /* 0x000fe200078e0af7 */
[----:B--2---:R-:W-:Y:S02]  /*af60*/  ISETP.GE.AND P5, PT, R238, RZ, PT ;  /* 0x000000ffee00720c */ /* 0x004fe40003fa6270 */
[----:B------:R-:W2:Y:S01]  /*af70*/  LDL R238, [R1+0x2468] ;  /* 0x0024680001ee7983 */ /* 0x000ea20000100800 */
[----:B----4-:R-:W-:-:S03]  /*af80*/  ISETP.GE.AND P2, PT, R240, RZ, PT ;  /* 0x000000fff000720c */ /* 0x010fc60003f46270 */
[----:B------:R-:W4:Y:S01]  /*af90*/  LDL R240, [R1+0x247c] ;  /* 0x00247c0001f07983 */ /* 0x000f220000100800 */
[----:B---3--:R-:W-:-:S03]  /*afa0*/  ISETP.GE.AND P0, PT, R239, RZ, PT ;  /* 0x000000ffef00720c */ /* 0x008fc60003f06270 */
[----:B------:R-:W3:Y:S01]  /*afb0*/  LDL R239, [R1+0x2480] ;  /* 0x0024800001ef7983 */ /* 0x000ee20000100800 */
[----:B------:R-:W-:Y:S02]  /*afc0*/  @!P1 IADD3 R85, -R85, RZ, RZ ;  /* 0x000000ff55559210 */ /* 0x000fe40007ffe1ff */
[C---:B------:R-:W-:Y:S01]  /*afd0*/  ISETP.GT.U32.AND P1, PT, R247.reuse, R78, PT ;  /* 0x0000004ef700720c */ /* 0x040fe20003f24070 */
[----:B------:R-:W-:Y:S01]  /*afe0*/  @!P3 IMAD.MOV R86, RZ, RZ, -R86 ;  /* 0x000000ffff56b224 */ /* 0x000fe200078e0a56 */
[----:B------:R-:W-:-:S11]  /*aff0*/  ISETP.GT.U32.AND P3, PT, R247, R80, PT ;  /* 0x00000050f700720c */ /* 0x000fd60003f64070 */
[----:B------:R-:W-:Y:S02]  /*b000*/  @!P1 IADD3 R78, R78, -R247, RZ ;  /* 0x800000f74e4e9210 */ /* 0x000fe40007ffe0ff */
[----:B------:R-:W-:Y:S01]  /*b010*/  @!P3 IMAD.IADD R80, R80, 0x1, -R247 ;  /* 0x000000015050b824 */ /* 0x000fe200078e0af7 */
[C---:B------:R-:W-:Y:S01]  /*b020*/  ISETP.GT.U32.AND P3, PT, R247.reuse, R73, PT ;  /* 0x00000049f700720c */ /* 0x040fe20003f64070 */
[----:B------:R-:W-:Y:S01]  /*b030*/  @!P4 IMAD.MOV R82, RZ, RZ, -R82 ;  /* 0x000000ffff52c224 */ /* 0x000fe200078e0a52 */
[----:B------:R-:W-:Y:S02]  /*b040*/  ISETP.GT.U32.AND P4, PT, R247, R76, PT ;  /* 0x0000004cf700720c */ /* 0x000fe40003f84070 */
[----:B------:R-:W-:-:S09]  /*b050*/  ISETP.GE.AND P1, PT, R249, RZ, PT ;  /* 0x000000fff900720c */ /* 0x000fd20003f26270 */
[----:B------:R-:W-:-:S04]  /*b060*/  @!P3 IMAD.IADD R73, R73, 0x1, -R247 ;  /* 0x000000014949b824 */ /* 0x000fc800078e0af7 */
[----:B------:R-:W-:Y:S02]  /*b070*/  @!P1 IADD3 R83, -R83, RZ, RZ ;  /* 0x000000ff53539210 */ /* 0x000fe40007ffe1ff */
[C---:B------:R-:W-:Y:S02]  /*b080*/  ISETP.GT.U32.AND P1, PT, R247.reuse, R77, PT ;  /* 0x0000004df700720c */ /* 0x040fe40003f24070 */
[----:B------:R-:W-:Y:S01]  /*b090*/  ISETP.GT.U32.AND P3, PT, R247, R78, PT ;  /* 0x0000004ef700720c */ /* 0x000fe20003f64070 */
[----:B------:R-:W-:-:S10]  /*b0a0*/  @!P6 IMAD.MOV R84, RZ, RZ, -R84 ;  /* 0x000000ffff54e224 */ /* 0x000fd400078e0a54 */
[----:B------:R-:W-:Y:S01]  /*b0b0*/  @!P1 IMAD.IADD R77, R77, 0x1, -R247 ;  /* 0x000000014d4d9824 */ /* 0x000fe200078e0af7 */
[C---:B------:R-:W-:Y:S01]  /*b0c0*/  ISETP.GT.U32.AND P1, PT, R247.reuse, R70, PT ;  /* 0x00000046f700720c */ /* 0x040fe20003f24070 */
[----:B------:R-:W-:Y:S01]  /*b0d0*/  @!P5 IMAD.MOV R81, RZ, RZ, -R81 ;  /* 0x000000ffff51d224 */ /* 0x000fe200078e0a51 */
[----:B------:R-:W-:Y:S01]  /*b0e0*/  IADD3 R249, R14, 0xfb, RZ ;  /* 0x000000fb0ef97810 */ /* 0x000fe20007ffe0ff */
[----:B------:R-:W-:Y:S01]  /*b0f0*/  @!P0 IMAD.MOV R79, RZ, RZ, -R79 ;  /* 0x000000ffff4f8224 */ /* 0x000fe200078e0a4f */
[----:B------:R-:W-:Y:S01]  /*b100*/  @!P4 IADD3 R76, R76, -R247, RZ ;  /* 0x800000f74c4cc210 */ /* 0x000fe20007ffe0ff */
[----:B------:R-:W-:Y:S01]  /*b110*/  @!P3 IMAD.IADD R78, R78, 0x1, -R247 ;  /* 0x000000014e4eb824 */ /* 0x000fe200078e0af7 */
[C---:B------:R-:W-:Y:S02]  /*b120*/  ISETP.GT.U32.AND P6, PT, R247.reuse, R75, PT ;  /* 0x0000004bf700720c */ /* 0x040fe40003fc4070 */
[C---:B------:R-:W-:Y:S02]  /*b130*/  ISETP.GT.U32.AND P5, PT, R247.reuse, R73, PT ;  /* 0x00000049f700720c */ /* 0x040fe40003fa4070 */
[----:B------:R-:W-:-:S02]  /*b140*/  ISETP.GT.U32.AND P0, PT, R247, R72, PT ;  /* 0x00000048f700720c */ /* 0x000fc40003f04070 */
[C---:B------:R-:W-:Y:S02]  /*b150*/  ISETP.GT.U32.AND P4, PT, R247.reuse, R69, PT ;  /* 0x00000045f700720c */ /* 0x040fe40003f84070 */
[----:B------:R-:W-:Y:S01]  /*b160*/  ISETP.GT.U32.AND P3, PT, R247, R71, PT ;  /* 0x00000047f700720c */ /* 0x000fe20003f64070 */
[--C-:B------:R-:W-:Y:S01]  /*b170*/  @!P1 IMAD.IADD R70, R70, 0x1, -R247.reuse ;  /* 0x0000000146469824 */ /* 0x100fe200078e0af7 */
[----:B------:R-:W-:Y:S03]  /*b180*/  STL [R1+0x23b0], R249 ;  /* 0x0023b0f901007387 */ /* 0x000fe60000100800 */
[--C-:B------:R-:W-:Y:S01]  /*b190*/  @!P6 IMAD.IADD R75, R75, 0x1, -R247.reuse ;  /* 0x000000014b4be824 */ /* 0x100fe200078e0af7 */
[----:B------:R-:W-:Y:S01]  /*b1a0*/  ISETP.GT.U32.AND P6, PT, R247, R68, PT ;  /* 0x00000044f700720c */ /* 0x000fe20003fc4070 */
[--C-:B------:R-:W-:Y:S01]  /*b1b0*/  @!P5 IMAD.IADD R73, R73, 0x1, -R247.reuse ;  /* 0x000000014949d824 */ /* 0x100fe200078e0af7 */
[----:B------:R-:W-:Y:S01]  /*b1c0*/  ISETP.GE.AND P5, PT, R227, RZ, PT ;  /* 0x000000ffe300720c */ /* 0x000fe20003fa6270 */
[----:B------:R-:W-:Y:S01]  /*b1d0*/  @!P0 IMAD.IADD R72, R72, 0x1, -R247 ;  /* 0x0000000148488824 */ /* 0x000fe200078e0af7 */
[----:B------:R-:W3:Y:S01]  /*b1e0*/  LDL R227, [R1+0x2484] ;  /* 0x0024840001e37983 */ /* 0x000ee20000100800 */
[----:B------:R-:W-:-:S02]  /*b1f0*/  @!P4 IADD3 R69, R69, -R247, RZ ;  /* 0x800000f74545c210 */ /* 0x000fc40007ffe0ff */
[----:B------:R-:W-:Y:S01]  /*b200*/  ISETP.GE.AND P0, PT, R248, RZ, PT ;  /* 0x000000fff800720c */ /* 0x000fe20003f06270 */
[----:B------:R-:W-:Y:S01]  /*b210*/  @!P3 IMAD.IADD R71, R71, 0x1, -R247 ;  /* 0x000000014747b824 */ /* 0x000fe200078e0af7 */
[----:B------:R-:W3:Y:S01]  /*b220*/  LDL R248, [R1+0x2478] ;  /* 0x0024780001f87983 */ /* 0x000ee20000100800 */
[----:B------:R-:W-:-:S03]  /*b230*/  ISETP.GE.AND P3, PT, R251, RZ, PT ;  /* 0x000000fffb00720c */ /* 0x000fc60003f66270 */
        /* <DEDUP_REMOVED lines=8> */
[----:B------:R-:W-:-:S04]  /*b2c0*/  IMAD.HI.U32 R236, R246, R235, RZ ;  /* 0x000000ebf6ec7227 */ /* 0x000fc800078e00ff */
[----:B------:R-:W-:Y:S02]  /*b2d0*/  IMAD.MOV R236, RZ, RZ, -R236 ;  /* 0x000000ffffec7224 */ /* 0x000fe400078e0aec */
[----:B------:R-:W-:Y:S01]  /*b2e0*/  @!P2 IMAD.MOV R80, RZ, RZ, -R80 ;  /* 0x000000ffff50a224 */ /* 0x000fe200078e0a50 */
[C---:B------:R-:W-:Y:S01]  /*b2f0*/  ISETP.GT.U32.AND P2, PT, R247.reuse, R74, PT ;  /* 0x0000004af700720c */ /* 0x040fe20003f44070 */
[C---:B------:R-:W-:Y:S01]  /*b300*/  IMAD R121, R247.reuse, R236, R235 ;  /* 0x000000ecf7797224 */ /* 0x040fe200078e02eb */
[----:B------:R-:W-:Y:S01]  /*b310*/  IABS R235, R252 ;  /* 0x000000fc00eb7213 */ /* 0x000fe20000000000 */
[----:B------:R-:W-:Y:S01]  /*b320*/  @!P3 IMAD.MOV R76, RZ, RZ, -R76 ;  /* 0x000000ffff4cb224 */ /* 0x000fe200078e0a4c */
[----:B------:R-:W-:-:S03]  /*b330*/  ISETP.GT.U32.AND P3, PT, R247, R70, PT ;  /* 0x00000046f700720c */ /* 0x000fc60003f64070 */
[----:B------:R-:W-:-:S04]  /*b340*/  IMAD.HI.U32 R236, R246, R235, RZ ;  /* 0x000000ebf6ec7227 */ /* 0x000fc800078e00ff */
[----:B------:R-:W-:Y:S02]  /*b350*/  IMAD.MOV R236, RZ, RZ, -R236 ;  /* 0x000000ffffec7224 */ /* 0x000fe400078e0aec */
[----:B------:R-:W-:Y:S01]  /*b360*/  @!P2 IMAD.IADD R74, R74, 0x1, -R247 ;  /* 0x000000014a4aa824 */ /* 0x000fe200078e0af7 */
[C---:B------:R-:W-:Y:S01]  /*b370*/  ISETP.GT.U32.AND P2, PT, R247.reuse, R67, PT ;  /* 0x00000043f700720c */ /* 0x040fe20003f44070 */
[C---:B------:R-:W-:Y:S01]  /*b380*/  IMAD R235, R247.reuse, R236, R235 ;  /* 0x000000ecf7eb7224 */ /* 0x040fe200078e02eb */
[----:B------:R-:W-:Y:S01]  /*b390*/  IABS R236, R250 ;  /* 0x000000fa00ec7213 */ /* 0x000fe20000000000 */
[----:B------:R-:W-:Y:S01]  /*b3a0*/  @!P1 IMAD.MOV R75, RZ, RZ, -R75 ;  /* 0x000000ffff4b9224 */ /* 0x000fe200078e0a4b */
[C---:B------:R-:W-:Y:S01]  /*b3b0*/  ISETP.GT.U32.AND P1, PT, R247.reuse, R69, PT ;  /* 0x00000045f700720c */ /* 0x040fe20003f24070 */
[----:B------:R-:W-:Y:S01]  /*b3c0*/  @!P0 IMAD.MOV R77, RZ, RZ, -R77 ;  /* 0x000000ffff4d8224 */ /* 0x000fe200078e0a4d */
[----:B------:R-:W-:Y:S01]  /*b3d0*/  ISETP.GT.U32.AND P0, PT, R247, R71, PT ;  /* 0x00000047f700720c */ /* 0x000fe20003f04070 */
[----:B------:R-:W-:-:S04]  /*b3e0*/  IMAD.HI.U32 R237, R246, R236, RZ ;  /* 0x000000ecf6ed7227 */ /* 0x000fc800078e00ff */
[--C-:B------:R-:W-:Y:S01]  /*b3f0*/  @!P3 IMAD.IADD R70, R70, 0x1, -R247.reuse ;  /* 0x000000014646b824 */ /* 0x100fe200078e0af7 */
[----:B------:R-:W-:Y:S01]  /*b400*/  ISETP.GT.U32.AND P3, PT, R247, R64, PT ;  /* 0x00000040f700720c */ /* 0x000fe20003f64070 */
[--C-:B------:R-:W-:Y:S01]  /*b410*/  @!P2 IMAD.IADD R67, R67, 0x1, -R247.reuse ;  /* 0x000000014343a824 */ /* 0x100fe200078e0af7 */
[----:B------:R-:W-:Y:S01]  /*b420*/  IADD3 R237, -R237, RZ, RZ ;  /* 0x000000ffeded7210 */ /* 0x000fe20007ffe1ff */
[----:B------:R-:W-:Y:S01]  /*b430*/  @!P5 IMAD.MOV R78, RZ, RZ, -R78 ;  /* 0x000000ffff4ed224 */ /* 0x000fe200078e0a4e */
[----:B------:R-:W-:Y:S01]  /*b440*/  @!P4 IADD3 R74, -R74, RZ, RZ ;  /* 0x000000ff4a4ac210 */ /* 0x000fe20007ffe1ff */
[--C-:B------:R-:W-:Y:S01]  /*b450*/  @!P1 IMAD.IADD R69, R69, 0x1, -R247.reuse ;  /* 0x0000000145459824 */ /* 0x100fe200078e0af7 */
[C---:B------:R-:W-:Y:S01]  /*b460*/  ISETP.GT.U32.AND P2, PT, R247.reuse, R72, PT ;  /* 0x00000048f700720c */ /* 0x040fe20003f44070 */
[C---:B------:R-:W-:Y:S01]  /*b470*/  IMAD R236, R247.reuse, R237, R236 ;  /* 0x000000edf7ec7224 */ /* 0x040fe200078e02ec */
[----:B------:R-:W-:Y:S01]  /*b480*/  ISETP.GT.U32.AND P4, PT, R247, R68, PT ;  /* 0x00000044f700720c */ /* 0x000fe20003f84070 */
[----:B------:R-:W-:Y:S01]  /*b490*/  @!P0 IMAD.IADD R71, R71, 0x1, -R247 ;  /* 0x0000000147478824 */ /* 0x000fe200078e0af7 */
[----:B------:R-:W-:-:S02]  /*b4a0*/  ISETP.GT.U32.AND P5, PT, R247, R67, PT ;  /* 0x00000043f700720c */ /* 0x000fc40003fa4070 */
[----:B------:R-:W-:Y:S02]  /*b4b0*/  IABS R237, R249 ;  /* 0x000000f900ed7213 */ /* 0x000fe40000000000 */
[C---:B------:R-:W-:Y:S02]  /*b4c0*/  ISETP.GT.U32.AND P1, PT, R247.reuse, R63, PT ;  /* 0x0000003ff700720c */ /* 0x040fe40003f24070 */
[C---:B------:R-:W-:Y:S01]  /*b4d0*/  ISETP.GT.U32.AND P0, PT, R247.reuse, R65, PT ;  /* 0x00000041f700720c */ /* 0x040fe20003f04070 */
[--C-:B------:R-:W-:Y:S02]  /*b4e0*/  @!P3 IMAD.IADD R64, R64, 0x1, -R247.reuse ;  /* 0x000000014040b824 */ /* 0x100fe400078e0af7 */
[--C-:B------:R-:W-:Y:S02]  /*b4f0*/  @!P2 IMAD.IADD R72, R72, 0x1, -R247.reuse ;  /* 0x000000014848a824 */ /* 0x100fe400078e0af7 */
[----:B------:R-:W-:Y:S01]  /*b500*/  @!P4 IMAD.IADD R68, R68, 0x1, -R247 ;  /* 0x000000014444c824 */ /* 0x000fe200078e0af7 */
[----:B------:R-:W-:-:S02]  /*b510*/  ISETP.GT.U32.AND P4, PT, R247, R62, PT ;  /* 0x0000003ef700720c */ /* 0x000fc40003f84070 */
[----:B------:R-:W-:-:S03]  /*b520*/  @!P5 IADD3 R67, R67, -R247, RZ ;  /* 0x800000f74343d210 */ /* 0x000fc60007ffe0ff */
[--C-:B------:R-:W-:Y:S02]  /*b530*/  @!P1 IMAD.IADD R63, R63, 0x1, -R247.reuse ;  /* 0x000000013f3f9824 */ /* 0x100fe400078e0af7 */
[----:B------:R-:W-:-:S06]  /*b540*/  @!P0 IMAD.IADD R65, R65, 0x1, -R247 ;  /* 0x0000000141418824 */ /* 0x000fcc00078e0af7 */
[----:B------:R-:W-:Y:S01]  /*b550*/  @!P4 IMAD.IADD R62, R62, 0x1, -R247 ;  /* 0x000000013e3ec824 */ /* 0x000fe200078e0af7 */
[----:B------:R-:W-:Y:S02]  /*b560*/  ISETP.GE.AND P2, PT, R227, RZ, PT ;  /* 0x000000ffe300720c */ /* 0x000fe40003f46270 */
[----:B------:R-:W3:Y:S01]  /*b570*/  LDL R227, [R1+0x24a0] ;  /* 0x0024a00001e37983 */ /* 0x000ee20000100800 */
[----:B------:R-:W-:-:S03]  /*b580*/  ISETP.GE.AND P5, PT, R248, RZ, PT ;  /* 0x000000fff800720c */ /* 0x000fc60003fa6270 */
[----:B------:R-:W3:Y:S01]  /*b590*/  LDL R248, [R1+0x24a4] ;  /* 0x0024a40001f87983 */ /* 0x000ee20000100800 */
[----:B------:R-:W-:-:S03]  /*b5a0*/  ISETP.GE.AND P0, PT, R251, RZ, PT ;  /* 0x000000fffb00720c */ /* 0x000fc60003f06270 */
[----:B------:R-:W3:Y:S01]  /*b5b0*/  LDL R251, [R1+0x24a8] ;  /* 0x0024a80001fb7983 */ /* 0x000ee20000100800 */
[----:B--2---:R-:W-:Y:S01]  /*b5c0*/  ISETP.GE.AND P3, PT, R238, RZ, PT ;  /* 0x000000ffee00720c */ /* 0x004fe20003f66270 */
[----:B------:R-:W-:-:S04]  /*b5d0*/  IMAD.HI.U32 R238, R246, R237, RZ ;  /* 0x000000edf6ee7227 */ /* 0x000fc800078e00ff */
[----:B------:R-:W-:-:S04]  /*b5e0*/  IMAD.MOV R238, RZ, RZ, -R238 ;  /* 0x000000ffffee7224 */ /* 0x000fc800078e0aee */
[----:B------:R-:W-:Y:S02]  /*b5f0*/  IMAD R237, R247, R238, R237 ;  /* 0x000000eef7ed7224 */ /* 0x000fe400078e02ed */
[----:B------:R-:W2:Y:S01]  /*b600*/  LDL R238, [R1+0x2498] ;  /* 0x0024980001ee7983 */ /* 0x000ea20000100800 */
[----:B----4-:R-:W-:-:S03]  /*b610*/  ISETP.GE.AND P1, PT, R240, RZ, PT ;  /* 0x000000fff000720c */ /* 0x010fc60003f26270 */
[----:B------:R-:W4:Y:S01]  /*b620*/  LDL R240, [R1+0x24c4] ;  /* 0x0024c40001f07983 */ /* 0x000f220000100800 */
[----:B---3--:R-:W-:-:S03]  /*b630*/  ISETP.GE.AND P4, PT, R239, RZ, PT ;  /* 0x000000ffef00720c */ /* 0x008fc60003f86270 */
[----:B------:R-:W4:Y:S01]  /*b640*/  LDL R239, [R1+0x24b0] ;  /* 0x0024b00001ef7983 */ /* 0x000f220000100800 */
[----:B------:R-:W-:Y:S01]  /*b650*/  @!P6 IMAD.MOV R73, RZ, RZ, -R73 ;  /* 0x000000ffff49e224 */ /* 0x000fe200078e0a49 */
[C---:B------:R-:W-:Y:S01]  /*b660*/  ISETP.GT.U32.AND P6, PT, R247.reuse, R66, PT ;  /* 0x00000042f700720c */ /* 0x040fe20003fc4070 */
[----:B------:R-:W-:Y:S02]  /*b670*/  @!P2 IMAD.MOV R72, RZ, RZ, -R72 ;  /* 0x000000ffff48a224 */ /* 0x000fe400078e0a48 */
[----:B------:R-:W-:Y:S01]  /*b680*/  @!P0 IMAD.MOV R70, RZ, RZ, -R70 ;  /* 0x000000ffff468224 */ /* 0x000fe200078e0a46 */
[C---:B------:R-:W-:Y:S01]  /*b690*/  ISETP.GT.U32.AND P0, PT, R247.reuse, R64, PT ;  /* 0x00000040f700720c */ /* 0x040fe20003f04070 */
[----:B------:R-:W-:Y:S01]  /*b6a0*/  @!P5 IMAD.MOV R71, RZ, RZ, -R71 ;  /* 0x000000ffff47d224 */ /* 0x000fe200078e0a47 */
[----:B------:R-:W-:-:S07]  /*b6b0*/  ISETP.GT.U32.AND P5, PT, R247, R65, PT ;  /* 0x00000041f700720c */ /* 0x000fce0003fa4070 */
[----:B------:R-:W-:Y:S01]  /*b6c0*/  @!P6 IMAD.IADD R66, R66, 0x1, -R247 ;  /* 0x000000014242e824 */ /* 0x000fe200078e0af7 */
[----:B------:R-:W-:-:S04]  /*b6d0*/  ISETP.GT.U32.AND P6, PT, R247, R61, PT ;  /* 0x0000003df700720c */ /* 0x000fc80003fc4070 */
[C---:B------:R-:W-:Y:S01]  /*b6e0*/  ISETP.GT.U32.AND P2, PT, R247.reuse, R66, PT ;  /* 0x00000042f700720c */ /* 0x040fe20003f44070 */
[----:B------:R-:W-:Y:S01]  /*b6f0*/  @!P3 IMAD.MOV R69, RZ, RZ, -R69 ;  /* 0x000000ffff45b224 */ /* 0x000fe200078e0a45 */
[C---:B------:R-:W-:Y:S01]  /*b700*/  ISETP.GT.U32.AND P3, PT, R247.reuse, R63, PT ;  /* 0x0000003ff700720c */ /* 0x040fe20003f64070 */
[----:B------:R-:W-:Y:S01]  /*b710*/  @!P1 IMAD.MOV R68, RZ, RZ, -R68 ;  /* 0x000000ffff449224 */ /* 0x000fe200078e0a44 */
[----:B------:R-:W-:Y:S01]  /*b720*/  ISETP.GT.U32.AND P1, PT, R247, R62, PT ;  /* 0x0000003ef700720c */ /* 0x000fe20003f24070 */
[----:B------:R-:W-:-:S04]  /*b730*/  @!P4 IMAD.MOV R67, RZ, RZ, -R67 ;  /* 0x000000ffff43c224 */ /* 0x000fc800078e0a43 */
[-C--:B------:R-:W-:Y:S01]  /*b740*/  @!P6 IADD3 R61, R61, -R247.reuse, RZ ;  /* 0x800000f73d3de210 */ /* 0x080fe20007ffe0ff */
[--C-:B------:R-:W-:Y:S01]  /*b750*/  @!P0 IMAD.IADD R64, R64, 0x1, -R247.reuse ;  /* 0x0000000140408824 */ /* 0x100fe200078e0af7 */
[----:B------:R-:W-:Y:S01]  /*b760*/  ISETP.GT.U32.AND P4, PT, R247, R60, PT ;  /* 0x0000003cf700720c */ /* 0x000fe20003f84070 */
[----:B------:R-:W-:Y:S01]  /*b770*/  @!P5 IMAD.IADD R65, R65, 0x1, -R247 ;  /* 0x000000014141d824 */ /* 0x000fe200078e0af7 */
[----:B------:R-:W-:Y:S02]  /*b780*/  @!P2 IADD3 R66, R66, -R247, RZ ;  /* 0x800000f74242a210 */ /* 0x000fe40007ffe0ff */
[C---:B------:R-:W-:Y:S02]  /*b790*/  ISETP.GT.U32.AND P6, PT, R247.reuse, R61, PT ;  /* 0x0000003df700720c */ /* 0x040fe40003fc4070 */
[C---:B------:R-:W-:Y:S02]  /*b7a0*/  ISETP.GT.U32.AND P2, PT, R247.reuse, R59, PT ;  /* 0x0000003bf700720c */ /* 0x040fe40003f44070 */
[----:B------:R-:W-:-:S02]  /*b7b0*/  ISETP.GT.U32.AND P0, PT, R247, R57, PT ;  /* 0x00000039f700720c */ /* 0x000fc40003f04070 */
[----:B------:R-:W-:Y:S01]  /*b7c0*/  ISETP.GT.U32.AND P5, PT, R247, R58, PT ;  /* 0x0000003af700720c */ /* 0x000fe20003fa4070 */
[--C-:B------:R-:W-:Y:S01]  /*b7d0*/  @!P3 IMAD.IADD R63, R63, 0x1, -R247.reuse ;  /* 0x000000013f3fb824 */ /* 0x100fe200078e0af7 */
[C---:B------:R-:W-:Y:S01]  /*b7e0*/  ISETP.GT.U32.AND P3, PT, R247.reuse, R56, PT ;  /* 0x00000038f700720c */ /* 0x040fe20003f64070 */
[--C-:B------:R-:W-:Y:S01]  /*b7f0*/  @!P1 IMAD.IADD R62, R62, 0x1, -R247.reuse ;  /* 0x000000013e3e9824 */ /* 0x100fe200078e0af7 */
[----:B------:R-:W-:Y:S01]  /*b800*/  ISETP.GT.U32.AND P1, PT, R247, R55, PT ;  /* 0x00000037f700720c */ /* 0x000fe20003f24070 */
[--C-:B------:R-:W-:Y:S02]  /*b810*/  @!P4 IMAD.IADD R60, R60, 0x1, -R247.reuse ;  /* 0x000000013c3cc824 */ /* 0x100fe400078e0af7 */
[--C-:B------:R-:W-:Y:S02]  /*b820*/  @!P6 IMAD.IADD R61, R61, 0x1, -R247.reuse ;  /* 0x000000013d3de824 */ /* 0x100fe400078e0af7 */
[----:B------:R-:W-:Y:S02]  /*b830*/  @!P2 IADD3 R59, R59, -R247, RZ ;  /* 0x800000f73b3ba210 */ /* 0x000fe40007ffe0ff */
[----:B------:R-:W-:-:S02]  /*b840*/  @!P0 IMAD.IADD R57, R57, 0x1, -R247 ;  /* 0x0000000139398824 */ /* 0x000fc400078e0af7 */
[--C-:B------:R-:W-:Y:S02]  /*b850*/  @!P5 IMAD.IADD R58, R58, 0x1, -R247.reuse ;  /* 0x000000013a3ad824 */ /* 0x100fe400078e0af7 */
[--C-:B------:R-:W-:Y:S02]  /*b860*/  @!P3 IMAD.IADD R56, R56, 0x1, -R247.reuse ;  /* 0x000000013838b824 */ /* 0x100fe400078e0af7 */
[----:B------:R-:W-:Y:S01]  /*b870*/  @!P1 IMAD.IADD R55, R55, 0x1, -R247 ;  /* 0x0000000137379824 */ /* 0x000fe200078e0af7 */
[----:B------:R-:W-:Y:S02]  /*b880*/  ISETP.GT.U32.AND P1, PT, R247, R60, PT ;  /* 0x0000003cf700720c */ /* 0x000fe40003f24070 */
[----:B------:R-:W-:Y:S02]  /*b890*/  ISETP.GE.AND P4, PT, R227, RZ, PT ;  /* 0x000000ffe300720c */ /* 0x000fe40003f86270 */
[----:B------:R-:W-:Y:S01]  /*b8a0*/  ISETP.GE.AND P2, PT, R248, RZ, PT ;  /* 0x000000fff800720c */ /* 0x000fe20003f46270 */
[----:B------:R-:W3:Y:S01]  /*b8b0*/  LDL R227, [R1+0x24d8] ;  /* 0x0024d80001e37983 */ /* 0x000ee20000100800 */
[----:B------:R-:W-:-:S09]  /*b8c0*/  ISETP.GE.AND P5, PT, R251, RZ, PT ;  /* 0x000000fffb00720c */ /* 0x000fd20003fa6270 */
[----:B------:R-:W-:Y:S01]  /*b8d0*/  @!P4 IMAD.MOV R65, RZ, RZ, -R65 ;  /* 0x000000ffff41c224 */ /* 0x000fe200078e0a41 */
[C---:B------:R-:W-:Y:S01]  /*b8e0*/  ISETP.GT.U32.AND P4, PT, R247.reuse, R59, PT ;  /* 0x0000003bf700720c */ /* 0x040fe20003f84070 */
[----:B------:R-:W3:Y:S01]  /*b8f0*/  LDL R251, [R1+0x24dc] ;  /* 0x0024dc0001fb7983 */ /* 0x000ee20000100800 */
[----:B------:R-:W-:Y:S02]  /*b900*/  @!P2 IADD3 R64, -R64, RZ, RZ ;  /* 0x000000ff4040a210 */ /* 0x000fe40007ffe1ff */
[C---:B------:R-:W-:Y:S01]  /*b910*/  ISETP.GT.U32.AND P2, PT, R247.reuse, R58, PT ;  /* 0x0000003af700720c */ /* 0x040fe20003f44070 */
[----:B------:R-:W-:Y:S01]  /*b920*/  @!P5 IMAD.MOV R63, RZ, RZ, -R63 ;  /* 0x000000ffff3fd224 */ /* 0x000fe200078e0a3f */
[C---:B------:R-:W-:Y:S02]  /*b930*/  ISETP.GT.U32.AND P5, PT, R247.reuse, R55, PT ;  /* 0x00000037f700720c */ /* 0x040fe40003fa4070 */
[----:B------:R-:W-:Y:S01]  /*b940*/  IADD3 R248, R14, 0xfc, RZ ;  /* 0x000000fc0ef87810 */ /* 0x000fe20007ffe0ff */
[----:B------:R-:W-:Y:S01]  /*b950*/  @!P1 IMAD.IADD R60, R60, 0x1, -R247 ;  /* 0x000000013c3c9824 */ /* 0x000fe200078e0af7 */
[----:B------:R-:W-:-:S03]  /*b960*/  ISETP.GT.U32.AND P1, PT, R247, R53, PT ;  /* 0x00000035f700720c */ /* 0x000fc60003f24070 */
[----:B------:R-:W-:Y:S01]  /*b970*/  @!P4 IMAD.IADD R59, R59, 0x1, -R247 ;  /* 0x000000013b3bc824 */ /* 0x000fe200078e0af7 */
[----:B------:R-:W-:-:S03]  /*b980*/  ISETP.GT.U32.AND P4, PT, R247, R52, PT ;  /* 0x00000034f700720c */ /* 0x000fc60003f84070 */
[--C-:B------:R-:W-:Y:S01]  /*b990*/  @!P2 IMAD.IADD R58, R58, 0x1, -R247.reuse ;  /* 0x000000013a3aa824 */ /* 0x100fe200078e0af7 */
[----:B------:R-:W-:Y:S01]  /*b9a0*/  ISETP.GT.U32.AND P2, PT, R247, R51, PT ;  /* 0x00000033f700720c */ /* 0x000fe20003f44070 */
[----:B------:R-:W-:Y:S01]  /*b9b0*/  @!P5 IMAD.IADD R55, R55, 0x1, -R247 ;  /* 0x000000013737d824 */ /* 0x000fe200078e0af7 */
[----:B--2---:R-:W-:Y:S02]  /*b9c0*/  ISETP.GE.AND P6, PT, R238, RZ, PT ;  /* 0x000000ffee00720c */ /* 0x004fe40003fc6270 */
[----:B------:R-:W2:Y:S01]  /*b9d0*/  LDL R238, [R1+0x24c0] ;  /* 0x0024c00001ee7983 */ /* 0x000ea20000100800 */
[----:B----4-:R-:W-:-:S10]  /*b9e0*/  ISETP.GE.AND P0, PT, R240, RZ, PT ;  /* 0x000000fff000720c */ /* 0x010fd40003f06270 */
[----:B------:R-:W-:Y:S01]  /*b9f0*/  @!P6 IMAD.MOV R66, RZ, RZ, -R66 ;  /* 0x000000ffff42e224 */ /* 0x000fe200078e0a42 */
[----:B------:R-:W-:Y:S01]  /*ba00*/  ISETP.GT.U32.AND P6, PT, R247, R57, PT ;  /* 0x00000039f700720c */ /* 0x000fe20003fc4070 */
[----:B------:R-:W4:Y:S01]  /*ba10*/  LDL R240, [R1+0x24d0] ;  /* 0x0024d00001f07983 */ /* 0x000f220000100800 */
[----:B------:R-:W-:-:S03]  /*ba20*/  ISETP.GE.AND P3, PT, R239, RZ, PT ;  /* 0x000000ffef00720c */ /* 0x000fc60003f66270 */
[----:B------:R-:W2:Y:S01]  /*ba30*/  LDL R239, [R1+0x24d4] ;  /* 0x0024d40001ef7983 */ /* 0x000ea20000100800 */
[----:B------:R-:W-:Y:S01]  /*ba40*/  @!P0 IMAD.MOV R62, RZ, RZ, -R62 ;  /* 0x000000ffff3e8224 */ /* 0x000fe200078e0a3e */
[----:B------:R-:W-:Y:S02]  /*ba50*/  ISETP.GT.U32.AND P0, PT, R247, R56, PT ;  /* 0x00000038f700720c */ /* 0x000fe40003f04070 */
[----:B------:R-:W-:Y:S04]  /*ba60*/  STL [R1+0x23a4], R248 ;  /* 0x0023a4f801007387 */ /* 0x000fe80000100800 */
[----:B------:R-:W-:Y:S02]  /*ba70*/  @!P6 IADD3 R57, R57, -R247, RZ ;  /* 0x800000f73939e210 */ /* 0x000fe40007ffe0ff */
[----:B------:R-:W-:Y:S01]  /*ba80*/  @!P3 IMAD.MOV R61, RZ, RZ, -R61 ;  /* 0x000000ffff3db224 */ /* 0x000fe200078e0a3d */
[----:B------:R-:W-:-:S02]  /*ba90*/  ISETP.GT.U32.AND P3, PT, R247, R54, PT ;  /* 0x00000036f700720c */ /* 0x000fc40003f64070 */
[C---:B------:R-:W-:Y:S02]  /*baa0*/  ISETP.GT.U32.AND P6, PT, R247.reuse, R50, PT ;  /* 0x00000032f700720c */ /* 0x040fe40003fc4070 */
[----:B------:R-:W-:Y:S01]  /*bab0*/  @!P0 IMAD.IADD R56, R56, 0x1, -R247 ;  /* 0x0000000138388824 */ /* 0x000fe200078e0af7 */
[----:B------:R-:W-:Y:S02]  /*bac0*/  ISETP.GT.U32.AND P0, PT, R247, R49, PT ;  /* 0x00000031f700720c */ /* 0x000fe40003f04070 */
[----:B------:R-:W2:Y:S02]  /*bad0*/  LDL R247, [R1+0x24b4] ;  /* 0x0024b40001f77983 */ /* 0x000ea40000100800 */
[----:B--2---:R-:W-:Y:S02]  /*bae0*/  ISETP.GE.AND P5, PT, R247, RZ, PT ;  /* 0x000000fff700720c */ /* 0x004fe40003fa6270 */
[----:B------:R-:W-:-:S05]  /*baf0*/  IABS R247, c[0x0][0x17c] ;  /* 0x00005f0000f77a13 */ /* 0x000fca0000000000 */
[--C-:B------:R-:W-:Y:S01]  /*bb00*/  @!P3 IMAD.IADD R54, R54, 0x1, -R247.reuse ;  /* 0x000000013636b824 */ /* 0x100fe200078e0af7 */
[----:B------:R-:W-:Y:S01]  /*bb10*/  ISETP.GE.AND P3, PT, R238, RZ, PT ;  /* 0x000000ffee00720c */ /* 0x000fe20003f66270 */
[--C-:B------:R-:W-:Y:S01]  /*bb20*/  @!P1 IMAD.IADD R53, R53, 0x1, -R247.reuse ;  /* 0x0000000135359824 */ /* 0x100fe200078e0af7 */
[----:B---3--:R-:W-:Y:S01]  /*bb30*/  ISETP.GE.AND P1, PT, R227, RZ, PT ;  /* 0x000000ffe300720c */ /* 0x008fe20003f26270 */
[--C-:B------:R-:W-:Y:S01]  /*bb40*/  @!P4 IMAD.IADD R52, R52, 0x1, -R247.reuse ;  /* 0x000000013434c824 */ /* 0x100fe200078e0af7 */
[----:B------:R-:W-:Y:S01]  /*bb50*/  ISETP.GE.AND P4, PT, R251, RZ, PT ;  /* 0x000000fffb00720c */ /* 0x000fe20003f86270 */
[--C-:B------:R-:W-:Y:S01]  /*bb60*/  @!P2 IMAD.IADD R51, R51, 0x1, -R247.reuse ;  /* 0x000000013333a824 */ /* 0x100fe200078e0af7 */
[----:B----4-:R-:W-:Y:S01]  /*bb70*/  ISETP.GE.AND P2, PT, R240, RZ, PT ;  /* 0x000000fff000720c */ /* 0x010fe20003f46270 */
[----:B------:R-:W-:Y:S01]  /*bb80*/  @!P0 IMAD.IADD R49, R49, 0x1, -R247 ;  /* 0x0000000131318824 */ /* 0x000fe200078e0af7 */
[----:B------:R-:W-:Y:S01]  /*bb90*/  @!P6 IADD3 R50, R50, -R247, RZ ;  /* 0x800000f73232e210 */ /* 0x000fe20007ffe0ff */
[----:B------:R-:W-:Y:S01]  /*bba0*/  @!P5 IMAD.MOV R60, RZ, RZ, -R60 ;  /* 0x000000ffff3cd224 */ /* 0x000fe200078e0a3c */
[----:B------:R-:W-:Y:S01]  /*bbb0*/  ISETP.GE.AND P6, PT, R239, RZ, PT ;  /* 0x000000ffef00720c */ /* 0x000fe20003fc6270 */
[----:B------:R-:W2:Y:S02]  /*bbc0*/  LDL R238, [R1+0x24e4] ;  /* 0x0024e40001ee7983 */ /* 0x000ea40000100800 */
[----:B------:R-:W-:Y:S01]  /*bbd0*/  @!P3 IMAD.MOV R59, RZ, RZ, -R59 ;  /* 0x000000ffff3bb224 */ /* 0x000fe200078e0a3b */
[C---:B------:R-:W-:Y:S01]  /*bbe0*/  ISETP.GT.U32.AND P3, PT, R247.reuse, R53, PT ;  /* 0x00000035f700720c */ /* 0x040fe20003f64070 */
[----:B------:R-:W-:Y:S01]  /*bbf0*/  @!P1 IMAD.MOV R58, RZ, RZ, -R58 ;  /* 0x000000ffff3a9224 */ /* 0x000fe200078e0a3a */
[C---:B------:R-:W-:Y:S01]  /*bc00*/  ISETP.GT.U32.AND P1, PT, R247.reuse, R52, PT ;  /* 0x00000034f700720c */ /* 0x040fe20003f24070 */
[----:B------:R-:W-:Y:S01]  /*bc10*/  @!P4 IMAD.MOV R57, RZ, RZ, -R57 ;  /* 0x000000ffff39c224 */ /* 0x000fe200078e0a39 */
[C---:B------:R-:W-:Y:S01]  /*bc20*/  ISETP.GT.U32.AND P4, PT, R247.reuse, R51, PT ;  /* 0x00000033f700720c */ /* 0x040fe20003f84070 */
[----:B------:R-:W-:Y:S01]  /*bc30*/  @!P2 IMAD.MOV R56, RZ, RZ, -R56 ;  /* 0x000000ffff38a224 */ /* 0x000fe200078e0a38 */
[C---:B------:R-:W-:Y:S01]  /*bc40*/  ISETP.GT.U32.AND P2, PT, R247.reuse, R50, PT ;  /* 0x00000032f700720c */ /* 0x040fe20003f44070 */
[----:B------:R-:W3:Y:S01]  /*bc50*/  LDL R227, [R1+0x24f0] ;  /* 0x0024f00001e37983 */ /* 0x000ee20000100800 */
[----:B------:R-:W-:-:S02]  /*bc60*/  ISETP.GT.U32.AND P0, PT, R247, R54, PT ;  /* 0x00000036f700720c */ /* 0x000fc40003f04070 */
[----:B------:R-:W-:Y:S01]  /*bc70*/  ISETP.GT.U32.AND P5, PT, R247, R49, PT ;  /* 0x00000031f700720c */ /* 0x000fe20003fa4070 */
[----:B------:R-:W4:Y:S01]  /*bc80*/  LDL R239, [R1+0x24e0] ;  /* 0x0024e00001ef7983 */ /* 0x000f220000100800 */
[----:B------:R-:W-:Y:S01]  /*bc90*/  @!P6 IADD3 R55, -R55, RZ, RZ ;  /* 0x000000ff3737e210 */ /* 0x000fe20007ffe1ff */
[--C-:B------:R-:W-:Y:S01]  /*bca0*/  @!P3 IMAD.IADD R53, R53, 0x1, -R247.reuse ;  /* 0x000000013535b824 */ /* 0x100fe200078e0af7 */
[C---:B------:R-:W-:Y:S01]  /*bcb0*/  ISETP.GT.U32.AND P6, PT, R247.reuse, R48, PT ;  /* 0x00000030f700720c */ /* 0x040fe20003fc4070 */
[--C-:B------:R-:W-:Y:S01]  /*bcc0*/  @!P1 IMAD.IADD R52, R52, 0x1, -R247.reuse ;  /* 0x0000000134349824 */ /* 0x100fe200078e0af7 */
[----:B------:R-:W-:Y:S01]  /*bcd0*/  ISETP.GT.U32.AND P3, PT, R247, R47, PT ;  /* 0x0000002ff700720c */ /* 0x000fe20003f64070 */
[--C-:B------:R-:W-:Y:S01]  /*bce0*/  @!P4 IMAD.IADD R51, R51, 0x1, -R247.reuse ;  /* 0x000000013333c824 */ /* 0x100fe200078e0af7 */
[C---:B------:R-:W-:Y:S01]  /*bcf0*/  ISETP.GT.U32.AND P1, PT, R247.reuse, R46, PT ;  /* 0x0000002ef700720c */ /* 0x040fe20003f24070 */
[--C-:B------:R-:W-:Y:S01]  /*bd00*/  @!P2 IMAD.IADD R50, R50, 0x1, -R247.reuse ;  /* 0x000000013232a824 */ /* 0x100fe200078e0af7 */
[C---:B------:R-:W-:Y:S01]  /*bd10*/  ISETP.GT.U32.AND P4, PT, R247.reuse, R45, PT ;  /* 0x0000002df700720c */ /* 0x040fe20003f84070 */
[--C-:B------:R-:W-:Y:S01]  /*bd20*/  @!P0 IMAD.IADD R54, R54, 0x1, -R247.reuse ;  /* 0x0000000136368824 */ /* 0x100fe200078e0af7 */
[----:B------:R-:W-:Y:S01]  /*bd30*/  ISETP.GT.U32.AND P2, PT, R247, R44, PT ;  /* 0x0000002cf700720c */ /* 0x000fe20003f44070 */
[----:B------:R-:W-:Y:S01]  /*bd40*/  @!P5 IMAD.IADD R49, R49, 0x1, -R247 ;  /* 0x000000013131d824 */ /* 0x000fe200078e0af7 */
[----:B------:R-:W3:Y:S04]  /*bd50*/  LDL R251, [R1+0x24f4] ;  /* 0x0024f40001fb7983 */ /* 0x000ee80000100800 */
[----:B------:R-:W3:Y:S04]  /*bd60*/  LDL R247, [R1+0x24e8] ;  /* 0x0024e80001f77983 */ /* 0x000ee80000100800 */
[----:B------:R-:W4:Y:S01]  /*bd70*/  LDL R240, [R1+0x2500] ;  /* 0x0025000001f07983 */ /* 0x000f220000100800 */
[----:B--2---:R-:W-:-:S02]  /*bd80*/  ISETP.GE.AND P0, PT, R238, RZ, PT ;  /* 0x000000ffee00720c */ /* 0x004fc40003f06270 */
[----:B------:R-:W-:Y:S02]  /*bd90*/  IABS R238, R248 ;  /* 0x000000f800ee7213 */ /* 0x000fe40000000000 */
[----:B---3--:R-:W-:Y:S02]  /*bda0*/  ISETP.GE.AND P5, PT, R247, RZ, PT ;  /* 0x000000fff700720c */ /* 0x008fe40003fa6270 */
[----:B------:R-:W-:-:S04]  /*bdb0*/  IABS R247, c[0x0][0x17c] ;  /* 0x00005f0000f77a13 */ /* 0x000fc80000000000 */
[----:B------:R-:W-:Y:S02]  /*bdc0*/  @!P6 IADD3 R48, R48, -R247, RZ ;  /* 0x800000f73030e210 */ /* 0x000fe40007ffe0ff */
[----:B------:R-:W-:Y:S01]  /*bdd0*/  ISETP.GT.U32.AND P6, PT, R247, R43, PT ;  /* 0x0000002bf700720c */ /* 0x000fe20003fc4070 */
[--C-:B------:R-:W-:Y:S01]  /*bde0*/  @!P3 IMAD.IADD R47, R47, 0x1, -R247.reuse ;  /* 0x000000012f2fb824 */ /* 0x100fe200078e0af7 */
[----:B------:R-:W-:Y:S01]  /*bdf0*/  ISETP.GE.AND P3, PT, R227, RZ, PT ;  /* 0x000000ffe300720c */ /* 0x000fe20003f66270 */
[--C-:B------:R-:W-:Y:S01]  /*be00*/  @!P1 IMAD.IADD R46, R46, 0x1, -R247.reuse ;  /* 0x000000012e2e9824 */ /* 0x100fe200078e0af7 */
[----:B----4-:R-:W-:Y:S01]  /*be10*/  ISETP.GE.AND P1, PT, R239, RZ, PT ;  /* 0x000000ffef00720c */ /* 0x010fe20003f26270 */
[--C-:B------:R-:W-:Y:S01]  /*be20*/  @!P4 IMAD.IADD R45, R45, 0x1, -R247.reuse ;  /* 0x000000012d2dc824 */ /* 0x100fe200078e0af7 */
[----:B------:R-:W-:Y:S01]  /*be30*/  ISETP.GE.AND P4, PT, R251, RZ, PT ;  /* 0x000000fffb00720c */ /* 0x000fe20003f86270 */
[----:B------:R-:W-:Y:S01]  /*be40*/  @!P2 IMAD.IADD R44, R44, 0x1, -R247 ;  /* 0x000000012c2ca824 */ /* 0x000fe200078e0af7 */
[----:B------:R-:W-:Y:S01]  /*be50*/  @!P0 IADD3 R54, -R54, RZ, RZ ;  /* 0x000000ff36368210 */ /* 0x000fe20007ffe1ff */
[----:B------:R-:W-:-:S04]  /*be60*/  @!P5 IMAD.MOV R53, RZ, RZ, -R53 ;  /* 0x000000ffff35d224 */ /* 0x000fc800078e0a35 */
[----:B------:R-:W-:Y:S01]  /*be70*/  @!P6 IMAD.IADD R43, R43, 0x1, -R247 ;  /* 0x000000012b2be824 */ /* 0x000fe200078e0af7 */
[----:B------:R-:W-:Y:S01]  /*be80*/  ISETP.GE.AND P2, PT, R240, RZ, PT ;  /* 0x000000fff000720c */ /* 0x000fe20003f46270 */
[----:B------:R-:W-:Y:S01]  /*be90*/  @!P3 IMAD.MOV R52, RZ, RZ, -R52 ;  /* 0x000000ffff34b224 */ /* 0x000fe200078e0a34 */
[C---:B------:R-:W-:Y:S01]  /*bea0*/  ISETP.GT.U32.AND P0, PT, R247.reuse, R48, PT ;  /* 0x00000030f700720c */ /* 0x040fe20003f04070 */
[----:B------:R-:W-:Y:S01]  /*beb0*/  @!P1 IMAD.MOV R51, RZ, RZ, -R51 ;  /* 0x000000ffff339224 */ /* 0x000fe200078e0a33 */
[C---:B------:R-:W-:Y:S01]  /*bec0*/  ISETP.GT.U32.AND P5, PT, R247.reuse, R47, PT ;  /* 0x0000002ff700720c */ /* 0x040fe20003fa4070 */
[----:B------:R-:W-:Y:S01]  /*bed0*/  @!P4 IMAD.MOV R50, RZ, RZ, -R50 ;  /* 0x000000ffff32c224 */ /* 0x000fe200078e0a32 */
[C---:B------:R-:W-:Y:S01]  /*bee0*/  ISETP.GT.U32.AND P3, PT, R247.reuse, R46, PT ;  /* 0x0000002ef700720c */ /* 0x040fe20003f64070 */
[----:B------:R-:W-:Y:S01]  /*bef0*/  IMAD.HI.U32 R239, R246, R238, RZ ;  /* 0x000000eef6ef7227 */ /* 0x000fe200078e00ff */
[C---:B------:R-:W-:Y:S01]  /*bf00*/  ISETP.GT.U32.AND P1, PT, R247.reuse, R45, PT ;  /* 0x0000002df700720c */ /* 0x040fe20003f24070 */
[----:B------:R-:W2:Y:S01]  /*bf10*/  LDL R251, [R1+0x2518] ;  /* 0x0025180001fb7983 */ /* 0x000ea20000100800 */
[----:B------:R-:W-:-:S02]  /*bf20*/  ISETP.GT.U32.AND P4, PT, R247, R44, PT ;  /* 0x0000002cf700720c */ /* 0x000fc40003f84070 */
[C---:B------:R-:W-:Y:S01]  /*bf30*/  ISETP.GT.U32.AND P6, PT, R247.reuse, R43, PT ;  /* 0x0000002bf700720c */ /* 0x040fe20003fc4070 */
[----:B------:R-:W-:Y:S01]  /*bf40*/  IMAD.MOV R239, RZ, RZ, -R239 ;  /* 0x000000ffffef7224 */ /* 0x000fe200078e0aef */
[----:B------:R-:W3:Y:S01]  /*bf50*/  LDL R227, [R1+0x2514] ;  /* 0x0025140001e37983 */ /* 0x000ee20000100800 */
[----:B------:R-:W-:Y:S01]  /*bf60*/  @!P2 IMAD.MOV R49, RZ, RZ, -R49 ;  /* 0x000000ffff31a224 */ /* 0x000fe200078e0a31 */
[----:B------:R-:W-:Y:S01]  /*bf70*/  ISETP.GT.U32.AND P2, PT, R247, R42, PT ;  /* 0x0000002af700720c */ /* 0x000fe20003f44070 */
[--C-:B------:R-:W-:Y:S01]  /*bf80*/  @!P0 IMAD.IADD R48, R48, 0x1, -R247.reuse ;  /* 0x0000000130308824 */ /* 0x100fe200078e0af7 */
[----:B------:R-:W-:Y:S01]  /*bf90*/  @!P5 IADD3 R47, R47, -R247, RZ ;  /* 0x800000f72f2fd210 */ /* 0x000fe20007ffe0ff */
[--C-:B------:R-:W-:Y:S01]  /*bfa0*/  @!P3 IMAD.IADD R46, R46, 0x1, -R247.reuse ;  /* 0x000000012e2eb824 */ /* 0x100fe200078e0af7 */
[----:B------:R-:W-:Y:S01]  /*bfb0*/  ISETP.GT.U32.AND P0, PT, R247, R41, PT ;  /* 0x00000029f700720c */ /* 0x000fe20003f04070 */
[--C-:B------:R-:W-:Y:S01]  /*bfc0*/  @!P1 IMAD.IADD R45, R45, 0x1, -R247.reuse ;  /* 0x000000012d2d9824 */ /* 0x100fe200078e0af7 */
[C---:B------:R-:W-:Y:S01]  /*bfd0*/  ISETP.GT.U32.AND P5, PT, R247.reuse, R40, PT ;  /* 0x00000028f700720c */ /* 0x040fe20003fa4070 */
[--C-:B------:R-:W-:Y:S01]  /*bfe0*/  @!P4 IMAD.IADD R44, R44, 0x1, -R247.reuse ;  /* 0x000000012c2cc824 */ /* 0x100fe200078e0af7 */
[C---:B------:R-:W-:Y:S01]  /*bff0*/  ISETP.GT.U32.AND P3, PT, R247.reuse, R39, PT ;  /* 0x00000027f700720c */ /* 0x040fe20003f64070 */
[C---:B------:R-:W-:Y:S01]  /*c000*/  IMAD R238, R247.reuse, R239, R238 ;  /* 0x000000eff7ee7224 */ /* 0x040fe200078e02ee */
[----:B------:R-:W-:Y:S01]  /*c010*/  ISETP.GT.U32.AND P1, PT, R247, R38, PT ;  /* 0x00000026f700720c */ /* 0x000fe20003f24070 */
[----:B------:R-:W-:Y:S01]  /*c020*/  @!P6 IMAD.IADD R43, R43, 0x1, -R247 ;  /* 0x000000012b2be824 */ /* 0x000fe200078e0af7 */
[----:B------:R-:W-:Y:S01]  /*c030*/  ISETP.GT.U32.AND P4, PT, R247, R37, PT ;  /* 0x00000025f700720c */ /* 0x000fe20003f84070 */
[----:B------:R-:W4:Y:S04]  /*c040*/  LDL R239, [R1+0x250c] ;  /* 0x00250c0001ef7983 */ /* 0x000f280000100800 */
[----:B------:R-:W2:Y:S04]  /*c050*/  LDL R247, [R1+0x2508] ;  /* 0x0025080001f77983 */ /* 0x000ea80000100800 */
[----:B------:R-:W3:Y:S01]  /*c060*/  LDL R240, [R1+0x2524] ;  /* 0x0025240001f07983 */ /* 0x000ee20000100800 */
[----:B--2---:R-:W-:-:S02]  /*c070*/  ISETP.GE.AND P6, PT, R247, RZ, PT ;  /* 0x000000fff700720c */ /* 0x004fc40003fc6270 */
[----:B------:R-:W-:-:S05]  /*c080*/  IABS R247, c[0x0][0x17c] ;  /* 0x00005f0000f77a13 */ /* 0x000fca0000000000 */
[----:B------:R-:W-:Y:S02]  /*c090*/  @!P2 IMAD.IADD R42, R42, 0x1, -R247 ;  /* 0x000000012a2aa824 */ /* 0x000fe400078e0af7 */
[----:B------:R-:W2:Y:S04]  /*c0a0*/  LDL R247, [R1+0x2510] ;  /* 0x0025100001f77983 */ /* 0x000ea80000100800 */
[----:B------:R-:W-:Y:S01]  /*c0b0*/  @!P6 IMAD.MOV R48, RZ, RZ, -R48 ;  /* 0x000000ffff30e224 */ /* 0x000fe200078e0a30 */
[----:B--2---:R-:W-:Y:S02]  /*c0c0*/  ISETP.GE.AND P2, PT, R247, RZ, PT ;  /* 0x000000fff700720c */ /* 0x004fe40003f46270 */
[----:B------:R-:W-:-:S04]  /*c0d0*/  IABS R247, c[0x0][0x17c] ;  /* 0x00005f0000f77a13 */ /* 0x000fc80000000000 */
[----:B------:R-:W-:Y:S01]  /*c0e0*/  @!P5 IADD3 R40, R40, -R247, RZ ;  /* 0x800000f72828d210 */ /* 0x000fe20007ffe0ff */
[--C-:B------:R-:W-:Y:S01]  /*c0f0*/  @!P0 IMAD.IADD R41, R41, 0x1, -R247.reuse ;  /* 0x0000000129298824 */ /* 0x100fe200078e0af7 */
[----:B----4-:R-:W-:Y:S01]  /*c100*/  ISETP.GE.AND P0, PT, R239, RZ, PT ;  /* 0x000000ffef00720c */ /* 0x010fe20003f06270 */
[--C-:B------:R-:W-:Y:S01]  /*c110*/  @!P3 IMAD.IADD R39, R39, 0x1, -R247.reuse ;  /* 0x000000012727b824 */ /* 0x100fe200078e0af7 */
[----:B------:R-:W-:Y:S01]  /*c120*/  ISETP.GE.AND P3, PT, R251, RZ, PT ;  /* 0x000000fffb00720c */ /* 0x000fe20003f66270 */
[--C-:B------:R-:W-:Y:S01]  /*c130*/  @!P1 IMAD.IADD R38, R38, 0x1, -R247.reuse ;  /* 0x0000000126269824 */ /* 0x100fe200078e0af7 */
[----:B---3--:R-:W-:Y:S01]  /*c140*/  ISETP.GE.AND P5, PT, R227, RZ, PT ;  /* 0x000000ffe300720c */ /* 0x008fe20003fa6270 */
[----:B------:R-:W-:Y:S01]  /*c150*/  @!P4 IMAD.IADD R37, R37, 0x1, -R247 ;  /* 0x000000012525c824 */ /* 0x000fe200078e0af7 */
[----:B------:R-:W-:Y:S01]  /*c160*/  ISETP.GE.AND P1, PT, R240, RZ, PT ;  /* 0x000000fff000720c */ /* 0x000fe20003f26270 */
[----:B------:R-:W-:Y:S01]  /*c170*/  @!P2 IMAD.MOV R47, RZ, RZ, -R47 ;  /* 0x000000ffff2fa224 */ /* 0x000fe200078e0a2f */
[C---:B------:R-:W-:Y:S01]  /*c180*/  ISETP.GT.U32.AND P4, PT, R247.reuse, R42, PT ;  /* 0x0000002af700720c */ /* 0x040fe20003f84070 */
[----:B------:R-:W2:Y:S01]  /*c190*/  LDL R239, [R1+0x2528] ;  /* 0x0025280001ef7983 */ /* 0x000ea20000100800 */
[----:B------:R-:W-:-:S02]  /*c1a0*/  ISETP.GT.U32.AND P2, PT, R247, R41, PT ;  /* 0x00000029f700720c */ /* 0x000fc40003f44070 */
[C---:B------:R-:W-:Y:S01]  /*c1b0*/  ISETP.GT.U32.AND P6, PT, R247.reuse, R39, PT ;  /* 0x00000027f700720c */ /* 0x040fe20003fc4070 */
[----:B------:R-:W-:Y:S01]  /*c1c0*/  @!P0 IMAD.MOV R46, RZ, RZ, -R46 ;  /* 0x000000ffff2e8224 */ /* 0x000fe200078e0a2e */
[C---:B------:R-:W-:Y:S01]  /*c1d0*/  ISETP.GT.U32.AND P0, PT, R247.reuse, R40, PT ;  /* 0x00000028f700720c */ /* 0x040fe20003f04070 */
[----:B------:R-:W-:Y:S01]  /*c1e0*/  @!P3 IMAD.MOV R44, RZ, RZ, -R44 ;  /* 0x000000ffff2cb224 */ /* 0x000fe200078e0a2c */
[----:B------:R-:W-:Y:S01]  /*c1f0*/  ISETP.GT.U32.AND P3, PT, R247, R38, PT ;  /* 0x00000026f700720c */ /* 0x000fe20003f64070 */
[----:B------:R-:W3:Y:S01]  /*c200*/  LDL R251, [R1+0x2554] ;  /* 0x0025540001fb7983 */ /* 0x000ee20000100800 */
[----:B------:R-:W-:Y:S02]  /*c210*/  @!P5 IADD3 R45, -R45, RZ, RZ ;  /* 0x000000ff2d2dd210 */ /* 0x000fe40007ffe1ff */
[C---:B------:R-:W-:Y:S01]  /*c220*/  ISETP.GT.U32.AND P5, PT, R247.reuse, R37, PT ;  /* 0x00000025f700720c */ /* 0x040fe20003fa4070 */
[----:B------:R-:W4:Y:S01]  /*c230*/  LDL R240, [R1+0x2558] ;  /* 0x0025580001f07983 */ /* 0x000f220000100800 */
[----:B------:R-:W-:Y:S01]  /*c240*/  IADD3 R227, R14, 0xfd, RZ ;  /* 0x000000fd0ee37810 */ /* 0x000fe20007ffe0ff */
[----:B------:R-:W-:Y:S01]  /*c250*/  @!P1 IMAD.MOV R43, RZ, RZ, -R43 ;  /* 0x000000ffff2b9224 */ /* 0x000fe200078e0a2b */
[C---:B------:R-:W-:Y:S01]  /*c260*/  ISETP.GT.U32.AND P1, PT, R247.reuse, R36, PT ;  /* 0x00000024f700720c */ /* 0x040fe20003f24070 */
[--C-:B------:R-:W-:Y:S01]  /*c270*/  @!P4 IMAD.IADD R42, R42, 0x1, -R247.reuse ;  /* 0x000000012a2ac824 */ /* 0x100fe200078e0af7 */
[----:B------:R-:W-:Y:S01]  /*c280*/  ISETP.GT.U32.AND P4, PT, R247, R35, PT ;  /* 0x00000023f700720c */ /* 0x000fe20003f84070 */
[--C-:B------:R-:W-:Y:S01]  /*c290*/  @!P2 IMAD.IADD R41, R41, 0x1, -R247.reuse ;  /* 0x000000012929a824 */ /* 0x100fe200078e0af7 */
[----:B------:R-:W-:Y:S01]  /*c2a0*/  STL [R1+0x2394], R227 ;  /* 0x002394e301007387 */ /* 0x000fe20000100800 */
[--C-:B------:R-:W-:Y:S01]  /*c2b0*/  @!P0 IMAD.IADD R40, R40, 0x1, -R247.reuse ;  /* 0x0000000128288824 */ /* 0x100fe200078e0af7 */
[----:B------:R-:W-:Y:S01]  /*c2c0*/  @!P3 IADD3 R38, R38, -R247, RZ ;  /* 0x800000f72626b210 */ /* 0x000fe20007ffe0ff */
[--C-:B------:R-:W-:Y:S01]  /*c2d0*/  @!P6 IMAD.IADD R39, R39, 0x1, -R247.reuse ;  /* 0x000000012727e824 */ /* 0x100fe200078e0af7 */
[----:B------:R-:W-:Y:S01]  /*c2e0*/  ISETP.GT.U32.AND P2, PT, R247, R34, PT ;  /* 0x00000022f700720c */ /* 0x000fe20003f44070 */
[----:B------:R-:W-:Y:S01]  /*c2f0*/  @!P5 IMAD.IADD R37, R37, 0x1, -R247 ;  /* 0x000000012525d824 */ /* 0x000fe200078e0af7 */
[----:B------:R-:W-:-:S02]  /*c300*/  ISETP.GT.U32.AND P0, PT, R247, R33, PT ;  /* 0x00000021f700720c */ /* 0x000fc40003f04070 */
[C---:B------:R-:W-:Y:S02]  /*c310*/  ISETP.GT.U32.AND P6, PT, R247.reuse, R32, PT ;  /* 0x00000020f700720c */ /* 0x040fe40003fc4070 */
[----:B------:R-:W-:Y:S02]  /*c320*/  ISETP.GT.U32.AND P3, PT, R247, R31, PT ;  /* 0x0000001ff700720c */ /* 0x000fe40003f64070 */
[----:B------:R-:W2:Y:S02]  /*c330*/  LDL R247, [R1+0x253c] ;  /* 0x00253c0001f77983 */ /* 0x000ea40000100800 */
[----:B--2---:R-:W-:Y:S02]  /*c340*/  ISETP.GE.AND P5, PT, R247, RZ, PT ;  /* 0x000000fff700720c */ /* 0x004fe40003fa6270 */
[----:B------:R-:W-:-:S05]  /*c350*/  IABS R247, c[0x0][0x17c] ;  /* 0x00005f0000f77a13 */ /* 0x000fca0000000000 */
[--C-:B------:R-:W-:Y:S02]  /*c360*/  @!P1 IMAD.IADD R36, R36, 0x1, -R247.reuse ;  /* 0x0000000124249824 */ /* 0x100fe400078e0af7 */
[----:B------:R-:W-:Y:S02]  /*c370*/  @!P4 IMAD.IADD R35, R35, 0x1, -R247 ;  /* 0x000000012323c824 */ /* 0x000fe400078e0af7 */
[----:B------:R-:W2:Y:S02]  /*c380*/  LDL R247, [R1+0x252c] ;  /* 0x00252c0001f77983 */ /* 0x000ea40000100800 */
[----:B--2---:R-:W-:Y:S02]  /*c390*/  ISETP.GE.AND P4, PT, R247, RZ, PT ;  /* 0x000000fff700720c */ /* 0x004fe40003f86270 */
[----:B------:R-:W-:-:S05]  /*c3a0*/  IABS R247, c[0x0][0x17c] ;  /* 0x00005f0000f77a13 */ /* 0x000fca0000000000 */
[----:B------:R-:W-:Y:S02]  /*c3b0*/  @!P2 IMAD.IADD R34, R34, 0x1, -R247 ;  /* 0x000000012222a824 */ /* 0x000fe400078e0af7 */
[----:B------:R-:W2:Y:S01]  /*c3c0*/  LDL R247, [R1+0x2534] ;  /* 0x0025340001f77983 */ /* 0x000ea20000100800 */
[----:B------:R-:W-:Y:S01]  /*c3d0*/  ISETP.GE.AND P1, PT, R239, RZ, PT ;  /* 0x000000ffef00720c */ /* 0x000fe20003f26270 */
[----:B------:R-:W-:Y:S02]  /*c3e0*/  @!P5 IMAD.MOV R42, RZ, RZ, -R42 ;  /* 0x000000ffff2ad224 */ /* 0x000fe400078e0a2a */
[----:B------:R-:W-:Y:S01]  /*c3f0*/  @!P4 IMAD.MOV R40, RZ, RZ, -R40 ;  /* 0x000000ffff28c224 */ /* 0x000fe200078e0a28 */
[----:B------:R-:W3:Y:S09]  /*c400*/  LDL R239, [R1+0x2544] ;  /* 0x0025440001ef7983 */ /* 0x000ef20000100800 */
[----:B------:R-:W-:Y:S01]  /*c410*/  @!P1 IMAD.MOV R41, RZ, RZ, -R41 ;  /* 0x000000ffff299224 */ /* 0x000fe200078e0a29 */
[----:B--2---:R-:W-:-:S02]  /*c420*/  ISETP.GE.AND P2, PT, R247, RZ, PT ;  /* 0x000000fff700720c */ /* 0x004fc40003f46270 */
[----:B------:R-:W-:-:S05]  /*c430*/  IABS R247, c[0x0][0x17c] ;  /* 0x00005f0000f77a13 */ /* 0x000fca0000000000 */
[--C-:B------:R-:W-:Y:S01]  /*c440*/  @!P0 IMAD.IADD R33, R33, 0x1, -R247.reuse ;  /* 0x0000000121218824 */ /* 0x100fe200078e0af7 */
[----:B---3--:R-:W-:Y:S01]  /*c450*/  ISETP.GE.AND P0, PT, R251, RZ, PT ;  /* 0x000000fffb00720c */ /* 0x008fe20003f06270 */
[----:B------:R-:W-:Y:S01]  /*c460*/  @!P6 IMAD.IADD R32, R32, 0x1, -R247 ;  /* 0x000000012020e824 */ /* 0x000fe200078e0af7 */
[----:B------:R-:W-:Y:S01]  /*c470*/  @!P3 IADD3 R31, R31, -R247, RZ ;  /* 0x800000f71f1fb210 */ /* 0x000fe20007ffe0ff */
[----:B------:R-:W2:Y:S01]  /*c480*/  LDL R251, [R1+0x255c] ;  /* 0x00255c0001fb7983 */ /* 0x000ea20000100800 */
[----:B----4-:R-:W-:Y:S01]  /*c490*/  ISETP.GE.AND P6, PT, R240, RZ, PT ;  /* 0x000000fff000720c */ /* 0x010fe20003fc6270 */
[----:B------:R-:W-:Y:S01]  /*c4a0*/  @!P2 IMAD.MOV R39, RZ, RZ, -R39 ;  /* 0x000000ffff27a224 */ /* 0x000fe200078e0a27 */
[C---:B------:R-:W-:Y:S01]  /*c4b0*/  ISETP.GT.U32.AND P1, PT, R247.reuse, R35, PT ;  /* 0x00000023f700720c */ /* 0x040fe20003f24070 */
[----:B------:R-:W3:Y:S01]  /*c4c0*/  LDL R240, [R1+0x2568] ;  /* 0x0025680001f07983 */ /* 0x000ee20000100800 */
[C---:B------:R-:W-:Y:S02]  /*c4d0*/  ISETP.GT.U32.AND P4, PT, R247.reuse, R34, PT ;  /* 0x00000022f700720c */ /* 0x040fe40003f84070 */
[----:B------:R-:W-:-:S03]  /*c4e0*/  ISETP.GT.U32.AND P2, PT, R247, R33, PT ;  /* 0x00000021f700720c */ /* 0x000fc60003f44070 */
[----:B------:R-:W-:Y:S01]  /*c4f0*/  @!P0 IMAD.MOV R38, RZ, RZ, -R38 ;  /* 0x000000ffff268224 */ /* 0x000fe200078e0a26 */
[C---:B------:R-:W-:Y:S02]  /*c500*/  ISETP.GT.U32.AND P0, PT, R247.reuse, R32, PT ;  /* 0x00000020f700720c */ /* 0x040fe40003f04070 */
[C---:B------:R-:W-:Y:S02]  /*c510*/  ISETP.GT.U32.AND P3, PT, R247.reuse, R36, PT ;  /* 0x00000024f700720c */ /* 0x040fe40003f64070 */
[C---:B------:R-:W-:Y:S01]  /*c520*/  ISETP.GT.U32.AND P5, PT, R247.reuse, R31, PT ;  /* 0x0000001ff700720c */ /* 0x040fe20003fa4070 */
[----:B------:R-:W-:Y:S01]  /*c530*/  @!P6 IMAD.MOV R37, RZ, RZ, -R37 ;  /* 0x000000ffff25e224 */ /* 0x000fe200078e0a25 */
[----:B------:R-:W-:Y:S01]  /*c540*/  ISETP.GT.U32.AND P6, PT, R247, R30, PT ;  /* 0x0000001ef700720c */ /* 0x000fe20003fc4070 */
[--C-:B------:R-:W-:Y:S01]  /*c550*/  @!P1 IMAD.IADD R35, R35, 0x1, -R247.reuse ;  /* 0x0000000123239824 */ /* 0x100fe200078e0af7 */
[C---:B------:R-:W-:Y:S01]  /*c560*/  ISETP.GT.U32.AND P1, PT, R247.reuse, R29, PT ;  /* 0x0000001df700720c */ /* 0x040fe20003f24070 */
[--C-:B------:R-:W-:Y:S01]  /*c570*/  @!P4 IMAD.IADD R34, R34, 0x1, -R247.reuse ;  /* 0x000000012222c824 */ /* 0x100fe200078e0af7 */
[----:B------:R-:W-:Y:S01]  /*c580*/  ISETP.GT.U32.AND P4, PT, R247, R28, PT ;  /* 0x0000001cf700720c */ /* 0x000fe20003f84070 */
[--C-:B------:R-:W-:Y:S01]  /*c590*/  @!P2 IMAD.IADD R33, R33, 0x1, -R247.reuse ;  /* 0x000000012121a824 */ /* 0x100fe200078e0af7 */
[C---:B------:R-:W-:Y:S01]  /*c5a0*/  ISETP.GT.U32.AND P2, PT, R247.reuse, R27, PT ;  /* 0x0000001bf700720c */ /* 0x040fe20003f44070 */
[----:B------:R-:W-:Y:S01]  /*c5b0*/  @!P0 IMAD.IADD R32, R32, 0x1, -R247 ;  /* 0x0000000120208824 */ /* 0x000fe200078e0af7 */
[----:B------:R-:W-:-:S02]  /*c5c0*/  ISETP.GT.U32.AND P0, PT, R247, R26, PT ;  /* 0x0000001af700720c */ /* 0x000fc40003f04070 */
[----:B------:R-:W-:Y:S01]  /*c5d0*/  @!P3 IADD3 R36, R36, -R247, RZ ;  /* 0x800000f72424b210 */ /* 0x000fe20007ffe0ff */
[----:B------:R-:W-:Y:S02]  /*c5e0*/  @!P5 IMAD.IADD R31, R31, 0x1, -R247 ;  /* 0x000000011f1fd824 */ /* 0x000fe400078e0af7 */
[----:B------:R-:W4:Y:S02]  /*c5f0*/  LDL R247, [R1+0x2550] ;  /* 0x0025500001f77983 */ /* 0x000f240000100800 */
[----:B----4-:R-:W-:Y:S02]  /*c600*/  ISETP.GE.AND P5, PT, R247, RZ, PT ;  /* 0x000000fff700720c */ /* 0x010fe40003fa6270 */
[----:B------:R-:W-:-:S04]  /*c610*/  IABS R247, c[0x0][0x17c] ;  /* 0x00005f0000f77a13 */ /* 0x000fc80000000000 */
[----:B------:R-:W-:Y:S01]  /*c620*/  @!P1 IADD3 R29, R29, -R247, RZ ;  /* 0x800000f71d1d9210 */ /* 0x000fe20007ffe0ff */
[----:B------:R-:W-:Y:S01]  /*c630*/  @!P6 IMAD.IADD R30, R30, 0x1, -R247 ;  /* 0x000000011e1ee824 */ /* 0x000fe200078e0af7 */
[----:B------:R-:W-:Y:S02]  /*c640*/  ISETP.GT.U32.AND P6, PT, R247, R25, PT ;  /* 0x00000019f700720c */ /* 0x000fe40003fc4070 */
[----:B------:R-:W4:Y:S02]  /*c650*/  LDL R247, [R1+0x2564] ;  /* 0x0025640001f77983 */ /* 0x000f240000100800 */
[----:B----4-:R-:W-:Y:S02]  /*c660*/  ISETP.GE.AND P1, PT, R247, RZ, PT ;  /* 0x000000fff700720c */ /* 0x010fe40003f26270 */
[----:B------:R-:W-:-:S05]  /*c670*/  IABS R247, c[0x0][0x17c] ;  /* 0x00005f0000f77a13 */ /* 0x000fca0000000000 */
[--C-:B------:R-:W-:Y:S02]  /*c680*/  @!P4 IMAD.IADD R28, R28, 0x1, -R247.reuse ;  /* 0x000000011c1cc824 */ /* 0x100fe400078e0af7 */
[----:B------:R-:W-:Y:S02]  /*c690*/  @!P2 IMAD.IADD R27, R27, 0x1, -R247 ;  /* 0x000000011b1ba824 */ /* 0x000fe400078e0af7 */
[----:B------:R-:W4:Y:S01]  /*c6a0*/  LDL R247, [R1+0x256c] ;  /* 0x00256c0001f77983 */ /* 0x000f220000100800 */
[----:B------:R-:W-:Y:S02]  /*c6b0*/  ISETP.GE.AND P3, PT, R239, RZ, PT ;  /* 0x000000ffef00720c */ /* 0x000fe40003f66270 */
[----:B---3--:R-:W-:Y:S01]  /*c6c0*/  ISETP.GE.AND P4, PT, R240, RZ, PT ;  /* 0x000000fff000720c */ /* 0x008fe20003f86270 */
[----:B------:R-:W-:Y:S01]  /*c6d0*/  @!P1 IMAD.MOV R34, RZ, RZ, -R34 ;  /* 0x000000ffff229224 */ /* 0x000fe200078e0a22 */
[----:B------:R-:W-:Y:S02]  /*c6e0*/  @!P5 IADD3 R35, -R35, RZ, RZ ;  /* 0x000000ff2323d210 */ /* 0x000fe40007ffe1ff */
[----:B------:R-:W-:-:S07]  /*c6f0*/  IABS R239, R227 ;  /* 0x000000e300ef7213 */ /* 0x000fce0000000000 */
[----:B------:R-:W-:Y:S02]  /*c700*/  @!P3 IMAD.MOV R36, RZ, RZ, -R36 ;  /* 0x000000ffff24b224 */ /* 0x000fe400078e0a24 */
[----:B------:R-:W-:Y:S02]  /*c710*/  @!P4 IMAD.MOV R33, RZ, RZ, -R33 ;  /* 0x000000ffff21c224 */ /* 0x000fe400078e0a21 */
[----:B------:R-:W-:-:S04]  /*c720*/  IMAD.HI.U32 R240, R246, R239, RZ ;  /* 0x000000eff6f07227 */ /* 0x000fc800078e00ff */
[----:B------:R-:W-:Y:S01]  /*c730*/  IMAD.MOV R240, RZ, RZ, -R240 ;  /* 0x000000fffff07224 */ /* 0x000fe200078e0af0 */
[----:B----4-:R-:W-:Y:S02]  /*c740*/  ISETP.GE.AND P2, PT, R247, RZ, PT ;  /* 0x000000fff700720c */ /* 0x010fe40003f46270 */
[----:B------:R-:W-:-:S05]  /*c750*/  IABS R247, c[0x0][0x17c] ;  /* 0x00005f0000f77a13 */ /* 0x000fca0000000000 */
[--C-:B------:R-:W-:Y:S02]  /*c760*/  @!P0 IMAD.IADD R26, R26, 0x1, -R247.reuse ;  /* 0x000000011a1a8824 */ /* 0x100fe400078e0af7 */
[----:B------:R-:W-:Y:S01]  /*c770*/  @!P6 IMAD.IADD R25, R25, 0x1, -R247 ;  /* 0x000000011919e824 */ /* 0x000fe200078e0af7 */
[----:B--2---:R-:W-:Y:S02]  /*c780*/  ISETP.GE.AND P0, PT, R251, RZ, PT ;  /* 0x000000fffb00720c */ /* 0x004fe40003f06270 */
[C---:B------:R-:W-:Y:S01]  /*c790*/  ISETP.GT.U32.AND P3, PT, R247.reuse, R30, PT ;  /* 0x0000001ef700720c */ /* 0x040fe20003f64070 */
[----:B------:R-:W-:Y:S01]  /*c7a0*/  @!P2 IMAD.MOV R32, RZ, RZ, -R32 ;  /* 0x000000ffff20a224 */ /* 0x000fe200078e0a20 */
[C---:B------:R-:W-:Y:S01]  /*c7b0*/  ISETP.GT.U32.AND P5, PT, R247.reuse, R29, PT ;  /* 0x0000001df700720c */ /* 0x040fe20003fa4070 */
[C---:B------:R-:W-:Y:S01]  /*c7c0*/  IMAD R239, R247.reuse, R240, R239 ;  /* 0x000000f0f7ef7224 */ /* 0x040fe200078e02ef */
[C---:B------:R-:W-:Y:S01]  /*c7d0*/  ISETP.GT.U32.AND P1, PT, R247.reuse, R28, PT ;  /* 0x0000001cf700720c */ /* 0x040fe20003f24070 */
[----:B------:R-:W2:Y:S01]  /*c7e0*/  LDL R251, [R1+0x2594] ;  /* 0x0025940001fb7983 */ /* 0x000ea20000100800 */
[----:B------:R-:W-:-:S02]  /*c7f0*/  ISETP.GT.U32.AND P4, PT, R247, R27, PT ;  /* 0x0000001bf700720c */ /* 0x000fc40003f84070 */
[C---:B------:R-:W-:Y:S01]  /*c800*/  ISETP.GT.U32.AND P2, PT, R247.reuse, R26, PT ;  /* 0x0000001af700720c */ /* 0x040fe20003f44070 */
[----:B------:R-:W3:Y:S01]  /*c810*/  LDL R240, [R1+0x258c] ;  /* 0x00258c0001f07983 */ /* 0x000ee20000100800 */
[C---:B------:R-:W-:Y:S01]  /*c820*/  ISETP.GT.U32.AND P6, PT, R247.reuse, R25, PT ;  /* 0x00000019f700720c */ /* 0x040fe20003fc4070 */
[----:B------:R-:W-:Y:S01]  /*c830*/  @!P0 IMAD.MOV R31, RZ, RZ, -R31 ;  /* 0x000000ffff1f8224 */ /* 0x000fe200078e0a1f */
[C---:B------:R-:W-:Y:S01]  /*c840*/  ISETP.GT.U32.AND P0, PT, R247.reuse, R24, PT ;  /* 0x00000018f700720c */ /* 0x040fe20003f04070 */
[--C-:B------:R-:W-:Y:S01]  /*c850*/  @!P3 IMAD.IADD R30, R30, 0x1, -R247.reuse ;  /* 0x000000011e1eb824 */ /* 0x100fe200078e0af7 */
[----:B------:R-:W-:Y:S01]  /*c860*/  ISETP.GT.U32.AND P3, PT, R247, R23, PT ;  /* 0x00000017f700720c */ /* 0x000fe20003f64070 */
[--C-:B------:R-:W-:Y:S01]  /*c870*/  @!P5 IMAD.IADD R29, R29, 0x1, -R247.reuse ;  /* 0x000000011d1dd824 */ /* 0x100fe200078e0af7 */
[----:B------:R-:W-:Y:S02]  /*c880*/  ISETP.GT.U32.AND P5, PT, R247, R22, PT ;  /* 0x00000016f700720c */ /* 0x000fe40003fa4070 */
[----:B------:R-:W-:Y:S01]  /*c890*/  @!P1 IADD3 R28, R28, -R247, RZ ;  /* 0x800000f71c1c9210 */ /* 0x000fe20007ffe0ff */
[--C-:B------:R-:W-:Y:S01]  /*c8a0*/  @!P4 IMAD.IADD R27, R27, 0x1, -R247.reuse ;  /* 0x000000011b1bc824 */ /* 0x100fe200078e0af7 */
[C---:B------:R-:W-:Y:S01]  /*c8b0*/  ISETP.GT.U32.AND P1, PT, R247.reuse, R21, PT ;  /* 0x00000015f700720c */ /* 0x040fe20003f24070 */
[--C-:B------:R-:W-:Y:S01]  /*c8c0*/  @!P2 IMAD.IADD R26, R26, 0x1, -R247.reuse ;  /* 0x000000011a1aa824 */ /* 0x100fe200078e0af7 */
[----:B------:R-:W-:Y:S01]  /*c8d0*/  ISETP.GT.U32.AND P4, PT, R247, R20, PT ;  /* 0x00000014f700720c */ /* 0x000fe20003f84070 */
[----:B------:R-:W-:Y:S01]  /*c8e0*/  @!P6 IMAD.IADD R25, R25, 0x1, -R247 ;  /* 0x000000011919e824 */ /* 0x000fe200078e0af7 */
[----:B------:R-:W-:-:S02]  /*c8f0*/  ISETP.GT.U32.AND P2, PT, R247, R19, PT ;  /* 0x00000013f700720c */ /* 0x000fc40003f44070 */
[----:B------:R-:W4:Y:S02]  /*c900*/  LDL R247, [R1+0x2578] ;  /* 0x0025780001f77983 */ /* 0x000f240000100800 */
[----:B----4-:R-:W-:Y:S02]  /*c910*/  ISETP.GE.AND P6, PT, R247, RZ, PT ;  /* 0x000000fff700720c */ /* 0x010fe40003fc6270 */
[----:B------:R-:W-:-:S05]  /*c920*/  IABS R247, c[0x0][0x17c] ;  /* 0x00005f0000f77a13 */ /* 0x000fca0000000000 */
[----:B------:R-:W-:Y:S02]  /*c930*/  @!P0 IMAD.IADD R24, R24, 0x1, -R247 ;  /* 0x0000000118188824 */ /* 0x000fe400078e0af7 */
        /* <DEDUP_REMOVED lines=8> */
[----:B------:R-:W4:Y:S01]  /*c9c0*/  LDL R247, [R1+0x2590] ;  /* 0x0025900001f77983 */ /* 0x000f220000100800 */
[----:B------:R-:W-:Y:S02]  /*c9d0*/  @!P6 IMAD.MOV R30, RZ, RZ, -R30 ;  /* 0x000000ffff1ee224 */ /* 0x000fe400078e0a1e */
[----:B------:R-:W-:Y:S02]  /*c9e0*/  @!P0 IMAD.MOV R29, RZ, RZ, -R29 ;  /* 0x000000ffff1d8224 */ /* 0x000fe400078e0a1d */
[----:B------:R-:W-:Y:S01]  /*c9f0*/  @!P3 IMAD.MOV R28, RZ, RZ, -R28 ;  /* 0x000000ffff1cb224 */ /* 0x000fe200078e0a1c */
[----:B----4-:R-:W-:Y:S02]  /*ca00*/  ISETP.GE.AND P5, PT, R247, RZ, PT ;  /* 0x000000fff700720c */ /* 0x010fe40003fa6270 */
[----:B------:R-:W-:-:S04]  /*ca10*/  IABS R247, c[0x0][0x17c] ;  /* 0x00005f0000f77a13 */ /* 0x000fc80000000000 */
[----:B------:R-:W-:Y:S01]  /*ca20*/  @!P1 IADD3 R21, R21, -R247, RZ ;  /* 0x800000f715159210 */ /* 0x000fe20007ffe0ff */
[----:B------:R-:W-:Y:S01]  /*ca30*/  @!P4 IMAD.IADD R20, R20, 0x1, -R247 ;  /* 0x000000011414c824 */ /* 0x000fe200078e0af7 */
[----:B---3--:R-:W-:Y:S02]  /*ca40*/  ISETP.GE.AND P1, PT, R240, RZ, PT ;  /* 0x000000fff000720c */ /* 0x008fe40003f26270 */
[----:B--2---:R-:W-:Y:S02]  /*ca50*/  ISETP.GE.AND P4, PT, R251, RZ, PT ;  /* 0x000000fffb00720c */ /* 0x004fe40003f86270 */
[----:B------:R-:W2:Y:S01]  /*ca60*/  LDL R251, [R1+0x25ac] ;  /* 0x0025ac0001fb7983 */ /* 0x000ea20000100800 */
[----:B------:R-:W-:-:S03]  /*ca70*/  IADD3 R240, R14, 0xfe, RZ ;  /* 0x000000fe0ef07810 */ /* 0x000fc60007ffe0ff */
[----:B------:R-:W3:Y:S01]  /*ca80*/  LDL.LU R14, [R1+0x2684] ;  /* 0x00268400010e7983 */ /* 0x000ee20000300800 */
[----:B------:R-:W-:Y:S01]  /*ca90*/  @!P2 IMAD.IADD R19, R19, 0x1, -R247 ;  /* 0x000000011313a824 */ /* 0x000fe200078e0af7 */
[C---:B------:R-:W-:Y:S01]  /*caa0*/  ISETP.GT.U32.AND P2, PT, R247.reuse, R24, PT ;  /* 0x00000018f700720c */ /* 0x040fe20003f44070 */
[----:B------:R-:W-:Y:S01]  /*cab0*/  @!P5 IMAD.MOV R27, RZ, RZ, -R27 ;  /* 0x000000ffff1bd224 */ /* 0x000fe200078e0a1b */
[C---:B------:R-:W-:Y:S02]  /*cac0*/  ISETP.GT.U32.AND P0, PT, R247.reuse, R23, PT ;  /* 0x00000017f700720c */ /* 0x040fe40003f04070 */
[----:B------:R-:W-:Y:S02]  /*cad0*/  @!P1 IADD3 R26, -R26, RZ, RZ ;  /* 0x000000ff1a1a9210 */ /* 0x000fe40007ffe1ff */
[C---:B------:R-:W-:Y:S02]  /*cae0*/  ISETP.GT.U32.AND P3, PT, R247.reuse, R22, PT ;  /* 0x00000016f700720c */ /* 0x040fe40003f64070 */
[----:B------:R-:W-:-:S02]  /*caf0*/  ISETP.GT.U32.AND P6, PT, R247, R21, PT ;  /* 0x00000015f700720c */ /* 0x000fc40003fc4070 */
[C---:B------:R-:W-:Y:S02]  /*cb00*/  ISETP.GT.U32.AND P1, PT, R247.reuse, R20, PT ;  /* 0x00000014f700720c */ /* 0x040fe40003f24070 */
[C---:B------:R-:W-:Y:S01]  /*cb10*/  ISETP.GT.U32.AND P5, PT, R247.reuse, R19, PT ;  /* 0x00000013f700720c */ /* 0x040fe20003fa4070 */
[----:B------:R-:W-:Y:S01]  /*cb20*/  @!P4 IMAD.MOV R25, RZ, RZ, -R25 ;  /* 0x000000ffff19c224 */ /* 0x000fe200078e0a19 */
[----:B------:R-:W-:Y:S01]  /*cb30*/  ISETP.GT.U32.AND P4, PT, R247, R18, PT ;  /* 0x00000012f700720c */ /* 0x000fe20003f84070 */
[--C-:B------:R-:W-:Y:S01]  /*cb40*/  @!P2 IMAD.IADD R24, R24, 0x1, -R247.reuse ;  /* 0x000000011818a824 */ /* 0x100fe200078e0af7 */
[----:B------:R1:W-:Y:S01]  /*cb50*/  STL [R1+0x2388], R240 ;  /* 0x002388f001007387 */ /* 0x0003e20000100800 */
        /* <DEDUP_REMOVED lines=8> */
[----:B------:R-:W-:Y:S02]  /*cbe0*/  @!P5 IADD3 R19, R19, -R247, RZ ;  /* 0x800000f71313d210 */ /* 0x000fe40007ffe0ff */
[----:B---3--:R-:W-:Y:S02]  /*cbf0*/  ISETP.GT.U32.AND P6, PT, R247, R14, PT ;  /* 0x0000000ef700720c */ /* 0x008fe40003fc4070 */
[----:B------:R-:W3:Y:S02]  /*cc00*/  LDL R247, [R1+0x2598] ;  /* 0x0025980001f77983 */ /* 0x000ee40000100800 */
[----:B---3--:R-:W-:Y:S02]  /*cc10*/  ISETP.GE.AND P5, PT, R247, RZ, PT ;  /* 0x000000fff700720c */ /* 0x008fe40003fa6270 */
[----:B------:R-:W-:-:S05]  /*cc20*/  IABS R247, c[0x0][0x17c] ;  /* 0x00005f0000f77a13 */ /* 0x000fca0000000000 */
[----:B------:R-:W-:Y:S02]  /*cc30*/  @!P4 IMAD.IADD R18, R18, 0x1, -R247 ;  /* 0x000000011212c824 */ /* 0x000fe400078e0af7 */
        /* <DEDUP_REMOVED lines=12> */
[----:B------:R-:W3:Y:S01]  /*cd00*/  LDL R247, [R1+0x25b0] ;  /* 0x0025b00001f77983 */ /* 0x000ee20000100800 */
[----:B------:R-:W-:Y:S01]  /*cd10*/  @!P5 IADD3 R24, -R24, RZ, RZ ;  /* 0x000000ff1818d210 */ /* 0x000fe20007ffe1ff */
[----:B------:R-:W-:Y:S02]  /*cd20*/  @!P4 IMAD.MOV R23, RZ, RZ, -R23 ;  /* 0x000000ffff17c224 */ /* 0x000fe400078e0a17 */
[----:B------:R-:W-:Y:S02]  /*cd30*/  @!P2 IMAD.MOV R22, RZ, RZ, -R22 ;  /* 0x000000ffff16a224 */ /* 0x000fe400078e0a16 */
[----:B------:R-:W-:Y:S01]  /*cd40*/  @!P0 IMAD.MOV R21, RZ, RZ, -R21 ;  /* 0x000000ffff158224 */ /* 0x000fe200078e0a15 */
[----:B---3--:R-:W-:Y:S02]  /*cd50*/  ISETP.GE.AND P3, PT, R247, RZ, PT ;  /* 0x000000fff700720c */ /* 0x008fe40003f66270 */
[----:B------:R-:W-:-:S05]  /*cd60*/  IABS R247, c[0x0][0x17c] ;  /* 0x00005f0000f77a13 */ /* 0x000fca0000000000 */
[--C-:B------:R-:W-:Y:S01]  /*cd70*/  @!P6 IMAD.IADD R14, R14, 0x1, -R247.reuse ;  /* 0x000000010e0ee824 */ /* 0x100fe200078e0af7 */
[----:B--2---:R-:W-:Y:S01]  /*cd80*/  ISETP.GE.AND P6, PT, R251, RZ, PT ;  /* 0x000000fffb00720c */ /* 0x004fe20003fc6270 */
[----:B------:R-:W-:Y:S01]  /*cd90*/  @!P1 IMAD.IADD R13, R13, 0x1, -R247 ;  /* 0x000000010d0d9824 */ /* 0x000fe200078e0af7 */
[C---:B------:R-:W-:Y:S01]  /*cda0*/  ISETP.GT.U32.AND P1, PT, R247.reuse, R18, PT ;  /* 0x00000012f700720c */ /* 0x040fe20003f24070 */
[----:B------:R-:W2:Y:S01]  /*cdb0*/  LDL R251, [R1+0x2570] ;  /* 0x0025700001fb7983 */ /* 0x000ea20000100800 */
[C---:B------:R-:W-:Y:S01]  /*cdc0*/  ISETP.GT.U32.AND P4, PT, R247.reuse, R17, PT ;  /* 0x00000011f700720c */ /* 0x040fe20003f84070 */
[----:B------:R-:W-:Y:S01]  /*cdd0*/  @!P3 IMAD.MOV R20, RZ, RZ, -R20 ;  /* 0x000000ffff14b224 */ /* 0x000fe200078e0a14 */
[C---:B------:R-:W-:Y:S02]  /*cde0*/  ISETP.GT.U32.AND P2, PT, R247.reuse, R16, PT ;  /* 0x00000010f700720c */ /* 0x040fe40003f44070 */
[C---:B------:R-:W-:Y:S02]  /*cdf0*/  ISETP.GT.U32.AND P0, PT, R247.reuse, R15, PT ;  /* 0x0000000ff700720c */ /* 0x040fe40003f04070 */
[----:B------:R-:W-:-:S02]  /*ce00*/  ISETP.GT.U32.AND P5, PT, R247, R14, PT ;  /* 0x0000000ef700720c */ /* 0x000fc40003fa4070 */
[C---:B------:R-:W-:Y:S01]  /*ce10*/  ISETP.GT.U32.AND P3, PT, R247.reuse, R13, PT ;  /* 0x0000000df700720c */ /* 0x040fe20003f64070 */
[----:B------:R-:W-:Y:S01]  /*ce20*/  @!P6 IMAD.MOV R19, RZ, RZ, -R19 ;  /* 0x000000ffff13e224 */ /* 0x000fe200078e0a13 */
[----:B------:R-:W-:Y:S01]  /*ce30*/  ISETP.GT.U32.AND P6, PT, R247, R12, PT ;  /* 0x0000000cf700720c */ /* 0x000fe20003fc4070 */
[----:B------:R-:W-:Y:S02]  /*ce40*/  @!P1 IMAD.IADD R18, R18, 0x1, -R247 ;  /* 0x0000000112129824 */ /* 0x000fe400078e0af7 */
[----:B------:R-:W3:Y:S02]  /*ce50*/  LDL R247, [R1+0x25a8] ;  /* 0x0025a80001f77983 */ /* 0x000ee40000100800 */
[----:B---3--:R-:W-:Y:S02]  /*ce60*/  ISETP.GE.AND P1, PT, R247, RZ, PT ;  /* 0x000000fff700720c */ /* 0x008fe40003f26270 */
[----:B------:R-:W-:-:S04]  /*ce70*/  IABS R247, c[0x0][0x17c] ;  /* 0x00005f0000f77a13 */ /* 0x000fc80000000000 */
[----:B------:R-:W-:Y:S01]  /*ce80*/  @!P4 IADD3 R17, R17, -R247, RZ ;  /* 0x800000f71111c210 */ /* 0x000fe20007ffe0ff */
[--C-:B------:R-:W-:Y:S01]  /*ce90*/  @!P2 IMAD.IADD R16, R16, 0x1, -R247.reuse ;  /* 0x000000011010a824 */ /* 0x100fe200078e0af7 */
[----:B------:R-:W-:Y:S01]  /*cea0*/  ISETP.GT.U32.AND P4, PT, R247, R11, PT ;  /* 0x0000000bf700720c */ /* 0x000fe20003f84070 */
[--C-:B------:R-:W-:Y:S01]  /*ceb0*/  @!P0 IMAD.IADD R15, R15, 0x1, -R247.reuse ;  /* 0x000000010f0f8824 */ /* 0x100fe200078e0af7 */
[C---:B------:R-:W-:Y:S01]  /*cec0*/  ISETP.GT.U32.AND P2, PT, R247.reuse, R10, PT ;  /* 0x0000000af700720c */ /* 0x040fe20003f44070 */
[--C-:B------:R-:W-:Y:S01]  /*ced0*/  @!P5 IMAD.IADD R14, R14, 0x1, -R247.reuse ;  /* 0x000000010e0ed824 */ /* 0x100fe200078e0af7 */
[----:B------:R-:W-:Y:S01]  /*cee0*/  ISETP.GT.U32.AND P0, PT, R247, R9, PT ;  /* 0x00000009f700720c */ /* 0x000fe20003f04070 */
[----:B------:R-:W-:Y:S01]  /*cef0*/  @!P3 IMAD.IADD R13, R13, 0x1, -R247 ;  /* 0x000000010d0db824 */ /* 0x000fe200078e0af7 */
[----:B------:R-:W-:Y:S02]  /*cf00*/  ISETP.GT.U32.AND P5, PT, R247, R8, PT ;  /* 0x00000008f700720c */ /* 0x000fe40003fa4070 */
[----:B------:R-:W3:Y:S02]  /*cf10*/  LDL R247, [R1+0x25a4] ;  /* 0x0025a40001f77983 */ /* 0x000ee40000100800 */
[----:B---3--:R-:W-:-:S02]  /*cf20*/  ISETP.GE.AND P3, PT, R247, RZ, PT ;  /* 0x000000fff700720c */ /* 0x008fc40003f66270 */
[----:B------:R-:W-:-:S05]  /*cf30*/  IABS R247, c[0x0][0x17c] ;  /* 0x00005f0000f77a13 */ /* 0x000fca0000000000 */
[--C-:B------:R-:W-:Y:S01]  /*cf40*/  @!P6 IMAD.IADD R12, R12, 0x1, -R247.reuse ;  /* 0x000000010c0ce824 */ /* 0x100fe200078e0af7 */
[----:B------:R-:W-:Y:S01]  /*cf50*/  ISETP.GT.U32.AND P6, PT, R247, R7, PT ;  /* 0x00000007f700720c */ /* 0x000fe20003fc4070 */
[----:B------:R-:W-:Y:S02]  /*cf60*/  @!P4 IMAD.IADD R11, R11, 0x1, -R247 ;  /* 0x000000010b0bc824 */ /* 0x000fe400078e0af7 */
[----:B------:R-:W3:Y:S02]  /*cf70*/  LDL R247, [R1+0x2580] ;  /* 0x0025800001f77983 */ /* 0x000ee40000100800 */
[----:B---3--:R-:W-:Y:S02]  /*cf80*/  ISETP.GE.AND P4, PT, R247, RZ, PT ;  /* 0x000000fff700720c */ /* 0x008fe40003f86270 */
[----:B------:R-:W-:-:S04]  /*cf90*/  IABS R247, c[0x0][0x17c] ;  /* 0x00005f0000f77a13 */ /* 0x000fc80000000000 */
[----:B------:R-:W-:Y:S02]  /*cfa0*/  @!P2 IADD3 R10, R10, -R247, RZ ;  /* 0x800000f70a0aa210 */ /* 0x000fe40007ffe0ff */
[----:B------:R-:W3:Y:S02]  /*cfb0*/  LDL R247, [R1+0x257c] ;  /* 0x00257c0001f77983 */ /* 0x000ee40000100800 */
[----:B---3--:R-:W-:Y:S02]  /*cfc0*/  ISETP.GE.AND P2, PT, R247, RZ, PT ;  /* 0x000000fff700720c */ /* 0x008fe40003f46270 */
[----:B------:R-:W-:-:S05]  /*cfd0*/  IABS R247, c[0x0][0x17c] ;  /* 0x00005f0000f77a13 */ /* 0x000fca0000000000 */
[----:B------:R-:W-:Y:S02]  /*cfe0*/  @!P0 IMAD.IADD R9, R9, 0x1, -R247 ;  /* 0x0000000109098824 */ /* 0x000fe400078e0af7 */
[----:B------:R-:W3:Y:S01]  /*cff0*/  LDL R247, [R1+0x2574] ;  /* 0x0025740001f77983 */ /* 0x000ee20000100800 */
[----:B------:R-:W-:Y:S01]  /*d000*/  @!P1 IMAD.MOV R18, RZ, RZ, -R18 ;  /* 0x000000ffff129224 */ /* 0x000fe200078e0a12 */
[----:B------:R-:W-:Y:S01]  /*d010*/  @!P4 IADD3 R16, -R16, RZ, RZ ;  /* 0x000000ff1010c210 */ /* 0x000fe20007ffe1ff */
[----:B------:R-:W-:Y:S02]  /*d020*/  @!P3 IMAD.MOV R17, RZ, RZ, -R17 ;  /* 0x000000ffff11b224 */ /* 0x000fe400078e0a11 */
[----:B------:R-:W-:Y:S01]  /*d030*/  @!P2 IMAD.MOV R15, RZ, RZ, -R15 ;  /* 0x000000ffff0fa224 */ /* 0x000fe200078e0a0f */
[----:B-1----:R-:W-:-:S05]  /*d040*/  IABS R240, R240 ;  /* 0x000000f000f07213 */ /* 0x002fca0000000000 */
[----:B------:R-:W-:-:S04]  /*d050*/  IMAD.HI.U32 R246, R246, R240, RZ ;  /* 0x000000f0f6f67227 */ /* 0x000fc800078e00ff */
[----:B------:R-:W-:Y:S01]  /*d060*/  IMAD.MOV R246, RZ, RZ, -R246 ;  /* 0x000000fffff67224 */ /* 0x000fe200078e0af6 */
[----:B---3--:R-:W-:Y:S02]  /*d070*/  ISETP.GE.AND P0, PT, R247, RZ, PT ;  /* 0x000000fff700720c */ /* 0x008fe40003f06270 */
        /* <DEDUP_REMOVED lines=23> */
[--C-:B------:R-:W-:Y:S01]  /*d1f0*/  @!P0 IMAD.IADD R8, R8, 0x1, -R247.reuse ;  /* 0x0000000108088824 */ /* 0x100fe200078e0af7 */
[----:B------:R-:W-:Y:S01]  /*d200*/  ISETP.GT.U32.AND P2, PT, R247, R2, PT ;  /* 0x00000002f700720c */ /* 0x000fe20003f44070 */
[----:B------:R-:W-:Y:S01]  /*d210*/  @!P6 IMAD.IADD R7, R7, 0x1, -R247 ;  /* 0x000000010707e824 */ /* 0x000fe200078e0af7 */
[----:B------:R-:W-:Y:S02]  /*d220*/  ISETP.GT.U32.AND P0, PT, R247, R0, PT ;  /* 0x00000000f700720c */ /* 0x000fe40003f04070 */
        /* <DEDUP_REMOVED lines=17> */
[----:B------:R-:W-:-:S05]  /*d340*/  IABS R247, c[0x0][0x17c] ;  /* 0x00005f0000f77a13 */ /* 0x000fca0000000000 */
[--C-:B------:R-:W-:Y:S01]  /*d350*/  @!P4 IMAD.IADD R3, R3, 0x1, -R247.reuse ;  /* 0x000000010303c824 */ /* 0x100fe200078e0af7 */
[----:B--2---:R-:W-:Y:S01]  /*d360*/  ISETP.GE.AND P4, PT, R246, RZ, PT ;  /* 0x000000fff600720c */ /* 0x004fe20003f86270 */
[----:B------:R-:W-:Y:S01]  /*d370*/  @!P0 IMAD.IADD R0, R0, 0x1, -R247 ;  /* 0x0000000100008824 */ /* 0x000fe200078e0af7 */
[----:B------:R-:W-:Y:S01]  /*d380*/  @!P2 IADD3 R2, R2, -R247, RZ ;  /* 0x800000f70202a210 */ /* 0x000fe20007ffe0ff */
[----:B------:R-:W2:Y:S01]  /*d390*/  LDL R246, [R1+0x24ec] ;  /* 0x0024ec0001f67983 */ /* 0x000ea20000100800 */
[----:B---3--:R-:W-:Y:S01]  /*d3a0*/  ISETP.GE.AND P2, PT, R251, RZ, PT ;  /* 0x000000fffb00720c */ /* 0x008fe20003f46270 */
[----:B------:R-:W-:Y:S01]  /*d3b0*/  @!P3 IMAD.MOV R9, RZ, RZ, -R9 ;  /* 0x000000ffff09b224 */ /* 0x000fe200078e0a09 */
[C---:B------:R-:W-:Y:S02]  /*d3c0*/  ISETP.GT.U32.AND P0, PT, R247.reuse, R6, PT ;  /* 0x00000006f700720c */ /* 0x040fe40003f04070 */
[C---:B------:R-:W-:Y:S02]  /*d3d0*/  ISETP.GT.U32.AND P5, PT, R247.reuse, R5, PT ;  /* 0x00000005f700720c */ /* 0x040fe40003fa4070 */
[----:B------:R-:W-:-:S02]  /*d3e0*/  ISETP.GT.U32.AND P1, PT, R247, R4, PT ;  /* 0x00000004f700720c */ /* 0x000fc40003f24070 */
[C---:B------:R-:W-:Y:S01]  /*d3f0*/  ISETP.GT.U32.AND P3, PT, R247.reuse, R3, PT ;  /* 0x00000003f700720c */ /* 0x040fe20003f64070 */
[----:B------:R-:W-:Y:S01]  /*d400*/  @!P4 IMAD.MOV R8, RZ, RZ, -R8 ;  /* 0x000000ffff08c224 */ /* 0x000fe200078e0a08 */
[C---:B------:R-:W-:Y:S02]  /*d410*/  ISETP.GT.U32.AND P4, PT, R247.reuse, R2, PT ;  /* 0x00000002f700720c */ /* 0x040fe40003f84070 */
[C---:B------:R-:W-:Y:S01]  /*d420*/  ISETP.GT.U32.AND P6, PT, R247.reuse, R0, PT ;  /* 0x00000000f700720c */ /* 0x040fe20003fc4070 */
[----:B------:R-:W-:Y:S01]  /*d430*/  @!P2 IMAD.MOV R7, RZ, RZ, -R7 ;  /* 0x000000ffff07a224 */ /* 0x000fe200078e0a07 */
[C---:B------:R-:W-:Y:S01]  /*d440*/  ISETP.GT.U32.AND P2, PT, R247.reuse, R241, PT ;  /* 0x000000f1f700720c */ /* 0x040fe20003f44070 */
[--C-:B------:R-:W-:Y:S01]  /*d450*/  @!P0 IMAD.IADD R6, R6, 0x1, -R247.reuse ;  /* 0x0000000106068824 */ /* 0x100fe200078e0af7 */
        /* <DEDUP_REMOVED lines=39> */
[----:B------:R-:W2:Y:S01]  /*d6d0*/  LDL R246, [R1+0x2488] ;  /* 0x0024880001f67983 */ /* 0x000ea20000100800 */
[C---:B------:R-:W-:Y:S02]  /*d6e0*/  ISETP.GT.U32.AND P0, PT, R247.reuse, R243, PT ;  /* 0x000000f3f700720c */ /* 0x040fe40003f04070 */
[----:B------:R-:W-:-:S02]  /*d6f0*/  ISETP.GT.U32.AND P6, PT, R247, R244, PT ;  /* 0x000000f4f700720c */ /* 0x000fc40003fc4070 */
[C---:B------:R-:W-:Y:S02]  /*d700*/  ISETP.GT.U32.AND P1, PT, R247.reuse, R245, PT ;  /* 0x000000f5f700720c */ /* 0x040fe40003f24070 */
[C---:B------:R-:W-:Y:S01]  /*d710*/  ISETP.GT.U32.AND P5, PT, R247.reuse, R229, PT ;  /* 0x000000e5f700720c */ /* 0x040fe20003fa4070 */
[----:B------:R-:W-:Y:S01]  /*d720*/  @!P3 IMAD.MOV R0, RZ, RZ, -R0 ;  /* 0x000000ffff00b224 */ /* 0x000fe200078e0a00 */
        /* <DEDUP_REMOVED lines=8> */
[--C-:B------:R-:W-:Y:S01]  /*d7b0*/  @!P1 IMAD.IADD R245, R245, 0x1, -R247.reuse ;  /* 0x00000001f5f59824 */ /* 0x100fe200078e0af7 */
[----:B------:R-:W-:Y:S01]  /*d7c0*/  ISETP.GT.U32.AND P6, PT, R247, R139, PT ;  /* 0x0000008bf700720c */ /* 0x000fe20003fc4070 */
[----:B------:R-:W-:Y:S01]  /*d7d0*/  @!P5 IMAD.IADD R229, R229, 0x1, -R247 ;  /* 0x00000001e5e5d824 */ /* 0x000fe200078e0af7 */
[----:B------:R-:W-:-:S02]  /*d7e0*/  ISETP.GT.U32.AND P1, PT, R247, R121, PT ;  /* 0x00000079f700720c */ /* 0x000fc40003f24070 */
        /* <DEDUP_REMOVED lines=17> */
[----:B------:R-:W-:Y:S02]  /*d900*/  @!P3 IMAD.MOV R242, RZ, RZ, -R242 ;  /* 0x000000fffff2b224 */ /* 0x000fe400078e0af2 */
[----:B------:R-:W-:Y:S02]  /*d910*/  @!P4 IMAD.MOV R243, RZ, RZ, -R243 ;  /* 0x000000fffff3c224 */ /* 0x000fe400078e0af3 */
[----:B------:R-:W-:Y:S01]  /*d920*/  @!P5 IMAD.MOV R241, RZ, RZ, -R241 ;  /* 0x000000fffff1d224 */ /* 0x000fe200078e0af1 */
[----:B------:R-:W-:Y:S02]  /*d930*/  @!P2 IADD3 R244, -R244, RZ, RZ ;  /* 0x000000fff4f4a210 */ /* 0x000fe40007ffe1ff */
[----:B---3--:R-:W-:-:S02]  /*d940*/  ISETP.GE.AND P0, PT, R247, RZ, PT ;  /* 0x000000fff700720c */ /* 0x008fc40003f06270 */
[----:B------:R-:W-:-:S04]  /*d950*/  IABS R247, c[0x0][0x17c] ;  /* 0x00005f0000f77a13 */ /* 0x000fc80000000000 */
[----:B------:R-:W-:Y:S01]  /*d960*/  ISETP.GT.U32.AND P3, PT, R247, R193, PT ;  /* 0x000000c1f700720c */ /* 0x000fe20003f64070 */
[--C-:B------:R-:W-:Y:S01]  /*d970*/  @!P6 IMAD.IADD R139, R139, 0x1, -R247.reuse ;  /* 0x000000018b8be824 */ /* 0x100fe200078e0af7 */
[----:B--2---:R-:W-:Y:S01]  /*d980*/  ISETP.GE.AND P6, PT, R246, RZ, PT ;  /* 0x000000fff600720c */ /* 0x004fe20003fc6270 */
[----:B------:R-:W-:Y:S01]  /*d990*/  @!P1 IMAD.IADD R121, R121, 0x1, -R247 ;  /* 0x0000000179799824 */ /* 0x000fe200078e0af7 */
[C---:B------:R-:W-:Y:S01]  /*d9a0*/  ISETP.GT.U32.AND P1, PT, R247.reuse, R211, PT ;  /* 0x000000d3f700720c */ /* 0x040fe20003f24070 */
[----:B------:R-:W2:Y:S01]  /*d9b0*/  LDL R246, [R1+0x2400] ;  /* 0x0024000001f67983 */ /* 0x000ea20000100800 */
[C---:B------:R-:W-:Y:S02]  /*d9c0*/  ISETP.GT.U32.AND P4, PT, R247.reuse, R175, PT ;  /* 0x000000aff700720c */ /* 0x040fe40003f84070 */
[C---:B------:R-:W-:Y:S01]  /*d9d0*/  ISETP.GT.U32.AND P5, PT, R247.reuse, R157, PT ;  /* 0x0000009df700720c */ /* 0x040fe20003fa4070 */
[----:B------:R-:W-:Y:S01]  /*d9e0*/  @!P0 IMAD.MOV R245, RZ, RZ, -R245 ;  /* 0x000000fffff58224 */ /* 0x000fe200078e0af5 */
[----:B------:R-:W-:-:S02]  /*d9f0*/  ISETP.GT.U32.AND P2, PT, R247, R139, PT ;  /* 0x0000008bf700720c */ /* 0x000fc40003f44070 */
[----:B------:R-:W-:Y:S01]  /*da00*/  ISETP.GT.U32.AND P0, PT, R247, R121, PT ;  /* 0x00000079f700720c */ /* 0x000fe20003f04070 */
[----:B------:R-:W-:Y:S01]  /*da10*/  @!P3 IMAD.IADD R193, R193, 0x1, -R247 ;  /* 0x00000001c1c1b824 */ /* 0x000fe200078e0af7 */
[C---:B------:R-:W-:Y:S01]  /*da20*/  ISETP.GT.U32.AND P3, PT, R247.reuse, R237, PT ;  /* 0x000000edf700720c */ /* 0x040fe20003f64070 */
[----:B------:R-:W-:Y:S01]  /*da30*/  @!P6 IMAD.MOV R229, RZ, RZ, -R229 ;  /* 0x000000ffffe5e224 */ /* 0x000fe200078e0ae5 */
[----:B------:R-:W-:Y:S01]  /*da40*/  ISETP.GT.U32.AND P6, PT, R247, R235, PT ;  /* 0x000000ebf700720c */ /* 0x000fe20003fc4070 */
[--C-:B------:R-:W-:Y:S01]  /*da50*/  @!P1 IMAD.IADD R211, R211, 0x1, -R247.reuse ;  /* 0x00000001d3d39824 */ /* 0x100fe200078e0af7 */
[----:B------:R-:W-:Y:S01]  /*da60*/  ISETP.GT.U32.AND P1, PT, R247, R236, PT ;  /* 0x000000ecf700720c */ /* 0x000fe20003f24070 */
[--C-:B------:R-:W-:Y:S01]  /*da70*/  @!P4 IMAD.IADD R175, R175, 0x1, -R247.reuse ;  /* 0x00000001afafc824 */ /* 0x100fe200078e0af7 */
[----:B------:R-:W-:Y:S01]  /*da80*/  ISETP.GT.U32.AND P4, PT, R247, R238, PT ;  /* 0x000000eef700720c */ /* 0x000fe20003f84070 */
[----:B------:R-:W-:Y:S02]  /*da90*/  @!P5 IMAD.IADD R157, R157, 0x1, -R247 ;  /* 0x000000019d9dd824 */ /* 0x000fe400078e0af7 */
[----:B------:R-:W3:Y:S02]  /*daa0*/  LDL R247, [R1+0x2474] ;  /* 0x0024740001f77983 */ /* 0x000ee40000100800 */
[----:B---3--:R-:W-:-:S02]  /*dab0*/  ISETP.GE.AND P5, PT, R247, RZ, PT ;  /* 0x000000fff700720c */ /* 0x008fc40003fa6270 */
[----:B------:R-:W-:-:S04]  /*dac0*/  IABS R247, c[0x0][0x17c] ;  /* 0x00005f0000f77a13 */ /* 0x000fc80000000000 */
        /* <DEDUP_REMOVED lines=14> */
[----:B------:R-:W-:-:S03]  /*dbb0*/  @!P2 IMAD.MOV R193, RZ, RZ, -R193 ;  /* 0x000000ffffc1a224 */ /* 0x000fc600078e0ac1 */
[----:B------:R-:W-:Y:S02]  /*dbc0*/  @!P6 IMAD.MOV R157, RZ, RZ, -R157 ;  /* 0x000000ffff9de224 */ /* 0x000fe400078e0a9d */
[----:B------:R-:W-:Y:S01]  /*dbd0*/  @!P0 IMAD.MOV R175, RZ, RZ, -R175 ;  /* 0x000000ffffaf8224 */ /* 0x000fe200078e0aaf */
[----:B------:R-:W-:Y:S02]  /*dbe0*/  @!P5 IADD3 R211, -R211, RZ, RZ ;  /* 0x000000ffd3d3d210 */ /* 0x000fe40007ffe1ff */
[----:B------:R-:W-:-:S04]  /*dbf0*/  MOV R251, c[0x0][0x180] ;  /* 0x0000600000fb7a02 */ /* 0x000fc80000000f00 */
[----:B------:R-:W-:Y:S02]  /*dc00*/  IADD3 R251, R251, -0x1, RZ ;  /* 0xfffffffffbfb7810 */ /* 0x000fe40007ffe0ff */
[----:B---3--:R-:W-:Y:S02]  /*dc10*/  ISETP.GE.AND P1, PT, R247, RZ, PT ;  /* 0x000000fff700720c */ /* 0x008fe40003f26270 */
[----:B------:R-:W-:-:S05]  /*dc20*/  IABS R247, c[0x0][0x17c] ;  /* 0x00005f0000f77a13 */ /* 0x000fca0000000000 */
[--C-:B------:R-:W-:Y:S01]  /*dc30*/  @!P4 IMAD.IADD R238, R238, 0x1, -R247.reuse ;  /* 0x00000001eeeec824 */ /* 0x100fe200078e0af7 */
[----:B------:R-:W-:Y:S01]  /*dc40*/  ISETP.GT.U32.AND P4, PT, R247, R236, PT ;  /* 0x000000ecf700720c */ /* 0x000fe20003f84070 */
[----:B------:R-:W-:Y:S01]  /*dc50*/  @!P3 IMAD.IADD R237, R237, 0x1, -R247 ;  /* 0x00000001ededb824 */ /* 0x000fe200078e0af7 */
[----:B--2---:R-:W-:Y:S01]  /*dc60*/  ISETP.GE.AND P3, PT, R246, RZ, PT ;  /* 0x000000fff600720c */ /* 0x004fe20003f66270 */
[----:B------:R-:W-:-:S05]  /*dc70*/  IMAD.MOV.U32 R246, RZ, RZ, c[0x0][0x180] ;  /* 0x00006000fff67624 */ /* 0x000fca00078e00ff */
[----:B------:R-:W-:-:S05]  /*dc80*/  IADD3 R246, R246, -0x5, RZ ;  /* 0xfffffffbf6f67810 */ /* 0x000fca0007ffe0ff */
[----:B------:R-:W-:Y:S02]  /*dc90*/  @!P4 IADD3 R236, R236, -R247, RZ ;  /* 0x800000f7ececc210 */ /* 0x000fe40007ffe0ff */
[----:B------:R-:W-:Y:S02]  /*dca0*/  ISETP.GE.U32.AND P4, PT, R246, 0x7fffffdc, PT ;  /* 0x7fffffdcf600780c */ /* 0x000fe40003f86070 */
[----:B------:R-:W2:Y:S01]  /*dcb0*/  LDL R246, [R1+0x2388] ;  /* 0x0023880001f67983 */ /* 0x000ea20000100800 */
[C---:B------:R-:W-:Y:S02]  /*dcc0*/  ISETP.GT.U32.AND P6, PT, R247.reuse, R239, PT ;  /* 0x000000eff700720c */ /* 0x040fe40003fc4070 */
[C---:B------:R-:W-:Y:S02]  /*dcd0*/  ISETP.GT.U32.AND P2, PT, R247.reuse, R238, PT ;  /* 0x000000eef700720c */ /* 0x040fe40003f44070 */
[C---:B------:R-:W-:Y:S02]  /*dce0*/  ISETP.GT.U32.AND P0, PT, R247.reuse, R237, PT ;  /* 0x000000edf700720c */ /* 0x040fe40003f04070 */
[----:B------:R-:W-:-:S07]  /*dcf0*/  ISETP.GT.U32.AND P5, PT, R247, R235, PT ;  /* 0x000000ebf700720c */ /* 0x000fce0003fa4070 */
[--C-:B------:R-:W-:Y:S01]  /*dd00*/  @!P6 IMAD.IADD R239, R239, 0x1, -R247.reuse ;  /* 0x00000001efefe824 */ /* 0x100fe200078e0af7 */
[----:B------:R-:W-:Y:S01]  /*dd10*/  ISETP.GE.AND P6, PT, R248, RZ, PT ;  /* 0x000000fff800720c */ /* 0x000fe20003fc6270 */
[--C-:B------:R-:W-:Y:S01]  /*dd20*/  @!P2 IMAD.IADD R238, R238, 0x1, -R247.reuse ;  /* 0x00000001eeeea824 */ /* 0x100fe200078e0af7 */
[----:B------:R-:W3:Y:S01]  /*dd30*/  LDL.LU R248, [R1+0x14] ;  /* 0x0000140001f87983 */ /* 0x000ee20000300800 */
[----:B------:R-:W-:Y:S01]  /*dd40*/  ISETP.GE.AND P2, PT, R249, RZ, PT ;  /* 0x000000fff900720c */ /* 0x000fe20003f46270 */
[--C-:B------:R-:W-:Y:S01]  /*dd50*/  @!P0 IMAD.IADD R237, R237, 0x1, -R247.reuse ;  /* 0x00000001eded8824 */ /* 0x100fe200078e0af7 */
[----:B------:R-:W-:Y:S01]  /*dd60*/  ISETP.GE.AND P0, PT, R250, RZ, PT ;  /* 0x000000fffa00720c */ /* 0x000fe20003f06270 */
[----:B------:R-:W4:Y:S01]  /*dd70*/  LDL.LU R249, [R1+0x10] ;  /* 0x0000100001f97983 */ /* 0x000f220000300800 */
[----:B------:R-:W-:Y:S01]  /*dd80*/  @!P5 IMAD.IADD R235, R235, 0x1, -R247 ;  /* 0x00000001ebebd824 */ /* 0x000fe200078e0af7 */
[----:B------:R-:W-:Y:S02]  /*dd90*/  ISETP.GE.U32.AND P5, PT, R251, 0x7fffffe0, PT ;  /* 0x7fffffe0fb00780c */ /* 0x000fe40003fa6070 */
[----:B------:R-:W4:Y:S01]  /*dda0*/  LDL.LU R250, [R1+0xc] ;  /* 0x00000c0001fa7983 */ /* 0x000f220000300800 */
[----:B------:R-:W-:Y:S01]  /*ddb0*/  @!P3 IMAD.MOV R121, RZ, RZ, -R121 ;  /* 0x000000ffff79b224 */ /* 0x000fe200078e0a79 */
[----:B------:R-:W-:-:S02]  /*ddc0*/  ISETP.GE.AND P3, PT, R252, RZ, PT ;  /* 0x000000fffc00720c */ /* 0x000fc40003f66270 */
[----:B------:R-:W4:Y:S04]  /*ddd0*/  LDL.LU R251, [R1+0x8] ;  /* 0x0000080001fb7983 */ /* 0x000f280000300800 */
[----:B------:R-:W4:Y:S01]  /*dde0*/  LDL.LU R252, [R1+0x4] ;  /* 0x0000040001fc7983 */ /* 0x000f220000300800 */
[----:B------:R-:W-:Y:S01]  /*ddf0*/  @!P1 IMAD.MOV R139, RZ, RZ, -R139 ;  /* 0x000000ffff8b9224 */ /* 0x000fe200078e0a8b */
[----:B------:R-:W-:-:S05]  /*de00*/  ISETP.GT.U32.AND P1, PT, R247, R240, PT ;  /* 0x000000f0f700720c */ /* 0x000fca0003f24070 */
[----:B------:R-:W-:-:S08]  /*de10*/  @!P3 IMAD.MOV R235, RZ, RZ, -R235 ;  /* 0x000000ffffebb224 */ /* 0x000fd000078e0aeb */
[----:B------:R-:W-:Y:S01]  /*de20*/  @!P1 IMAD.IADD R240, R240, 0x1, -R247 ;  /* 0x00000001f0f09824 */ /* 0x000fe200078e0af7 */
[----:B------:R-:W-:-:S04]  /*de30*/  ISETP.GT.U32.AND P1, PT, R247, R239, PT ;  /* 0x000000eff700720c */ /* 0x000fc80003f24070 */
[----:B------:R-:W-:Y:S01]  /*de40*/  ISETP.GT.U32.AND P3, PT, R247, R240, PT ;  /* 0x000000f0f700720c */ /* 0x000fe20003f64070 */
[----:B------:R-:W-:Y:S02]  /*de50*/  IMAD.MOV.U32 R247, RZ, RZ, c[0x0][0x180] ;  /* 0x00006000fff77624 */ /* 0x000fe400078e00ff */
[----:B------:R-:W-:-:S03]  /*de60*/  @!P2 IMAD.MOV R237, RZ, RZ, -R237 ;  /* 0x000000ffffeda224 */ /* 0x000fc600078e0aed */
[----:B------:R-:W-:Y:S01]  /*de70*/  IADD3 R247, R247, -0x9, RZ ;  /* 0xfffffff7f7f77810 */ /* 0x000fe20007ffe0ff */
[----:B------:R-:W-:-:S03]  /*de80*/  @!P6 IMAD.MOV R238, RZ, RZ, -R238 ;  /* 0x000000ffffeee224 */ /* 0x000fc600078e0aee */
[----:B------:R-:W-:Y:S02]  /*de90*/  ISETP.GE.U32.AND P6, PT, R247, 0x7fffffd8, PT ;  /* 0x7fffffd8f700780c */ /* 0x000fe40003fc6070 */
[----:B------:R-:W-:Y:S02]  /*dea0*/  IABS R247, c[0x0][0x17c] ;  /* 0x00005f0000f77a13 */ /* 0x000fe40000000000 */
[----:B------:R-:W-:Y:S02]  /*deb0*/  @!P0 IADD3 R236, -R236, RZ, RZ ;  /* 0x000000ffecec8210 */ /* 0x000fe40007ffe1ff */
[----:B------:R-:W-:Y:S01]  /*dec0*/  ISETP.GE.AND P0, PT, R227, RZ, PT ;  /* 0x000000ffe300720c */ /* 0x000fe20003f06270 */
[--C-:B------:R-:W-:Y:S01]  /*ded0*/  @!P1 IMAD.IADD R239, R239, 0x1, -R247.reuse ;  /* 0x00000001efef9824 */ /* 0x100fe200078e0af7 */
[----:B------:R-:W4:Y:S11]  /*dee0*/  LDL.LU R227, [R1+0x2680] ;  /* 0x0026800001e37983 */ /* 0x000f360000300800 */
[----:B------:R-:W-:Y:S01]  /*def0*/  @!P0 IADD3 R239, -R239, RZ, RZ ;  /* 0x000000ffefef8210 */ /* 0x000fe20007ffe1ff */
[----:B------:R-:W-:Y:S01]  /*df00*/  @!P3 IMAD.IADD R240, R240, 0x1, -R247 ;  /* 0x00000001f0f0b824 */ /* 0x000fe200078e0af7 */
[----:B------:R-:W-:-:S02]  /*df10*/  ISETP.NE.AND P3, PT, RZ, c[0x0][0x17c], PT ;  /* 0x00005f00ff007a0c */ /* 0x000fc40003f65270 */
[----:B------:R-:W-:-:S04]  /*df20*/  LOP3.LUT R247, RZ, c[0x0][0x17c], RZ, 0x33, !PT ;  /* 0x00005f00fff77a12 */ /* 0x000fc800078e33ff */
[C---:B------:R-:W-:Y:S02]  /*df30*/  SEL R107, R247.reuse, R107, !P3 ;  /* 0x0000006bf76b7207 */ /* 0x040fe40005800000 */
[C---:B------:R-:W-:Y:S02]  /*df40*/  SEL R106, R247.reuse, R106, !P3 ;  /* 0x0000006af76a7207 */ /* 0x040fe40005800000 */
[C---:B------:R-:W-:Y:S02]  /*df50*/  SEL R105, R247.reuse, R105, !P3 ;  /* 0x00000069f7697207 */ /* 0x040fe40005800000 */
[C---:B------:R-:W-:Y:S02]  /*df60*/  SEL R104, R247.reuse, R104, !P3 ;  /* 0x00000068f7687207 */ /* 0x040fe40005800000 */
[C---:B------:R-:W-:Y:S02]  /*df70*/  SEL R103, R247.reuse, R103, !P3 ;  /* 0x00000067f7677207 */ /* 0x040fe40005800000 */
[----:B------:R-:W-:-:S02]  /*df80*/  SEL R102, R247, R102, !P3 ;  /* 0x00000066f7667207 */ /* 0x000fc40005800000 */
        /* <DEDUP_REMOVED lines=15> */
[----:B------:R-:W-:Y:S02]  /*e080*/  SEL R86, R247, R86, !P3 ;  /* 0x00000056f7567207 */ /* 0x000fe40005800000 */
[----:B--2---:R-:W-:Y:S01]  /*e090*/  ISETP.GE.AND P2, PT, R246, RZ, PT ;  /* 0x000000fff600720c */ /* 0x004fe20003f46270 */
[----:B------:R-:W-:-:S05]  /*e0a0*/  IMAD.MOV.U32 R246, RZ, RZ, c[0x0][0x180] ;  /* 0x00006000fff67624 */ /* 0x000fca00078e00ff */
[----:B------:R-:W-:-:S04]  /*e0b0*/  IADD3 R246, R246, -0xd, RZ ;  /* 0xfffffff3f6f67810 */ /* 0x000fc80007ffe0ff */
[----:B------:R-:W-:Y:S01]  /*e0c0*/  ISETP.GE.U32.AND P1, PT, R246, 0x7fffffd4, PT ;  /* 0x7fffffd4f600780c */ /* 0x000fe20003f26070 */
[----:B------:R-:W-:-:S05]  /*e0d0*/  IMAD.MOV.U32 R246, RZ, RZ, c[0x0][0x180] ;  /* 0x00006000fff67624 */ /* 0x000fca00078e00ff */
[----:B------:R-:W-:-:S04]  /*e0e0*/  IADD3 R246, R246, -0x11, RZ ;  /* 0xffffffeff6f67810 */ /* 0x000fc80007ffe0ff */
[----:B------:R-:W-:Y:S02]  /*e0f0*/  ISETP.GE.U32.AND P0, PT, R246, 0x7fffffd0, PT ;  /* 0x7fffffd0f600780c */ /* 0x000fe40003f06070 */
[----:B------:R-:W1:Y:S01]  /*e100*/  S2R R246, SR_TID.X ;  /* 0x0000000000f67919 */ /* 0x000e620000002100 */
[----:B------:R-:W-:Y:S01]  /*e110*/  @!P2 IMAD.MOV R240, RZ, RZ, -R240 ;  /* 0x000000fffff0a224 */ /* 0x000fe200078e0af0 */
[C---:B---3--:R-:W-:Y:S02]  /*e120*/  SEL R248, R247.reuse, R248, !P3 ;  /* 0x000000f8f7f87207 */ /* 0x048fe40005800000 */
[C---:B----4-:R-:W-:Y:S02]  /*e130*/  SEL R249, R247.reuse, R249, !P3 ;  /* 0x000000f9f7f97207 */ /* 0x050fe40005800000 */
[----:B------:R-:W-:Y:S02]  /*e140*/  SEL R250, R247, R250, !P3 ;  /* 0x000000faf7fa7207 */ /* 0x000fe40005800000 */
[----:B-1----:R-:W-:-:S05]  /*e150*/  LOP3.LUT R246, R246, 0x1f, RZ, 0xc0, !PT ;  /* 0x0000001ff6f67812 */ /* 0x002fca00078ec0ff */
[----:B------:R-:W-:-:S05]  /*e160*/  IMAD R246, R246, c[0x0][0x18c], RZ ;  /* 0x00006300f6f67a24 */ /* 0x000fca00078e02ff */
[----:B------:R-:W-:Y:S02]  /*e170*/  LEA R246, P2, R246, c[0x0][0x168], 0x2 ;  /* 0x00005a00f6f67a11 */ /* 0x000fe400078410ff */
[----:B------:R-:W-:-:S03]  /*e180*/  SEL R251, R247, R251, !P3 ;  /* 0x000000fbf7fb7207 */ /* 0x000fc60005800000 */
[----:B------:R1:W-:Y:S01]  /*e190*/  STL [R1+0x2668], R246 ;  /* 0x002668f601007387 */ /* 0x0003e20000100800 */
[----:B------:R-:W-:-:S03]  /*e1a0*/  SEL R252, R247, R252, !P3 ;  /* 0x000000fcf7fc7207 */ /* 0x000fc60005800000 */
[----:B-1----:R-:W2:Y:S04]  /*e1b0*/  LDL.LU R246, [R1] ;  /* 0x0000000001f67983 */ /* 0x002ea80000300800 */
[----:B------:R1:W-:Y:S04]  /*e1c0*/  STL [R1+0x14], R248 ;  /* 0x000014f801007387 */ /* 0x0003e80000100800 */
[----:B-1----:R-:W3:Y:S04]  /*e1d0*/  LDL.LU R248, [R1+0x267c] ;  /* 0x00267c0001f87983 */ /* 0x002ee80000300800 */
[----:B------:R1:W-:Y:S04]  /*e1e0*/  STL [R1+0x10], R249 ;  /* 0x000010f901007387 */ /* 0x0003e80000100800 */
[----:B-1----:R-:W4:Y:S04]  /*e1f0*/  LDL.LU R249, [R1+0x2678] ;  /* 0x0026780001f97983 */ /* 0x002f280000300800 */
[----:B------:R1:W-:Y:S04]  /*e200*/  STL [R1+0xc], R250 ;  /* 0x00000cfa01007387 */ /* 0x0003e80000100800 */
[----:B-1----:R-:W3:Y:S04]  /*e210*/  LDL.LU R250, [R1+0x2674] ;  /* 0x0026740001fa7983 */ /* 0x002ee80000300800 */
[----:B------:R1:W-:Y:S04]  /*e220*/  STL [R1+0x8], R251 ;  /* 0x000008fb01007387 */ /* 0x0003e80000100800 */
[----:B-1----:R-:W3:Y:S04]  /*e230*/  LDL.LU R251, [R1+0x2670] ;  /* 0x0026700001fb7983 */ /* 0x002ee80000300800 */
[----:B------:R1:W-:Y:S04]  /*e240*/  STL [R1+0x4], R252 ;  /* 0x000004fc01007387 */ /* 0x0003e80000100800 */
[----:B-1----:R-:W3:Y:S04]  /*e250*/  LDL.LU R252, [R1+0x266c] ;  /* 0x00266c0001fc7983 */ /* 0x002ee80000300800 */
[----:B------:R1:W-:Y:S04]  /*e260*/  STL.64 [R1+0x2658], R106 ;  /* 0x0026586a01007387 */ /* 0x0003e80000100a00 */
[----:B-1----:R-:W3:Y:S04]  /*e270*/  LDL.LU R106, [R1+0x4] ;  /* 0x00000400016a7983 */ /* 0x002ee80000300800 */
[----:B------:R-:W-:Y:S04]  /*e280*/  STL.64 [R1+0x2648], R104 ;  /* 0x0026486801007387 */ /* 0x000fe80000100a00 */
[----:B------:R-:W-:Y:S04]  /*e290*/  STL.64 [R1+0x2638], R102 ;  /* 0x0026386601007387 */ /* 0x000fe80000100a00 */
[----:B------:R-:W-:Y:S04]  /*e2a0*/  STL.64 [R1+0x2620], R100 ;  /* 0x0026206401007387 */ /* 0x000fe80000100a00 */
[----:B------:R-:W-:Y:S04]  /*e2b0*/  STL.64 [R1+0x2610], R98 ;  /* 0x0026106201007387 */ /* 0x000fe80000100a00 */
[----:B------:R-:W-:Y:S04]  /*e2c0*/  STL.64 [R1+0x2618], R96 ;  /* 0x0026186001007387 */ /* 0x000fe80000100a00 */
[----:B------:R-:W-:Y:S04]  /*e2d0*/  STL.64 [R1+0x2628], R94 ;  /* 0x0026285e01007387 */ /* 0x000fe80000100a00 */
[----:B------:R-:W-:Y:S04]  /*e2e0*/  STL.64 [R1+0x2630], R92 ;  /* 0x0026305c01007387 */ /* 0x000fe80000100a00 */
[----:B------:R1:W-:Y:S04]  /*e2f0*/  STL.64 [R1+0x2640], R90 ;  /* 0x0026405a01007387 */ /* 0x0003e80000100a00 */
[----:B-1----:R-:W4:Y:S04]  /*e300*/  LDL.LU R90, [R1+0x8] ;  /* 0x00000800015a7983 */ /* 0x002f280000300800 */
[----:B------:R-:W-:Y:S04]  /*e310*/  STL.64 [R1+0x2650], R88 ;  /* 0x0026505801007387 */ /* 0x000fe80000100a00 */
[----:B------:R1:W-:Y:S04]  /*e320*/  STL.64 [R1+0x2660], R86 ;  /* 0x0026605601007387 */ /* 0x0003e80000100a00 */
[----:B-1----:R-:W4:Y:S04]  /*e330*/  LDL.LU R86, [R1+0x14] ;  /* 0x0000140001567983 */ /* 0x002f280000300800 */
[----:B------:R-:W4:Y:S01]  /*e340*/  LDL.LU R87, [R1+0xc] ;  /* 0x00000c0001577983 */ /* 0x000f220000300800 */
[----:B------:R-:W-:-:S02]  /*e350*/  SEL R88, R247, R19, !P3 ;  /* 0x00000013f7587207 */ /* 0x000fc40005800000 */
[C---:B------:R-:W-:Y:S02]  /*e360*/  SEL R19, R247.reuse, R18, !P3 ;  /* 0x00000012f7137207 */ /* 0x040fe40005800000 */
[C---:B------:R-:W-:Y:S02]  /*e370*/  SEL R18, R247.reuse, R17, !P3 ;  /* 0x00000011f7127207 */ /* 0x040fe40005800000 */
[----:B------:R-:W1:Y:S01]  /*e380*/  S2R R17, SR_TID.X ;  /* 0x0000000000117919 */ /* 0x000e620000002100 */
[C---:B------:R-:W-:Y:S02]  /*e390*/  SEL R94, R247.reuse, R14, !P3 ;  /* 0x0000000ef75e7207 */ /* 0x040fe40005800000 */
[C---:B------:R-:W-:Y:S02]  /*e3a0*/  SEL R89, R247.reuse, R0, !P3 ;  /* 0x00000000f7597207 */ /* 0x040fe40005800000 */
[----:B------:R-:W-:Y:S02]  /*e3b0*/  SEL R104, R247, R10, !P3 ;  /* 0x0000000af7687207 */ /* 0x000fe40005800000 */
[----:B-1----:R-:W-:-:S05]  /*e3c0*/  LOP3.LUT R17, R17, 0x1f, RZ, 0xc0, !PT ;  /* 0x0000001f11117812 */ /* 0x002fca00078ec0ff */
[----:B------:R-:W-:-:S05]  /*e3d0*/  IMAD R17, R17, c[0x0][0x18c], RZ ;  /* 0x0000630011117a24 */ /* 0x000fca00078e02ff */
[----:B------:R-:W-:Y:S02]  /*e3e0*/  LEA.HI.X.SX32 R0, R17, c[0x0][0x16c], 0x2, P2 ;  /* 0x00005b0011007a11 */ /* 0x000fe400010f16ff */
[C---:B------:R-:W-:Y:S02]  /*e3f0*/  SEL R96, R247.reuse, R11, !P3 ;  /* 0x0000000bf7607207 */ /* 0x040fe40005800000 */
[C---:B------:R-:W-:Y:S02]  /*e400*/  SEL R95, R247.reuse, R12, !P3 ;  /* 0x0000000cf75f7207 */ /* 0x040fe40005800000 */
[C---:B------:R-:W-:Y:S02]  /*e410*/  SEL R98, R247.reuse, R22, !P3 ;  /* 0x00000016f7627207 */ /* 0x040fe40005800000 */
[C---:B------:R-:W-:Y:S02]  /*e420*/  SEL R22, R247.reuse, R13, !P3 ;  /* 0x0000000df7167207 */ /* 0x040fe40005800000 */
[----:B--2---:R-:W-:-:S05]  /*e430*/  SEL R246, R247, R246, !P3 ;  /* 0x000000f6f7f67207 */ /* 0x004fca0005800000 */
[----:B------:R-:W-:Y:S02]  /*e440*/  IMAD R14, R246, c[0x0][0x190], RZ ;  /* 0x00006400f60e7a24 */ /* 0x000fe400078e02ff */
[----:B------:R-:W2:Y:S04]  /*e450*/  LDL.LU R246, [R1+0x2668] ;  /* 0x0026680001f67983 */ /* 0x000ea80000300800 */
[----:B------:R-:W2:Y:S01]  /*e460*/  LDL.LU R17, [R1+0x6c] ;  /* 0x00006c0001117983 */ /* 0x000ea20000300800 */
[----:B---3--:R-:W-:Y:S02]  /*e470*/  IMAD R13, R106, c[0x0][0x190], RZ ;  /* 0x000064006a0d7a24 */ /* 0x008fe400078e02ff */
[----:B----4-:R-:W-:Y:S02]  /*e480*/  IMAD R12, R90, c[0x0][0x190], RZ ;  /* 0x000064005a0c7a24 */ /* 0x010fe400078e02ff */
[----:B------:R-:W-:-:S02]  /*e490*/  IMAD R10, R86, c[0x0][0x190], RZ ;  /* 0x00006400560a7a24 */ /* 0x000fc400078e02ff */
[----:B------:R-:W3:Y:S01]  /*e4a0*/  LDL.LU R86, [R1+0x70] ;  /* 0x0000700001567983 */ /* 0x000ee20000300800 */
[----:B------:R-:W-:-:S03]  /*e4b0*/  IMAD R11, R87, c[0x0][0x190], RZ ;  /* 0x00006400570b7a24 */ /* 0x000fc600078e02ff */
[----:B------:R-:W4:Y:S04]  /*e4c0*/  LDL.LU R87, [R1+0x78] ;  /* 0x0000780001577983 */ /* 0x000f280000300800 */
[----:B------:R-:W2:Y:S04]  /*e4d0*/  LDL.LU R90, [R1+0x80] ;  /* 0x00008000015a7983 */ /* 0x000ea80000300800 */
[----:B------:R-:W2:Y:S01]  /*e4e0*/  LDL.LU R106, [R1+0x10] ;  /* 0x00001000016a7983 */ /* 0x000ea20000300800 */
[C---:B------:R-:W-:Y:S01]  /*e4f0*/  SEL R101, R247.reuse, R16, !P3 ;  /* 0x00000010f7657207 */ /* 0x040fe20005800000 */
[----:B------:R-:W-:Y:S01]  /*e500*/  IMAD.MOV.U32 R16, RZ, RZ, c[0x0][0x180] ;  /* 0x00006000ff107624 */ /* 0x000fe200078e00ff */
        /* <DEDUP_REMOVED lines=217> */
[----:B------:R-:W-:Y:S01]  /*f2a0*/  IADD3 R247, R16, -0x15, RZ ;  /* 0xffffffeb10f77810 */ /* 0x000fe20007ffe0ff */
[----:B--2---:R-:W-:Y:S02]  /*f2b0*/  IMAD R16, R17, c[0x0][0x184], RZ ;  /* 0x0000610011107a24 */ /* 0x004fe400078e02ff */
[----:B------:R-:W-:Y:S02]  /*f2c0*/  IMAD R8, R136, c[0x0][0x190], RZ ;  /* 0x0000640088087a24 */ /* 0x000fe400078e02ff */
[----:B---3--:R-:W-:Y:S01]  /*f2d0*/  IMAD R15, R86, c[0x0][0x184], RZ ;  /* 0x00006100560f7a24 */ /* 0x008fe200078e02ff */
[----:B------:R-:W-:Y:S01]  /*f2e0*/  LEA R136, P2, R16, c[0x0][0x160], 0x2 ;  /* 0x0000580010887a11 */ /* 0x000fe200078410ff */
[----:B------:R-:W-:Y:S02]  /*f2f0*/  IMAD R9, R137, c[0x0][0x190], RZ ;  /* 0x0000640089097a24 */ /* 0x000fe400078e02ff */
[----:B------:R-:W-:Y:S01]  /*f300*/  IMAD R6, R134, c[0x0][0x190], RZ ;  /* 0x0000640086067a24 */ /* 0x000fe200078e02ff */
[----:B------:R-:W-:Y:S01]  /*f310*/  LEA.HI.X.SX32 R137, R16, c[0x0][0x164], 0x2, P2 ;  /* 0x0000590010897a11 */ /* 0x000fe200010f16ff */
[----:B----4-:R-:W-:Y:S01]  /*f320*/  IMAD R17, R87, c[0x0][0x184], RZ ;  /* 0x0000610057117a24 */ /* 0x010fe200078e02ff */
[----:B------:R-:W-:Y:S01]  /*f330*/  LEA R134, P2, R15, c[0x0][0x160], 0x2 ;  /* 0x000058000f867a11 */ /* 0x000fe200078410ff */
[----:B------:R-:W-:-:S02]  /*f340*/  IMAD R7, R135, c[0x0][0x190], RZ ;  /* 0x0000640087077a24 */ /* 0x000fc400078e02ff */
[----:B------:R-:W-:Y:S01]  /*f350*/  IMAD R4, R128, c[0x0][0x190], RZ ;  /* 0x0000640080047a24 */ /* 0x000fe200078e02ff */
[----:B------:R-:W-:Y:S01]  /*f360*/  LEA.HI.X.SX32 R135, R15, c[0x0][0x164], 0x2, P2 ;  /* 0x000059000f877a11 */ /* 0x000fe200010f16ff */
[----:B------:R-:W-:Y:S01]  /*f370*/  IMAD R16, R90, c[0x0][0x184], RZ ;  /* 0x000061005a107a24 */ /* 0x000fe200078e02ff */
[----:B------:R-:W-:Y:S01]  /*f380*/  LEA R128, P2, R17, c[0x0][0x160], 0x2 ;  /* 0x0000580011807a11 */ /* 0x000fe200078410ff */
[----:B------:R-:W-:Y:S02]  /*f390*/  IMAD R5, R129, c[0x0][0x190], RZ ;  /* 0x0000640081057a24 */ /* 0x000fe400078e02ff */
[----:B------:R-:W-:Y:S01]  /*f3a0*/  IMAD R2, R126, c[0x0][0x190], RZ ;  /* 0x000064007e027a24 */ /* 0x000fe200078e02ff */
[----:B------:R-:W-:Y:S01]  /*f3b0*/  LEA.HI.X.SX32 R129, R17, c[0x0][0x164], 0x2, P2 ;  /* 0x0000590011817a11 */ /* 0x000fe200010f16ff */
[----:B------:R-:W-:Y:S01]  /*f3c0*/  IMAD R15, R106, c[0x0][0x190], RZ ;  /* 0x000064006a0f7a24 */ /* 0x000fe200078e02ff */
[----:B------:R-:W-:Y:S01]  /*f3d0*/  LEA R126, P2, R16, c[0x0][0x160], 0x2 ;  /* 0x00005800107e7a11 */ /* 0x000fe200078410ff */
[----:B------:R-:W-:-:S03]  /*f3e0*/  IMAD R3, R127, c[0x0][0x190], RZ ;  /* 0x000064007f037a24 */ /* 0x000fc600078e02ff */
[----:B------:R-:W-:Y:S02]  /*f3f0*/  LEA.HI.X.SX32 R127, R16, c[0x0][0x164], 0x2, P2 ;  /* 0x00005900107f7a11 */ /* 0x000fe400010f16ff */
[----:B------:R-:W-:Y:S01]  /*f400*/  LEA R106, P2, R15, R246, 0x2 ;  /* 0x000000f60f6a7211 */ /* 0x000fe200078410ff */
[----:B------:R-:W-:-:S03]  /*f410*/  IMAD.MOV.U32 R16, RZ, RZ, R107 ;  /* 0x000000ffff107224 */ /* 0x000fc600078e006b */
[----:B------:R-:W-:Y:S02]  /*f420*/  LEA.HI.X.SX32 R107, R15, R0, 0x2, P2 ;  /* 0x000000000f6b7211 */ /* 0x000fe400010f16ff */
[----:B------:R-:W-:-:S03]  /*f430*/  LEA R86, P3, R10, R246, 0x2 ;  /* 0x000000f60a567211 */ /* 0x000fc600078610ff */
[----:B------:R1:W-:Y:S01]  /*f440*/  STL.64 [R1+0x17c0], R106 ;  /* 0x0017c06a01007387 */ /* 0x0003e20000100a00 */
[----:B------:R-:W-:Y:S02]  /*f450*/  LEA.HI.X.SX32 R87, R10, R0, 0x2, P3 ;  /* 0x000000000a577211 */ /* 0x000fe400018f16ff */
[CC--:B------:R-:W-:Y:S01]  /*f460*/  LEA R90, P3, R12.reuse, R246.reuse, 0x2 ;  /* 0x000000f60c5a7211 */ /* 0x0c0fe200078610ff */
[----:B------:R-:W-:Y:S01]  /*f470*/  IMAD.MOV.U32 R10, RZ, RZ, R91 ;  /* 0x000000ffff0a7224 */ /* 0x000fe200078e005b */
[C---:B-1----:R-:W-:Y:S01]  /*f480*/  LEA R106, P2, R11.reuse, R246, 0x2 ;  /* 0x000000f60b6a7211 */ /* 0x042fe200078410ff */
[----:B------:R1:W-:Y:S01]  /*f490*/  STL.64 [R1+0x17b8], R86 ;  /* 0x0017b85601007387 */ /* 0x0003e20000100a00 */
[-C--:B------:R-:W-:Y:S02]  /*f4a0*/  LEA.HI.X.SX32 R91, R12, R0.reuse, 0x2, P3 ;  /* 0x000000000c5b7211 */ /* 0x080fe400018f16ff */
[----:B------:R-:W-:Y:S01]  /*f4b0*/  LEA.HI.X.SX32 R107, R11, R0, 0x2, P2 ;  /* 0x000000000b6b7211 */ /* 0x000fe200010f16ff */
[----:B------:R-:W-:Y:S01]  /*f4c0*/  IMAD.MOV.U32 R15, RZ, RZ, R88 ;  /* 0x000000ffff0f7224 */ /* 0x000fe200078e0058 */
[C---:B------:R-:W-:Y:S01]  /*f4d0*/  LEA R88, P2, R13.reuse, R246, 0x2 ;  /* 0x000000f60d587211 */ /* 0x040fe200078410ff */
[----:B------:R-:W-:Y:S01]  /*f4e0*/  IMAD.MOV.U32 R17, RZ, RZ, R89 ;  /* 0x000000ffff117224 */ /* 0x000fe200078e0059 */
[----:B-1----:R-:W2:Y:S04]  /*f4f0*/  LDL.LU.64 R86, [R1+0x2660] ;  /* 0x0026600001567983 */ /* 0x002ea80000300a00 */
[----:B------:R1:W-:Y:S01]  /*f500*/  STL.64 [R1+0x17b0], R106 ;  /* 0x0017b06a01007387 */ /* 0x0003e20000100a00 */
[----:B------:R-:W-:Y:S01]  /*f510*/  IMAD R252, R252, c[0x0][0x190], RZ ;  /* 0x00006400fcfc7a24 */ /* 0x000fe200078e02ff */
[----:B------:R-:W-:Y:S01]  /*f520*/  LEA.HI.X.SX32 R89, R13, R0, 0x2, P2 ;  /* 0x000000000d597211 */ /* 0x000fe200010f16ff */
[----:B------:R-:W-:Y:S01]  /*f530*/  IMAD R251, R251, c[0x0][0x190], RZ ;  /* 0x00006400fbfb7a24 */ /* 0x000fe200078e02ff */
[----:B-1----:R-:W3:Y:S04]  /*f540*/  LDL.LU.64 R106, [R1+0x2658] ;  /* 0x00265800016a7983 */ /* 0x002ee80000300a00 */
[----:B------:R1:W-:Y:S01]  /*f550*/  STL.64 [R1+0x17a0], R90 ;  /* 0x0017a05a01007387 */ /* 0x0003e20000100a00 */
[----:B------:R-:W-:Y:S01]  /*f560*/  IMAD.MOV.U32 R12, RZ, RZ, R104 ;  /* 0x000000ffff0c7224 */ /* 0x000fe200078e0068 */
[-C--:B------:R-:W-:Y:S01]  /*f570*/  LEA R104, P2, R252, R246.reuse, 0x2 ;  /* 0x000000f6fc687211 */ /* 0x080fe200078410ff */
[----:B------:R-:W-:Y:S01]  /*f580*/  IMAD R250, R250, c[0x0][0x190], RZ ;  /* 0x00006400fafa7a24 */ /* 0x000fe200078e02ff */
[----:B------:R4:W-:Y:S01]  /*f590*/  STL.64 [R1+0x1790], R88 ;  /* 0x0017905801007387 */ /* 0x0009e20000100a00 */
[----:B-1----:R-:W-:-:S04]  /*f5a0*/  LEA R90, P3, R14, R246, 0x2 ;  /* 0x000000f60e5a7211 */ /* 0x002fc800078610ff */
[----:B------:R-:W-:Y:S01]  /*f5b0*/  LEA.HI.X.SX32 R91, R14, R0, 0x2, P3 ;  /* 0x000000000e5b7211 */ /* 0x000fe200018f16ff */
[----:B----4-:R-:W4:Y:S01]  /*f5c0*/  LDL.LU.64 R88, [R1+0x2650] ;  /* 0x0026500001587983 */ /* 0x010f220000300a00 */
[----:B------:R-:W-:Y:S01]  /*f5d0*/  IMAD.MOV.U32 R13, RZ, RZ, R105 ;  /* 0x000000ffff0d7224 */ /* 0x000fe200078e0069 */
[----:B------:R-:W-:Y:S02]  /*f5e0*/  MOV R11, R102 ;  /* 0x00000066000b7202 */ /* 0x000fe40000000f00 */
[----:B------:R1:W-:Y:S01]  /*f5f0*/  STL.64 [R1+0x1778], R90 ;  /* 0x0017785a01007387 */ /* 0x0003e20000100a00 */
[----:B------:R-:W-:Y:S01]  /*f600*/  LEA.HI.X.SX32 R105, R252, R0, 0x2, P2 ;  /* 0x00000000fc697211 */ /* 0x000fe200010f16ff */
[----:B------:R-:W-:Y:S01]  /*f610*/  IMAD R249, R249, c[0x0][0x190], RZ ;  /* 0x00006400f9f97a24 */ /* 0x000fe200078e02ff */
[CC--:B------:R-:W-:Y:S01]  /*f620*/  LEA R102, P2, R250.reuse, R246.reuse, 0x2 ;  /* 0x000000f6fa667211 */ /* 0x0c0fe200078410ff */
[----:B------:R-:W-:Y:S02]  /*f630*/  IMAD.MOV.U32 R252, RZ, RZ, R103 ;  /* 0x000000fffffc7224 */ /* 0x000fe400078e0067 */
[----:B------:R-:W-:Y:S01]  /*f640*/  IMAD.MOV.U32 R14, RZ, RZ, R12 ;  /* 0x000000ffff0e7224 */ /* 0x000fe200078e000c */
[----:B-1----:R-:W-:Y:S01]  /*f650*/  LEA R90, P3, R251, R246, 0x2 ;  /* 0x000000f6fb5a7211 */ /* 0x002fe200078610ff */
[----:B------:R1:W-:Y:S01]  /*f660*/  STL.64 [R1+0x1770], R104 ;  /* 0x0017706801007387 */ /* 0x0003e20000100a00 */
[----:B------:R-:W-:-:S02]  /*f670*/  LEA.HI.X.SX32 R103, R250, R0, 0x2, P2 ;  /* 0x00000000fa677211 */ /* 0x000fc400010f16ff */
[----:B------:R-:W-:Y:S01]  /*f680*/  LEA.HI.X.SX32 R91, R251, R0, 0x2, P3 ;  /* 0x00000000fb5b7211 */ /* 0x000fe200018f16ff */
[----:B------:R-:W-:Y:S01]  /*f690*/  IMAD.MOV.U32 R12, RZ, RZ, R92 ;  /* 0x000000ffff0c7224 */ /* 0x000fe200078e005c */
[----:B------:R-:W-:Y:S01]  /*f6a0*/  LEA R92, P3, R249, R246, 0x2 ;  /* 0x000000f6f95c7211 */ /* 0x000fe200078610ff */
[----:B------:R-:W-:Y:S02]  /*f6b0*/  IMAD R248, R248, c[0x0][0x190], RZ ;  /* 0x00006400f8f87a24 */ /* 0x000fe400078e02ff */
[----:B------:R-:W-:Y:S01]  /*f6c0*/  IMAD R227, R227, c[0x0][0x190], RZ ;  /* 0x00006400e3e37a24 */ /* 0x000fe200078e02ff */
[----:B-1----:R-:W2:Y:S01]  /*f6d0*/  LDL.LU.64 R104, [R1+0x2648] ;  /* 0x0026480001687983 */ /* 0x002ea20000300a00 */
[----:B------:R-:W-:-:S03]  /*f6e0*/  MOV R251, R93 ;  /* 0x0000005d00fb7202 */ /* 0x000fc60000000f00 */
[----:B------:R1:W-:Y:S01]  /*f6f0*/  STL.64 [R1+0x1768], R90 ;  /* 0x0017685a01007387 */ /* 0x0003e20000100a00 */
[----:B------:R-:W-:Y:S01]  /*f700*/  IMAD.MOV.U32 R250, RZ, RZ, R92 ;  /* 0x000000fffffa7224 */ /* 0x000fe200078e005c */
[----:B------:R-:W-:Y:S02]  /*f710*/  LEA.HI.X.SX32 R251, R249, R0, 0x2, P3 ;  /* 0x00000000f9fb7211 */ /* 0x000fe400018f16ff */
[----:B------:R-:W-:Y:S01]  /*f720*/  LEA R250, P3, R227, R246, 0x2 ;  /* 0x000000f6e3fa7211 */ /* 0x000fe200078610ff */
[----:B-1----:R-:W2:Y:S04]  /*f730*/  LDL.LU.64 R90, [R1+0x2640] ;  /* 0x00264000015a7983 */ /* 0x002ea80000300a00 */
[----:B------:R1:W-:Y:S01]  /*f740*/  STL.64 [R1+0x1760], R102 ;  /* 0x0017606601007387 */ /* 0x0003e20000100a00 */
[----:B------:R-:W-:-:S03]  /*f750*/  IMAD R226, R226, c[0x0][0x190], RZ ;  /* 0x00006400e2e27a24 */ /* 0x000fc600078e02ff */
[----:B-1----:R-:W2:Y:S04]  /*f760*/  LDL.LU.64 R102, [R1+0x2638] ;  /* 0x0026380001667983 */ /* 0x002ea80000300a00 */
[----:B------:R1:W-:Y:S04]  /*f770*/  STL [R1+0x1758], R92 ;  /* 0x0017585c01007387 */ /* 0x0003e80000100800 */
[----:B------:R1:W-:Y:S02]  /*f780*/  STL [R1+0x175c], R251 ;  /* 0x00175cfb01007387 */ /* 0x0003e40000100800 */
[----:B-1----:R-:W-:-:S04]  /*f790*/  LEA R92, P2, R248, R246, 0x2 ;  /* 0x000000f6f85c7211 */ /* 0x002fc800078410ff */
[-C--:B------:R-:W-:Y:S02]  /*f7a0*/  LEA.HI.X.SX32 R93, R248, R0.reuse, 0x2, P2 ;  /* 0x00000000f85d7211 */ /* 0x080fe400010f16ff */
[----:B------:R-:W-:Y:S01]  /*f7b0*/  LEA.HI.X.SX32 R251, R227, R0, 0x2, P3 ;  /* 0x00000000e3fb7211 */ /* 0x000fe200018f16ff */
[----:B------:R-:W-:Y:S02]  /*f7c0*/  IMAD R225, R225, c[0x0][0x190], RZ ;  /* 0x00006400e1e17a24 */ /* 0x000fe400078e02ff */
[----:B------:R1:W-:Y:S01]  /*f7d0*/  STL.64 [R1+0x1750], R92 ;  /* 0x0017505c01007387 */ /* 0x0003e20000100a00 */
[----:B------:R-:W-:-:S03]  /*f7e0*/  IMAD R224, R224, c[0x0][0x190], RZ ;  /* 0x00006400e0e07a24 */ /* 0x000fc600078e02ff */
[----:B------:R1:W-:Y:S01]  /*f7f0*/  STL.64 [R1+0x1748], R250 ;  /* 0x001748fa01007387 */ /* 0x0003e20000100a00 */
[----:B------:R-:W-:Y:S01]  /*f800*/  IMAD R223, R223, c[0x0][0x190], RZ ;  /* 0x00006400dfdf7a24 */ /* 0x000fe200078e02ff */
[----:B------:R-:W-:Y:S01]  /*f810*/  MOV R227, R100 ;  /* 0x0000006400e37202 */ /* 0x000fe20000000f00 */
[----:B------:R-:W-:Y:S01]  /*f820*/  IMAD R222, R222, c[0x0][0x190], RZ ;  /* 0x00006400dede7a24 */ /* 0x000fe200078e02ff */
[CC--:B-1----:R-:W-:Y:S01]  /*f830*/  LEA R92, P2, R226.reuse, R246.reuse, 0x2 ;  /* 0x000000f6e25c7211 */ /* 0x0c2fe200078410ff */
[----:B------:R-:W-:Y:S02]  /*f840*/  IMAD.MOV.U32 R250, RZ, RZ, R13 ;  /* 0x000000fffffa7224 */ /* 0x000fe400078e000d */
[----:B------:R-:W-:Y:S01]  /*f850*/  IMAD.MOV.U32 R13, RZ, RZ, R94 ;  /* 0x000000ffff0d7224 */ /* 0x000fe200078e005e */
[C---:B------:R-:W-:Y:S01]  /*f860*/  LEA R94, P3, R225.reuse, R246, 0x2 ;  /* 0x000000f6e15e7211 */ /* 0x040fe200078610ff */
[----:B------:R-:W-:Y:S01]  /*f870*/  IMAD.MOV.U32 R248, RZ, RZ, R252 ;  /* 0x000000fffff87224 */ /* 0x000fe200078e00fc */
[----:B------:R-:W-:Y:S01]  /*f880*/  LEA.HI.X.SX32 R93, R226, R0, 0x2, P2 ;  /* 0x00000000e25d7211 */ /* 0x000fe200010f16ff */
[----:B------:R-:W-:Y:S01]  /*f890*/  IMAD.MOV.U32 R252, RZ, RZ, R11 ;  /* 0x000000fffffc7224 */ /* 0x000fe200078e000b */
[C---:B------:R-:W-:Y:S01]  /*f8a0*/  LEA R100, P2, R224.reuse, R246, 0x2 ;  /* 0x000000f6e0647211 */ /* 0x040fe200078410ff */
[----:B------:R-:W-:Y:S01]  /*f8b0*/  IMAD.MOV.U32 R249, RZ, RZ, R95 ;  /* 0x000000fffff97224 */ /* 0x000fe200078e005f */
[----:B------:R-:W-:Y:S01]  /*f8c0*/  LEA.HI.X.SX32 R95, R225, R0, 0x2, P3 ;  /* 0x00000000e15f7211 */ /* 0x000fe200018f16ff */
[----:B------:R-:W-:Y:S01]  /*f8d0*/  IMAD.MOV.U32 R11, RZ, RZ, R96 ;  /* 0x000000ffff0b7224 */ /* 0x000fe200078e0060 */
[----:B------:R-:W-:Y:S01]  /*f8e0*/  LEA R96, P3, R223, R246, 0x2 ;  /* 0x000000f6df607211 */ /* 0x000fe200078610ff */
[----:B------:R-:W-:Y:S01]  /*f8f0*/  IMAD.MOV.U32 R226, RZ, RZ, R101 ;  /* 0x000000ffffe27224 */ /* 0x000fe200078e0065 */
[----:B------:R-:W-:Y:S01]  /*f900*/  LEA.HI.X.SX32 R101, R224, R0, 0x2, P2 ;  /* 0x00000000e0657211 */ /* 0x000fe200010f16ff */
[----:B------:R-:W-:-:S02]  /*f910*/  IMAD.MOV.U32 R251, RZ, RZ, R12 ;  /* 0x000000fffffb7224 */ /* 0x000fc400078e000c */
[----:B------:R-:W-:Y:S01]  /*f920*/  IMAD.MOV.U32 R12, RZ, RZ, R98 ;  /* 0x000000ffff0c7224 */ /* 0x000fe200078e0062 */
[C---:B------:R-:W-:Y:S01]  /*f930*/  LEA R98, P2, R222.reuse, R246, 0x2 ;  /* 0x000000f6de627211 */ /* 0x040fe200078410ff */
[----:B------:R1:W-:Y:S01]  /*f940*/  STL.64 [R1+0x1740], R92 ;  /* 0x0017405c01007387 */ /* 0x0003e20000100a00 */
[----:B------:R-:W-:Y:S01]  /*f950*/  IMAD.MOV.U32 R225, RZ, RZ, R97 ;  /* 0x000000ffffe17224 */ /* 0x000fe200078e0061 */
[-C--:B------:R-:W-:Y:S01]  /*f960*/  LEA.HI.X.SX32 R97, R223, R0.reuse, 0x2, P3 ;  /* 0x00000000df617211 */ /* 0x080fe200018f16ff */
[----:B------:R-:W-:Y:S02]  /*f970*/  IMAD.MOV.U32 R224, RZ, RZ, R14 ;  /* 0x000000ffffe07224 */ /* 0x000fe400078e000e */
[----:B------:R-:W-:Y:S01]  /*f980*/  IMAD.MOV.U32 R14, RZ, RZ, R10 ;  /* 0x000000ffff0e7224 */ /* 0x000fe200078e000a */
[----:B------:R-:W-:Y:S01]  /*f990*/  MOV R10, R99 ;  /* 0x00000063000a7202 */ /* 0x000fe20000000f00 */
[----:B------:R-:W-:Y:S01]  /*f9a0*/  IMAD R221, R221, c[0x0][0x190], RZ ;  /* 0x00006400dddd7a24 */ /* 0x000fe200078e02ff */
[----:B------:R-:W-:Y:S01]  /*f9b0*/  LEA.HI.X.SX32 R99, R222, R0, 0x2, P2 ;  /* 0x00000000de637211 */ /* 0x000fe200010f16ff */
[----:B------:R-:W-:Y:S01]  /*f9c0*/  IMAD R220, R220, c[0x0][0x190], RZ ;  /* 0x00006400dcdc7a24 */ /* 0x000fe200078e02ff */
[----:B-1----:R-:W2:Y:S04]  /*f9d0*/  LDL.LU.64 R92, [R1+0x2630] ;  /* 0x00263000015c7983 */ /* 0x002ea80000300a00 */
[----:B------:R1:W-:Y:S01]  /*f9e0*/  STL.64 [R1+0x1738], R94 ;  /* 0x0017385e01007387 */ /* 0x0003e20000100a00 */
[----:B------:R-:W-:-:S03]  /*f9f0*/  IMAD R219, R219, c[0x0][0x190], RZ ;  /* 0x00006400dbdb7a24 */ /* 0x000fc600078e02ff */
[----:B-1----:R-:W2:Y:S04]  /*fa00*/  LDL.LU.64 R94, [R1+0x2628] ;  /* 0x00262800015e7983 */ /* 0x002ea80000300a00 */
[----:B------:R1:W-:Y:S01]  /*fa10*/  STL.64 [R1+0x1730], R100 ;  /* 0x0017306401007387 */ /* 0x0003e20000100a00 */
[----:B------:R-:W-:-:S03]  /*fa20*/  IMAD R218, R218, c[0x0][0x190], RZ ;  /* 0x00006400dada7a24 */ /* 0x000fc600078e02ff */
[----:B-1----:R-:W2:Y:S04]  /*fa30*/  LDL.LU.64 R100, [R1+0x2620] ;  /* 0x0026200001647983 */ /* 0x002ea80000300a00 */
[----:B------:R1:W-:Y:S04]  /*fa40*/  STL.64 [R1+0x1728], R96 ;  /* 0x0017286001007387 */ /* 0x0003e80000100a00 */
[----:B------:R1:W-:Y:S02]  /*fa50*/  STL.64 [R1+0x1720], R98 ;  /* 0x0017206201007387 */ /* 0x0003e40000100a00 */
[----:B-1----:R-:W-:-:S02]  /*fa60*/  LEA R96, P3, R221, R246, 0x2 ;  /* 0x000000f6dd607211 */ /* 0x002fc400078610ff */
[C---:B------:R-:W-:Y:S02]  /*fa70*/  LEA R98, P2, R220.reuse, R246, 0x2 ;  /* 0x000000f6dc627211 */ /* 0x040fe400078410ff */
[-C--:B------:R-:W-:Y:S02]  /*fa80*/  LEA.HI.X.SX32 R97, R221, R0.reuse, 0x2, P3 ;  /* 0x00000000dd617211 */ /* 0x080fe400018f16ff */
[----:B------:R-:W-:Y:S02]  /*fa90*/  LEA.HI.X.SX32 R99, R220, R0, 0x2, P2 ;  /* 0x00000000dc637211 */ /* 0x000fe400010f16ff */
[----:B------:R-:W-:Y:S01]  /*faa0*/  LEA R222, P3, R219, R246, 0x2 ;  /* 0x000000f6dbde7211 */ /* 0x000fe200078610ff */
[----:B------:R1:W-:Y:S01]  /*fab0*/  STL.64 [R1+0x1718], R96 ;  /* 0x0017186001007387 */ /* 0x0003e20000100a00 */
[----:B------:R-:W-:Y:S02]  /*fac0*/  IMAD R217, R217, c[0x0][0x190], RZ ;  /* 0x00006400d9d97a24 */ /* 0x000fe400078e02ff */
[----:B------:R-:W-:-:S02]  /*fad0*/  IMAD R216, R216, c[0x0][0x190], RZ ;  /* 0x00006400d8d87a24 */ /* 0x000fc400078e02ff */
[----:B------:R-:W-:Y:S02]  /*fae0*/  IMAD.MOV.U32 R220, RZ, RZ, R222 ;  /* 0x000000ffffdc7224 */ /* 0x000fe400078e00de */
[----:B------:R-:W-:Y:S01]  /*faf0*/  IMAD.MOV.U32 R221, RZ, RZ, R223 ;  /* 0x000000ffffdd7224 */ /* 0x000fe200078e00df */
[----:B-1----:R-:W2:Y:S04]  /*fb00*/  LDL.LU.64 R96, [R1+0x2618] ;  /* 0x0026180001607983 */ /* 0x002ea80000300a00 */
[----:B------:R1:W-:Y:S01]  /*fb10*/  STL.64 [R1+0x1710], R98 ;  /* 0x0017106201007387 */ /* 0x0003e20000100a00 */
[----:B------:R-:W-:Y:S02]  /*fb20*/  LEA.HI.X.SX32 R221, R219, R0, 0x2, P3 ;  /* 0x00000000dbdd7211 */ /* 0x000fe400018f16ff */
[-C--:B------:R-:W-:Y:S01]  /*fb30*/  LEA R220, P3, R217, R246.reuse, 0x2 ;  /* 0x000000f6d9dc7211 */ /* 0x080fe200078610ff */
[----:B-1----:R-:W2:Y:S04]  /*fb40*/  LDL.LU.64 R98, [R1+0x2610] ;  /* 0x0026100001627983 */ /* 0x002ea80000300a00 */
[----:B------:R1:W-:Y:S01]  /*fb50*/  STL [R1+0x1700], R222 ;  /* 0x001700de01007387 */ /* 0x0003e20000100800 */
[----:B------:R-:W-:Y:S01]  /*fb60*/  IMAD R215, R215, c[0x0][0x190], RZ ;  /* 0x00006400d7d77a24 */ /* 0x000fe200078e02ff */
[----:B-1----:R-:W-:-:S02]  /*fb70*/  LEA R222, P2, R218, R246, 0x2 ;  /* 0x000000f6dade7211 */ /* 0x002fc400078410ff */
[----:B------:R1:W-:Y:S02]  /*fb80*/  STL [R1+0x1704], R221 ;  /* 0x001704dd01007387 */ /* 0x0003e40000100800 */
[----:B------:R-:W-:Y:S02]  /*fb90*/  LEA.HI.X.SX32 R223, R218, R0, 0x2, P2 ;  /* 0x00000000dadf7211 */ /* 0x000fe400010f16ff */
[----:B------:R-:W-:Y:S01]  /*fba0*/  LEA R218, P2, R216, R246, 0x2 ;  /* 0x000000f6d8da7211 */ /* 0x000fe200078410ff */
[----:B------:R-:W-:-:S03]  /*fbb0*/  IMAD R214, R214, c[0x0][0x190], RZ ;  /* 0x00006400d6d67a24 */ /* 0x000fc600078e02ff */
[-C--:B------:R-:W-:Y:S02]  /*fbc0*/  LEA.HI.X.SX32 R219, R216, R0.reuse, 0x2, P2 ;  /* 0x00000000d8db7211 */ /* 0x080fe400010f16ff */
[----:B-1----:R-:W-:Y:S01]  /*fbd0*/  LEA.HI.X.SX32 R221, R217, R0, 0x2, P3 ;  /* 0x00000000d9dd7211 */ /* 0x002fe200018f16ff */
[----:B------:R-:W-:Y:S01]  /*fbe0*/  STL.64 [R1+0x16f0], R222 ;  /* 0x0016f0de01007387 */ /* 0x000fe20000100a00 */
[----:B------:R-:W-:-:S03]  /*fbf0*/  IMAD R213, R213, c[0x0][0x190], RZ ;  /* 0x00006400d5d57a24 */ /* 0x000fc600078e02ff */
[----:B------:R1:W-:Y:S04]  /*fc00*/  STL.64 [R1+0x16d8], R220 ;  /* 0x0016d8dc01007387 */ /* 0x0003e80000100a00 */
[----:B------:R1:W-:Y:S01]  /*fc10*/  STL.64 [R1+0x16c8], R218 ;  /* 0x0016c8da01007387 */ /* 0x0003e20000100a00 */
[----:B------:R-:W-:Y:S01]  /*fc20*/  IMAD R212, R212, c[0x0][0x190], RZ ;  /* 0x00006400d4d47a24 */ /* 0x000fe200078e02ff */
[CC--:B-1----:R-:W-:Y:S02]  /*fc30*/  LEA R220, P3, R215.reuse, R246.reuse, 0x2 ;  /* 0x000000f6d7dc7211 */ /* 0x0c2fe400078610ff */
[----:B------:R-:W-:Y:S02]  /*fc40*/  LEA R218, P2, R214, R246, 0x2 ;  /* 0x000000f6d6da7211 */ /* 0x000fe400078410ff */
[----:B------:R-:W-:-:S02]  /*fc50*/  LEA.HI.X.SX32 R221, R215, R0, 0x2, P3 ;  /* 0x00000000d7dd7211 */ /* 0x000fc400018f16ff */
[C---:B------:R-:W-:Y:S02]  /*fc60*/  LEA R216, P3, R213.reuse, R246, 0x2 ;  /* 0x000000f6d5d87211 */ /* 0x040fe400078610ff */
[-C--:B------:R-:W-:Y:S01]  /*fc70*/  LEA.HI.X.SX32 R219, R214, R0.reuse, 0x2, P2 ;  /* 0x00000000d6db7211 */ /* 0x080fe200010f16ff */
[----:B------:R-:W-:Y:S01]  /*fc80*/  STL.64 [R1+0x16b0], R220 ;  /* 0x0016b0dc01007387 */ /* 0x000fe20000100a00 */
[----:B------:R-:W-:Y:S01]  /*fc90*/  LEA.HI.X.SX32 R217, R213, R0, 0x2, P3 ;  /* 0x00000000d5d97211 */ /* 0x000fe200018f16ff */
[----:B------:R-:W-:Y:S02]  /*fca0*/  IMAD R228, R228, c[0x0][0x190], RZ ;  /* 0x00006400e4e47a24 */ /* 0x000fe400078e02ff */
[----:B------:R1:W-:Y:S01]  /*fcb0*/  STL.64 [R1+0x16a0], R218 ;  /* 0x0016a0da01007387 */ /* 0x0003e20000100a00 */
[----:B------:R-:W-:Y:S02]  /*fcc0*/  IMAD R210, R210, c[0x0][0x190], RZ ;  /* 0x00006400d2d27a24 */ /* 0x000fe400078e02ff */
[----:B------:R-:W-:Y:S01]  /*fcd0*/  IMAD R209, R209, c[0x0][0x190], RZ ;  /* 0x00006400d1d17a24 */ /* 0x000fe200078e02ff */
[----:B------:R3:W-:Y:S01]  /*fce0*/  STL.64 [R1+0x1698], R216 ;  /* 0x001698d801007387 */ /* 0x0007e20000100a00 */
[----:B-1----:R-:W-:-:S02]  /*fcf0*/  LEA R218, P2, R212, R246, 0x2 ;  /* 0x000000f6d4da7211 */ /* 0x002fc400078410ff */
[----:B---3--:R-:W-:Y:S02]  /*fd00*/  LEA R216, P3, R228, R246, 0x2 ;  /* 0x000000f6e4d87211 */ /* 0x008fe400078610ff */
[----:B------:R-:W-:Y:S02]  /*fd10*/  LEA.HI.X.SX32 R219, R212, R0, 0x2, P2 ;  /* 0x00000000d4db7211 */ /* 0x000fe400010f16ff */
[----:B------:R-:W-:Y:S02]  /*fd20*/  LEA R214, P2, R210, R246, 0x2 ;  /* 0x000000f6d2d67211 */ /* 0x000fe400078410ff */
[----:B------:R-:W-:Y:S01]  /*fd30*/  LEA.HI.X.SX32 R217, R228, R0, 0x2, P3 ;  /* 0x00000000e4d97211 */ /* 0x000fe200018f16ff */
[----:B------:R-:W-:Y:S01]  /*fd40*/  IMAD R208, R208, c[0x0][0x190], RZ ;  /* 0x00006400d0d07a24 */ /* 0x000fe200078e02ff */
[C---:B------:R-:W-:Y:S02]  /*fd50*/  LEA R212, P3, R209.reuse, R246, 0x2 ;  /* 0x000000f6d1d47211 */ /* 0x040fe400078610ff */
[-C--:B------:R-:W-:Y:S01]  /*fd60*/  LEA.HI.X.SX32 R215, R210, R0.reuse, 0x2, P2 ;  /* 0x00000000d2d77211 */ /* 0x080fe200010f16ff */
[----:B------:R-:W-:Y:S01]  /*fd70*/  STL.64 [R1+0x1690], R218 ;  /* 0x001690da01007387 */ /* 0x000fe20000100a00 */
[----:B------:R-:W-:Y:S01]  /*fd80*/  LEA.HI.X.SX32 R213, R209, R0, 0x2, P3 ;  /* 0x00000000d1d57211 */ /* 0x000fe200018f16ff */
[----:B------:R-:W-:-:S02]  /*fd90*/  IMAD R207, R207, c[0x0][0x190], RZ ;  /* 0x00006400cfcf7a24 */ /* 0x000fc400078e02ff */
[----:B------:R1:W-:Y:S01]  /*fda0*/  STL.64 [R1+0x1680], R214 ;  /* 0x001680d601007387 */ /* 0x0003e20000100a00 */
[----:B------:R-:W-:-:S03]  /*fdb0*/  IMAD R206, R206, c[0x0][0x190], RZ ;  /* 0x00006400cece7a24 */ /* 0x000fc600078e02ff */
[----:B------:R-:W-:Y:S04]  /*fdc0*/  STL.64 [R1+0x1688], R216 ;  /* 0x001688d801007387 */ /* 0x000fe80000100a00 */
[----:B------:R3:W-:Y:S01]  /*fdd0*/  STL.64 [R1+0x1678], R212 ;  /* 0x001678d401007387 */ /* 0x0007e20000100a00 */
[----:B-1----:R-:W-:-:S04]  /*fde0*/  LEA R214, P2, R208, R246, 0x2 ;  /* 0x000000f6d0d67211 */ /* 0x002fc800078410ff */
[----:B------:R-:W-:Y:S02]  /*fdf0*/  LEA.HI.X.SX32 R215, R208, R0, 0x2, P2 ;  /* 0x00000000d0d77211 */ /* 0x000fe400010f16ff */
[----:B---3--:R-:W-:Y:S01]  /*fe00*/  LEA R212, P3, R207, R246, 0x2 ;  /* 0x000000f6cfd47211 */ /* 0x008fe200078610ff */
[----:B------:R-:W-:Y:S02]  /*fe10*/  IMAD R205, R205, c[0x0][0x190], RZ ;  /* 0x00006400cdcd7a24 */ /* 0x000fe400078e02ff */
[----:B------:R1:W-:Y:S01]  /*fe20*/  STL.64 [R1+0x1670], R214 ;  /* 0x001670d601007387 */ /* 0x0003e20000100a00 */
[----:B------:R-:W-:Y:S01]  /*fe30*/  LEA.HI.X.SX32 R213, R207, R0, 0x2, P3 ;  /* 0x00000000cfd57211 */ /* 0x000fe200018f16ff */
[----:B------:R-:W-:Y:S02]  /*fe40*/  IMAD R204, R204, c[0x0][0x190], RZ ;  /* 0x00006400cccc7a24 */ /* 0x000fe400078e02ff */
[----:B------:R-:W-:Y:S02]  /*fe50*/  IMAD R203, R203, c[0x0][0x190], RZ ;  /* 0x00006400cbcb7a24 */ /* 0x000fe400078e02ff */
[----:B------:R3:W-:Y:S01]  /*fe60*/  STL.64 [R1+0x1668], R212 ;  /* 0x001668d401007387 */ /* 0x0007e20000100a00 */
[----:B-1----:R-:W-:-:S04]  /*fe70*/  LEA R214, P2, R206, R246, 0x2 ;  /* 0x000000f6ced67211 */ /* 0x002fc800078410ff */
[----:B------:R-:W-:Y:S02]  /*fe80*/  LEA.HI.X.SX32 R215, R206, R0, 0x2, P2 ;  /* 0x00000000ced77211 */ /* 0x000fe400010f16ff */
[-C--:B------:R-:W-:Y:S02]  /*fe90*/  LEA R208, P2, R204, R246.reuse, 0x2 ;  /* 0x000000f6ccd07211 */ /* 0x080fe400078410ff */
[C---:B---3--:R-:W-:Y:S01]  /*fea0*/  LEA R212, P3, R205.reuse, R246, 0x2 ;  /* 0x000000f6cdd47211 */ /* 0x048fe200078610ff */
[----:B------:R-:W-:Y:S01]  /*feb0*/  IMAD R202, R202, c[0x0][0x190], RZ ;  /* 0x00006400caca7a24 */ /* 0x000fe200078e02ff */
[-C--:B------:R-:W-:Y:S02]  /*fec0*/  LEA.HI.X.SX32 R209, R204, R0.reuse, 0x2, P2 ;  /* 0x00000000ccd17211 */ /* 0x080fe400010f16ff */
[----:B------:R-:W-:Y:S02]  /*fed0*/  LEA.HI.X.SX32 R213, R205, R0, 0x2, P3 ;  /* 0x00000000cdd57211 */ /* 0x000fe400018f16ff */
[----:B------:R-:W-:Y:S01]  /*fee0*/  LEA R206, P3, R203, R246, 0x2 ;  /* 0x000000f6cbce7211 */ /* 0x000fe200078610ff */
[----:B------:R-:W-:Y:S01]  /*fef0*/  STL.64 [R1+0x1660], R214 ;  /* 0x001660d601007387 */ /* 0x000fe20000100a00 */
[----:B------:R-:W-:-:S02]  /*ff00*/  IMAD R201, R201, c[0x0][0x190], RZ ;  /* 0x00006400c9c97a24 */ /* 0x000fc400078e02ff */
[----:B------:R-:W-:Y:S01]  /*ff10*/  LEA.HI.X.SX32 R207, R203, R0, 0x2, P3 ;  /* 0x00000000cbcf7211 */ /* 0x000fe200018f16ff */
[----:B------:R1:W-:Y:S01]  /*ff20*/  STL.64 [R1+0x1650], R208 ;  /* 0x001650d001007387 */ /* 0x0003e20000100a00 */
[----:B------:R-:W-:-:S03]  /*ff30*/  IMAD R200, R200, c[0x0][0x190], RZ ;  /* 0x00006400c8c87a24 */ /* 0x000fc600078e02ff */
[----:B------:R-:W-:Y:S01]  /*ff40*/  STL.64 [R1+0x1658], R212 ;  /* 0x001658d401007387 */ /* 0x000fe20000100a00 */
[----:B------:R-:W-:-:S03]  /*ff50*/  IMAD R199, R199, c[0x0][0x190], RZ ;  /* 0x00006400c7c77a24 */ /* 0x000fc600078e02ff */
[----:B------:R3:W-:Y:S01]  /*ff60*/  STL.64 [R1+0x1640], R206 ;  /* 0x001640ce01007387 */ /* 0x0007e20000100a00 */
[----:B-1----:R-:W-:Y:S01]  /*ff70*/  LEA R208, P2, R202, R246, 0x2 ;  /* 0x000000f6cad07211 */ /* 0x002fe200078410ff */
[----:B------:R-:W-:-:S03]  /*ff80*/  IMAD R198, R198, c[0x0][0x190], RZ ;  /* 0x00006400c6c67a24 */ /* 0x000fc600078e02ff */
[----:B------:R-:W-:Y:S02]  /*ff90*/  LEA.HI.X.SX32 R209, R202, R0, 0x2, P2 ;  /* 0x00000000cad17211 */ /* 0x000fe400010f16ff */
[CC--:B------:R-:W-:Y:S02]  /*ffa0*/  LEA R204, P2, R200.reuse, R246.reuse, 0x2 ;  /* 0x000000f6c8cc7211 */ /* 0x0c0fe400078410ff */
[C---:B---3--:R-:W-:Y:S02]  /*ffb0*/  LEA R206, P3, R201.reuse, R246, 0x2 ;  /* 0x000000f6c9ce7211 */ /* 0x048fe400078610ff */
[-C--:B------:R-:W-:Y:S02]  /*ffc0*/  LEA.HI.X.SX32 R205, R200, R0.reuse, 0x2, P2 ;  /* 0x00000000c8cd7211 */ /* 0x080fe400010f16ff */
[----:B------:R-:W-:Y:S02]  /*ffd0*/  LEA.HI.X.SX32 R207, R201, R0, 0x2, P3 ;  /* 0x00000000c9cf7211 */ /* 0x000fe400018f16ff */
[----:B------:R-:W-:-:S02]  /*ffe0*/  LEA R202, P3, R199, R246, 0x2 ;  /* 0x000000f6c7ca7211 */ /* 0x000fc400078610ff */
[----:B------:R-:W-:Y:S01]  /*fff0*/  LEA R200, P2, R198, R246, 0x2 ;  /* 0x000000f6c6c87211 */ /* 0x000fe200078410ff */
[----:B------:R-:W-:Y:S01]  /*10000*/  IMAD R197, R197, c[0x0][0x190], RZ ;  /* 0x00006400c5c57a24 */ /* 0x000fe200078e02ff */
[-C--:B------:R-:W-:Y:S01]  /*10010*/  LEA.HI.X.SX32 R203, R199, R0.reuse, 0x2, P3 ;  /* 0x00000000c7cb7211 */ /* 0x080fe200018f16ff */
[----:B------:R-:W-:Y:S01]  /*10020*/  IMAD R196, R196, c[0x0][0x190], RZ ;  /* 0x00006400c4c47a24 */ /* 0x000fe200078e02ff */
[----:B------:R-:W-:Y:S01]  /*10030*/  LEA.HI.X.SX32 R201, R198, R0, 0x2, P2 ;  /* 0x00000000c6c97211 */ /* 0x000fe200010f16ff */
[----:B------:R-:W-:Y:S01]  /*10040*/  STL.64 [R1+0x1630], R208 ;  /* 0x001630d001007387 */ /* 0x000fe20000100a00 */
[----:B------:R-:W-:-:S03]  /*10050*/  IMAD R195, R195, c[0x0][0x190], RZ ;  /* 0x00006400c3c37a24 */ /* 0x000fc600078e02ff */
[----:B------:R-:W-:Y:S04]  /*10060*/  STL.64 [R1+0x1618], R206 ;  /* 0x001618ce01007387 */ /* 0x000fe80000100a00 */
[----:B------:R-:W-:Y:S04]  /*10070*/  STL.64 [R1+0x1608], R204 ;  /* 0x001608cc01007387 */ /* 0x000fe80000100a00 */
[----:B------:R1:W-:Y:S04]  /*10080*/  STL.64 [R1+0x15f0], R202 ;  /* 0x0015f0ca01007387 */ /* 0x0003e80000100a00 */
[----:B------:R3:W-:Y:S01]  /*10090*/  STL.64 [R1+0x15e0], R200 ;  /* 0x0015e0c801007387 */ /* 0x0007e20000100a00 */
[----:B------:R-:W-:Y:S01]  /*100a0*/  IMAD R194, R194, c[0x0][0x190], RZ ;  /* 0x00006400c2c27a24 */ /* 0x000fe200078e02ff */
[----:B-1----:R-:W-:-:S02]  /*100b0*/  LEA R202, P3, R197, R246, 0x2 ;  /* 0x000000f6c5ca7211 */ /* 0x002fc400078610ff */
[C---:B---3--:R-:W-:Y:S02]  /*100c0*/  LEA R200, P2, R196.reuse, R246, 0x2 ;  /* 0x000000f6c4c87211 */ /* 0x048fe400078410ff */
[----:B------:R-:W-:Y:S02]  /*100d0*/  LEA.HI.X.SX32 R203, R197, R0, 0x2, P3 ;  /* 0x00000000c5cb7211 */ /* 0x000fe400018f16ff */
[C---:B------:R-:W-:Y:S02]  /*100e0*/  LEA R198, P3, R195.reuse, R246, 0x2 ;  /* 0x000000f6c3c67211 */ /* 0x040fe400078610ff */
[-C--:B------:R-:W-:Y:S01]  /*100f0*/  LEA.HI.X.SX32 R201, R196, R0.reuse, 0x2, P2 ;  /* 0x00000000c4c97211 */ /* 0x080fe200010f16ff */
[----:B------:R-:W-:Y:S01]  /*10100*/  STL.64 [R1+0x15c8], R202 ;  /* 0x0015c8ca01007387 */ /* 0x000fe20000100a00 */
[----:B------:R-:W-:Y:S01]  /*10110*/  LEA.HI.X.SX32 R199, R195, R0, 0x2, P3 ;  /* 0x00000000c3c77211 */ /* 0x000fe200018f16ff */
[----:B------:R-:W-:Y:S02]  /*10120*/  IMAD R230, R230, c[0x0][0x190], RZ ;  /* 0x00006400e6e67a24 */ /* 0x000fe400078e02ff */
[----:B------:R1:W-:Y:S01]  /*10130*/  STL.64 [R1+0x15b8], R200 ;  /* 0x0015b8c801007387 */ /* 0x0003e20000100a00 */
[----:B------:R-:W-:-:S02]  /*10140*/  IMAD R192, R192, c[0x0][0x190], RZ ;  /* 0x00006400c0c07a24 */ /* 0x000fc400078e02ff */
[----:B------:R-:W-:Y:S01]  /*10150*/  IMAD R191, R191, c[0x0][0x190], RZ ;  /* 0x00006400bfbf7a24 */ /* 0x000fe200078e02ff */
[----:B------:R3:W-:Y:S01]  /*10160*/  STL.64 [R1+0x15a8], R198 ;  /* 0x0015a8c601007387 */ /* 0x0007e20000100a00 */
[-C--:B-1----:R-:W-:Y:S02]  /*10170*/  LEA R200, P2, R194, R246.reuse, 0x2 ;  /* 0x000000f6c2c87211 */ /* 0x082fe400078410ff */
[----:B---3--:R-:W-:Y:S02]  /*10180*/  LEA R198, P3, R230, R246, 0x2 ;  /* 0x000000f6e6c67211 */ /* 0x008fe400078610ff */
[----:B------:R-:W-:Y:S02]  /*10190*/  LEA.HI.X.SX32 R201, R194, R0, 0x2, P2 ;  /* 0x00000000c2c97211 */ /* 0x000fe400010f16ff */
[----:B------:R-:W-:Y:S02]  /*101a0*/  LEA R196, P2, R192, R246, 0x2 ;  /* 0x000000f6c0c47211 */ /* 0x000fe400078410ff */
[----:B------:R-:W-:Y:S01]  /*101b0*/  LEA.HI.X.SX32 R199, R230, R0, 0x2, P3 ;  /* 0x00000000e6c77211 */ /* 0x000fe200018f16ff */
[----:B------:R-:W-:Y:S01]  /*101c0*/  IMAD R190, R190, c[0x0][0x190], RZ ;  /* 0x00006400bebe7a24 */ /* 0x000fe200078e02ff */
[----:B------:R-:W-:-:S02]  /*101d0*/  LEA R194, P3, R191, R246, 0x2 ;  /* 0x000000f6bfc27211 */ /* 0x000fc400078610ff */
[-C--:B------:R-:W-:Y:S01]  /*101e0*/  LEA.HI.X.SX32 R197, R192, R0.reuse, 0x2, P2 ;  /* 0x00000000c0c57211 */ /* 0x080fe200010f16ff */
[----:B------:R-:W-:Y:S01]  /*101f0*/  STL.64 [R1+0x15a0], R200 ;  /* 0x0015a0c801007387 */ /* 0x000fe20000100a00 */
[----:B------:R-:W-:Y:S01]  /*10200*/  LEA.HI.X.SX32 R195, R191, R0, 0x2, P3 ;  /* 0x00000000bfc37211 */ /* 0x000fe200018f16ff */
[----:B------:R-:W-:Y:S02]  /*10210*/  IMAD R189, R189, c[0x0][0x190], RZ ;  /* 0x00006400bdbd7a24 */ /* 0x000fe400078e02ff */
        /* <DEDUP_REMOVED lines=61> */
[CC--:B-1----:R-:W-:Y:S02]  /*105f0*/  LEA R182, P2, R176.reuse, R246.reuse, 0x2 ;  /* 0x000000f6b0b67211 */ /* 0x0c2fe400078410ff */
[C---:B---3--:R-:W-:Y:S02]  /*10600*/  LEA R180, P3, R231.reuse, R246, 0x2 ;  /* 0x000000f6e7b47211 */ /* 0x048fe400078610ff */
        /* <DEDUP_REMOVED lines=139> */
[----:B------:R-:W-:-:S03]  /*10ec0*/  IMAD R138, R138, c[0x0][0x190], RZ ;  /* 0x000064008a8a7a24 */ /* 0x000fc600078e02ff */
[----:B------:R3:W-:Y:S01]  /*10ed0*/  STL.64 [R1+0xeb0], R144 ;  /* 0x000eb09001007387 */ /* 0x0007e20000100a00 */
[CC--:B-1----:R-:W-:Y:S02]  /*10ee0*/  LEA R146, P2, R140.reuse, R246.reuse, 0x2 ;  /* 0x000000f68c927211 */ /* 0x0c2fe400078410ff */
[C---:B---3--:R-:W-:Y:S02]  /*10ef0*/  LEA R144, P3, R233.reuse, R246, 0x2 ;  /* 0x000000f6e9907211 */ /* 0x048fe400078610ff */
[----:B------:R-:W-:Y:S02]  /*10f00*/  LEA.HI.X.SX32 R147, R140, R0, 0x2, P2 ;  /* 0x000000008c937211 */ /* 0x000fe400010f16ff */
[----:B------:R-:W-:Y:S02]  /*10f10*/  LEA R142, P2, R138, R246, 0x2 ;  /* 0x000000f68a8e7211 */ /* 0x000fe400078410ff */
[----:B------:R-:W-:Y:S02]  /*10f20*/  LEA.HI.X.SX32 R145, R233, R0, 0x2, P3 ;  /* 0x00000000e9917211 */ /* 0x000fe400018f16ff */
[----:B------:R-:W-:-:S02]  /*10f30*/  LEA R140, P3, R9, R246, 0x2 ;  /* 0x000000f6098c7211 */ /* 0x000fc400078610ff */
[-C--:B------:R-:W-:Y:S01]  /*10f40*/  LEA.HI.X.SX32 R143, R138, R0.reuse, 0x2, P2 ;  /* 0x000000008a8f7211 */ /* 0x080fe200010f16ff */
[----:B------:R-:W-:Y:S01]  /*10f50*/  IMAD.MOV.U32 R223, RZ, RZ, R224 ;  /* 0x000000ffffdf7224 */ /* 0x000fe200078e00e0 */
[----:B------:R-:W-:Y:S01]  /*10f60*/  STL.64 [R1+0xea8], R146 ;  /* 0x000ea89201007387 */ /* 0x000fe20000100a00 */
[----:B------:R-:W-:Y:S01]  /*10f70*/  IMAD.MOV.U32 R224, RZ, RZ, R250 ;  /* 0x000000ffffe07224 */ /* 0x000fe200078e00fa */
[----:B------:R-:W-:Y:S02]  /*10f80*/  LEA.HI.X.SX32 R141, R9, R0, 0x2, P3 ;  /* 0x00000000098d7211 */ /* 0x000fe400018f16ff */
[----:B------:R-:W-:Y:S01]  /*10f90*/  STL.64 [R1+0xea0], R144 ;  /* 0x000ea09001007387 */ /* 0x000fe20000100a00 */
[----:B------:R-:W-:-:S03]  /*10fa0*/  IMAD.MOV.U32 R221, RZ, RZ, R224 ;  /* 0x000000ffffdd7224 */ /* 0x000fc600078e00e0 */
[----:B------:R1:W-:Y:S01]  /*10fb0*/  STL.64 [R1+0xe98], R142 ;  /* 0x000e988e01007387 */ /* 0x0003e20000100a00 */
[----:B------:R-:W-:Y:S02]  /*10fc0*/  IMAD.MOV.U32 R224, RZ, RZ, R21 ;  /* 0x000000ffffe07224 */ /* 0x000fe400078e0015 */
[----:B------:R-:W-:Y:S01]  /*10fd0*/  IMAD R133, R133, c[0x0][0x190], RZ ;  /* 0x0000640085857a24 */ /* 0x000fe200078e02ff */
[----:B------:R3:W-:Y:S01]  /*10fe0*/  STL.64 [R1+0xe90], R140 ;  /* 0x000e908c01007387 */ /* 0x0007e20000100a00 */
[----:B------:R-:W-:Y:S01]  /*10ff0*/  IMAD R21, R58, c[0x0][0x190], RZ ;  /* 0x000064003a157a24 */ /* 0x000fe200078e02ff */
[----:B------:R-:W-:Y:S01]  /*11000*/  MOV R250, R251 ;  /* 0x000000fb00fa7202 */ /* 0x000fe20000000f00 */
[----:B------:R-:W-:Y:S01]  /*11010*/  IMAD R132, R132, c[0x0][0x190], RZ ;  /* 0x0000640084847a24 */ /* 0x000fe200078e02ff */
[-C--:B-1----:R-:W-:Y:S01]  /*11020*/  LEA R142, P2, R8, R246.reuse, 0x2 ;  /* 0x000000f6088e7211 */ /* 0x082fe200078410ff */
[----:B------:R-:W-:Y:S01]  /*11030*/  IMAD.MOV.U32 R251, RZ, RZ, R22 ;  /* 0x000000fffffb7224 */ /* 0x000fe200078e0016 */
[----:B---3--:R-:W-:-:S02]  /*11040*/  LEA R140, P3, R7, R246, 0x2 ;  /* 0x000000f6078c7211 */ /* 0x008fc400078610ff */
[----:B------:R-:W-:Y:S02]  /*11050*/  LEA.HI.X.SX32 R143, R8, R0, 0x2, P2 ;  /* 0x00000000088f7211 */ /* 0x000fe400010f16ff */
[C---:B------:R-:W-:Y:S01]  /*11060*/  LEA R58, P2, R6.reuse, R246, 0x2 ;  /* 0x000000f6063a7211 */ /* 0x040fe200078410ff */
[----:B------:R-:W-:Y:S01]  /*11070*/  IMAD R22, R59, c[0x0][0x190], RZ ;  /* 0x000064003b167a24 */ /* 0x000fe200078e02ff */
[----:B------:R-:W-:Y:S02]  /*11080*/  LEA.HI.X.SX32 R141, R7, R0, 0x2, P3 ;  /* 0x00000000078d7211 */ /* 0x000fe400018f16ff */
[----:B------:R-:W-:Y:S02]  /*11090*/  LEA R8, P3, R133, R246, 0x2 ;  /* 0x000000f685087211 */ /* 0x000fe400078610ff */
[----:B------:R-:W-:Y:S02]  /*110a0*/  LEA.HI.X.SX32 R59, R6, R0, 0x2, P2 ;  /* 0x00000000063b7211 */ /* 0x000fe400010f16ff */
[----:B------:R-:W-:Y:S01]  /*110b0*/  LEA R6, P2, R132, R246, 0x2 ;  /* 0x000000f684067211 */ /* 0x000fe200078410ff */
[----:B------:R-:W-:Y:S01]  /*110c0*/  IMAD R131, R131, c[0x0][0x190], RZ ;  /* 0x0000640083837a24 */ /* 0x000fe200078e02ff */
[-C--:B------:R-:W-:Y:S01]  /*110d0*/  LEA.HI.X.SX32 R9, R133, R0.reuse, 0x2, P3 ;  /* 0x0000000085097211 */ /* 0x080fe200018f16ff */
[----:B------:R-:W-:Y:S01]  /*110e0*/  IMAD R130, R130, c[0x0][0x190], RZ ;  /* 0x0000640082827a24 */ /* 0x000fe200078e02ff */
[----:B------:R-:W-:Y:S01]  /*110f0*/  LEA.HI.X.SX32 R7, R132, R0, 0x2, P2 ;  /* 0x0000000084077211 */ /* 0x000fe200010f16ff */
[----:B------:R-:W-:Y:S04]  /*11100*/  STL.64 [R1+0xe88], R142 ;  /* 0x000e888e01007387 */ /* 0x000fe80000100a00 */
[----:B------:R-:W-:Y:S04]  /*11110*/  STL.64 [R1+0xe80], R140 ;  /* 0x000e808c01007387 */ /* 0x000fe80000100a00 */
[----:B------:R-:W-:Y:S04]  /*11120*/  STL.64 [R1+0xe78], R58 ;  /* 0x000e783a01007387 */ /* 0x000fe80000100a00 */
[----:B------:R1:W-:Y:S04]  /*11130*/  STL.64 [R1+0xe70], R8 ;  /* 0x000e700801007387 */ /* 0x0003e80000100a00 */
[----:B------:R3:W-:Y:S01]  /*11140*/  STL.64 [R1+0xe48], R6 ;  /* 0x000e480601007387 */ /* 0x0007e20000100a00 */
[----:B-1----:R-:W-:-:S02]  /*11150*/  LEA R8, P3, R131, R246, 0x2 ;  /* 0x000000f683087211 */ /* 0x002fc400078610ff */
[C---:B---3--:R-:W-:Y:S02]  /*11160*/  LEA R6, P2, R130.reuse, R246, 0x2 ;  /* 0x000000f682067211 */ /* 0x048fe400078410ff */
[-C--:B------:R-:W-:Y:S02]  /*11170*/  LEA.HI.X.SX32 R9, R131, R0.reuse, 0x2, P3 ;  /* 0x0000000083097211 */ /* 0x080fe400018f16ff */
[----:B------:R-:W-:-:S03]  /*11180*/  LEA.HI.X.SX32 R7, R130, R0, 0x2, P2 ;  /* 0x0000000082077211 */ /* 0x000fc600010f16ff */
[----:B------:R1:W-:Y:S04]  /*11190*/  STL.64 [R1+0xe40], R8 ;  /* 0x000e400801007387 */ /* 0x0003e80000100a00 */
[----:B------:R3:W-:Y:S01]  /*111a0*/  STL.64 [R1+0xe38], R6 ;  /* 0x000e380601007387 */ /* 0x0007e20000100a00 */
[CC--:B-1----:R-:W-:Y:S02]  /*111b0*/  LEA R8, P3, R5.reuse, R246.reuse, 0x2 ;  /* 0x000000f605087211 */ /* 0x0c2fe400078610ff */
[C---:B---3--:R-:W-:Y:S02]  /*111c0*/  LEA R6, P2, R4.reuse, R246, 0x2 ;  /* 0x000000f604067211 */ /* 0x048fe400078410ff */
[-C--:B------:R-:W-:Y:S02]  /*111d0*/  LEA.HI.X.SX32 R9, R5, R0.reuse, 0x2, P3 ;  /* 0x0000000005097211 */ /* 0x080fe400018f16ff */
[----:B------:R-:W-:Y:S01]  /*111e0*/  LEA.HI.X.SX32 R7, R4, R0, 0x2, P2 ;  /* 0x0000000004077211 */ /* 0x000fe200010f16ff */
[----:B------:R-:W-:-:S02]  /*111f0*/  IMAD R125, R125, c[0x0][0x190], RZ ;  /* 0x000064007d7d7a24 */ /* 0x000fc400078e02ff */
        /* <DEDUP_REMOVED lines=15> */
[----:B------:R1:W-:Y:S04]  /*112f0*/  STL.64 [R1+0xde0], R4 ;  /* 0x000de00401007387 */ /* 0x0003e80000100a00 */
[----:B------:R3:W-:Y:S01]  /*11300*/  STL.64 [R1+0xdd8], R2 ;  /* 0x000dd80201007387 */ /* 0x0007e20000100a00 */
[----:B------:R-:W-:Y:S01]  /*11310*/  IMAD R234, R234, c[0x0][0x190], RZ ;  /* 0x00006400eaea7a24 */ /* 0x000fe200078e02ff */
[----:B-1----:R-:W-:-:S02]  /*11320*/  LEA R4, P3, R123, R246, 0x2 ;  /* 0x000000f67b047211 */ /* 0x002fc400078610ff */
[----:B---3--:R-:W-:Y:S02]  /*11330*/  LEA R2, P2, R122, R246, 0x2 ;  /* 0x000000f67a027211 */ /* 0x008fe400078410ff */
[-C--:B------:R-:W-:Y:S01]  /*11340*/  LEA.HI.X.SX32 R5, R123, R0.reuse, 0x2, P3 ;  /* 0x000000007b057211 */ /* 0x080fe200018f16ff */
[----:B------:R-:W-:Y:S01]  /*11350*/  IMAD R120, R120, c[0x0][0x190], RZ ;  /* 0x0000640078787a24 */ /* 0x000fe200078e02ff */
[----:B------:R-:W-:-:S03]  /*11360*/  LEA.HI.X.SX32 R3, R122, R0, 0x2, P2 ;  /* 0x000000007a037211 */ /* 0x000fc600010f16ff */
[----:B------:R1:W-:Y:S04]  /*11370*/  STL.64 [R1+0xdd0], R4 ;  /* 0x000dd00401007387 */ /* 0x0003e80000100a00 */
[----:B------:R3:W-:Y:S01]  /*11380*/  STL.64 [R1+0xda8], R2 ;  /* 0x000da80201007387 */ /* 0x0007e20000100a00 */
[----:B------:R-:W-:Y:S01]  /*11390*/  IMAD R119, R119, c[0x0][0x190], RZ ;  /* 0x0000640077777a24 */ /* 0x000fe200078e02ff */
[-C--:B-1----:R-:W-:Y:S02]  /*113a0*/  LEA R4, P3, R234, R246.reuse, 0x2 ;  /* 0x000000f6ea047211 */ /* 0x082fe400078610ff */
[----:B---3--:R-:W-:Y:S02]  /*113b0*/  LEA R2, P2, R120, R246, 0x2 ;  /* 0x000000f678027211 */ /* 0x008fe400078410ff */
[-C--:B------:R-:W-:Y:S01]  /*113c0*/  LEA.HI.X.SX32 R5, R234, R0.reuse, 0x2, P3 ;  /* 0x00000000ea057211 */ /* 0x080fe200018f16ff */
[----:B------:R-:W-:Y:S01]  /*113d0*/  IMAD R118, R118, c[0x0][0x190], RZ ;  /* 0x0000640076767a24 */ /* 0x000fe200078e02ff */
[----:B------:R-:W-:-:S03]  /*113e0*/  LEA.HI.X.SX32 R3, R120, R0, 0x2, P2 ;  /* 0x0000000078037211 */ /* 0x000fc600010f16ff */
[----:B------:R1:W-:Y:S04]  /*113f0*/  STL.64 [R1+0xda0], R4 ;  /* 0x000da00401007387 */ /* 0x0003e80000100a00 */
[----:B------:R3:W-:Y:S01]  /*11400*/  STL.64 [R1+0xd88], R2 ;  /* 0x000d880201007387 */ /* 0x0007e20000100a00 */
[----:B------:R-:W-:Y:S01]  /*11410*/  IMAD R117, R117, c[0x0][0x190], RZ ;  /* 0x0000640075757a24 */ /* 0x000fe200078e02ff */
[CC--:B-1----:R-:W-:Y:S02]  /*11420*/  LEA R4, P3, R119.reuse, R246.reuse, 0x2 ;  /* 0x000000f677047211 */ /* 0x0c2fe400078610ff */
        /* <DEDUP_REMOVED lines=46> */
[----:B--2---:R-:W-:Y:S01]  /*11710*/  IMAD R105, R105, c[0x0][0x190], RZ ;  /* 0x0000640069697a24 */ /* 0x004fe200078e02ff */
[CC--:B-1----:R-:W-:Y:S02]  /*11720*/  LEA R4, P3, R107.reuse, R246.reuse, 0x2 ;  /* 0x000000f66b047211 */ /* 0x0c2fe400078610ff */
[----:B---3--:R-:W-:Y:S02]  /*11730*/  LEA R2, P2, R106, R246, 0x2 ;  /* 0x000000f66a027211 */ /* 0x008fe400078410ff */
[-C--:B------:R-:W-:Y:S01]  /*11740*/  LEA.HI.X.SX32 R5, R107, R0.reuse, 0x2, P3 ;  /* 0x000000006b057211 */ /* 0x080fe200018f16ff */
[----:B------:R-:W-:Y:S01]  /*11750*/  IMAD R104, R104, c[0x0][0x190], RZ ;  /* 0x0000640068687a24 */ /* 0x000fe200078e02ff */
[----:B------:R-:W-:Y:S01]  /*11760*/  LEA.HI.X.SX32 R3, R106, R0, 0x2, P2 ;  /* 0x000000006a037211 */ /* 0x000fe200010f16ff */
[----:B------:R-:W-:Y:S01]  /*11770*/  IMAD R7, R44, c[0x0][0x190], RZ ;  /* 0x000064002c077a24 */ /* 0x000fe200078e02ff */
[----:B------:R-:W-:Y:S01]  /*11780*/  LEA R44, P3, R105, R246, 0x2 ;  /* 0x000000f6692c7211 */ /* 0x000fe200078610ff */
[----:B------:R-:W-:Y:S01]  /*11790*/  STL.64 [R1+0xce0], R4 ;  /* 0x000ce00401007387 */ /* 0x000fe20000100a00 */
[----:B------:R-:W-:-:S03]  /*117a0*/  IMAD R8, R45, c[0x0][0x190], RZ ;  /* 0x000064002d087a24 */ /* 0x000fc600078e02ff */
[----:B------:R1:W-:Y:S01]  /*117b0*/  STL.64 [R1+0xc38], R2 ;  /* 0x000c380201007387 */ /* 0x0003e20000100a00 */
[----:B------:R-:W-:Y:S01]  /*117c0*/  LEA.HI.X.SX32 R45, R105, R0, 0x2, P3 ;  /* 0x00000000692d7211 */ /* 0x000fe200018f16ff */
[----:B------:R-:W-:Y:S02]  /*117d0*/  IMAD R103, R103, c[0x0][0x190], RZ ;  /* 0x0000640067677a24 */ /* 0x000fe400078e02ff */
[----:B------:R-:W-:Y:S01]  /*117e0*/  IMAD R102, R102, c[0x0][0x190], RZ ;  /* 0x0000640066667a24 */ /* 0x000fe200078e02ff */
[----:B-1----:R-:W-:Y:S01]  /*117f0*/  LEA R2, P2, R104, R246, 0x2 ;  /* 0x000000f668027211 */ /* 0x002fe200078410ff */
[----:B------:R-:W-:-:S03]  /*11800*/  IMAD.MOV.U32 R222, RZ, RZ, R225 ;  /* 0x000000ffffde7224 */ /* 0x000fc600078e00e1 */
[----:B------:R-:W-:Y:S01]  /*11810*/  LEA.HI.X.SX32 R3, R104, R0, 0x2, P2 ;  /* 0x0000000068037211 */ /* 0x000fe200010f16ff */
[----:B------:R-:W-:Y:S01]  /*11820*/  IMAD R5, R42, c[0x0][0x190], RZ ;  /* 0x000064002a057a24 */ /* 0x000fe200078e02ff */
[----:B------:R-:W-:Y:S01]  /*11830*/  STL.64 [R1+0xc30], R44 ;  /* 0x000c302c01007387 */ /* 0x000fe20000100a00 */
[----:B------:R-:W-:Y:S01]  /*11840*/  IMAD.MOV.U32 R225, RZ, RZ, R23 ;  /* 0x000000ffffe17224 */ /* 0x000fe200078e0017 */
[----:B------:R-:W-:Y:S02]  /*11850*/  LEA R42, P3, R103, R246, 0x2 ;  /* 0x000000f6672a7211 */ /* 0x000fe400078610ff */
[----:B------:R1:W-:Y:S01]  /*11860*/  STL.64 [R1+0xa88], R2 ;  /* 0x000a880201007387 */ /* 0x0003e20000100a00 */
[----:B------:R-:W-:Y:S02]  /*11870*/  IMAD R101, R101, c[0x0][0x190], RZ ;  /* 0x0000640065657a24 */ /* 0x000fe400078e02ff */
[----:B------:R-:W-:Y:S02]  /*11880*/  IMAD.MOV.U32 R220, RZ, RZ, R222 ;  /* 0x000000ffffdc7224 */ /* 0x000fe400078e00de */
[----:B------:R-:W-:Y:S01]  /*11890*/  IMAD R6, R43, c[0x0][0x190], RZ ;  /* 0x000064002b067a24 */ /* 0x000fe200078e02ff */
[----:B------:R-:W-:Y:S01]  /*118a0*/  LEA.HI.X.SX32 R43, R103, R0, 0x2, P3 ;  /* 0x00000000672b7211 */ /* 0x000fe200018f16ff */
[----:B------:R-:W-:Y:S01]  /*118b0*/  IMAD.MOV.U32 R222, RZ, RZ, R225 ;  /* 0x000000ffffde7224 */ /* 0x000fe200078e00e1 */
[-C--:B-1----:R-:W-:Y:S01]  /*118c0*/  LEA R2, P2, R102, R246.reuse, 0x2 ;  /* 0x000000f666027211 */ /* 0x082fe200078410ff */
[----:B------:R-:W-:Y:S01]  /*118d0*/  IMAD R100, R100, c[0x0][0x190], RZ ;  /* 0x0000640064647a24 */ /* 0x000fe200078e02ff */
[----:B------:R-:W-:Y:S01]  /*118e0*/  LEA R44, P3, R101, R246, 0x2 ;  /* 0x000000f6652c7211 */ /* 0x000fe200078610ff */
[----:B------:R-:W-:Y:S01]  /*118f0*/  IMAD.MOV.U32 R218, RZ, RZ, R220 ;  /* 0x000000ffffda7224 */ /* 0x000fe200078e00dc */
[----:B------:R-:W-:Y:S01]  /*11900*/  LEA.HI.X.SX32 R3, R102, R0, 0x2, P2 ;  /* 0x0000000066037211 */ /* 0x000fe200010f16ff */
[----:B------:R-:W-:-:S02]  /*11910*/  IMAD R99, R99, c[0x0][0x190], RZ ;  /* 0x0000640063637a24 */ /* 0x000fc400078e02ff */
[----:B------:R-:W-:Y:S01]  /*11920*/  IMAD.MOV.U32 R219, RZ, RZ, R221 ;  /* 0x000000ffffdb7224 */ /* 0x000fe200078e00dd */
[----:B------:R1:W-:Y:S01]  /*11930*/  STL.64 [R1+0xa80], R42 ;  /* 0x000a802a01007387 */ /* 0x0003e20000100a00 */
[----:B------:R-:W-:Y:S01]  /*11940*/  IMAD.MOV.U32 R221, RZ, RZ, R222 ;  /* 0x000000ffffdd7224 */ /* 0x000fe200078e00de */
[----:B------:R-:W-:Y:S01]  /*11950*/  LEA.HI.X.SX32 R45, R101, R0, 0x2, P3 ;  /* 0x00000000652d7211 */ /* 0x000fe200018f16ff */
[----:B------:R-:W-:Y:S01]  /*11960*/  IMAD.MOV.U32 R222, RZ, RZ, R224 ;  /* 0x000000ffffde7224 */ /* 0x000fe200078e00e0 */
[----:B------:R2:W-:Y:S01]  /*11970*/  STL.64 [R1+0xa68], R2 ;  /* 0x000a680201007387 */ /* 0x0005e20000100a00 */
[----:B------:R-:W-:Y:S02]  /*11980*/  IMAD.MOV.U32 R217, RZ, RZ, R218 ;  /* 0x000000ffffd97224 */ /* 0x000fe400078e00da */
[----:B------:R-:W-:Y:S02]  /*11990*/  IMAD.MOV.U32 R218, RZ, RZ, R219 ;  /* 0x000000ffffda7224 */ /* 0x000fe400078e00db */
[----:B------:R-:W-:Y:S01]  /*119a0*/  IMAD.MOV.U32 R219, RZ, RZ, R221 ;  /* 0x000000ffffdb7224 */ /* 0x000fe200078e00dd */
[----:B-1----:R-:W-:Y:S01]  /*119b0*/  LEA R42, P2, R100, R246, 0x2 ;  /* 0x000000f6642a7211 */ /* 0x002fe200078410ff */
[----:B------:R-:W-:-:S02]  /*119c0*/  IMAD.MOV.U32 R224, RZ, RZ, R19 ;  /* 0x000000ffffe07224 */ /* 0x000fc400078e0013 */
[----:B--2---:R-:W-:Y:S01]  /*119d0*/  IMAD R3, R40, c[0x0][0x190], RZ ;  /* 0x0000640028037a24 */ /* 0x004fe200078e02ff */
[----:B------:R-:W-:Y:S01]  /*119e0*/  LEA R40, P3, R99, R246, 0x2 ;  /* 0x000000f663287211 */ /* 0x000fe200078610ff */
[----:B------:R-:W-:Y:S01]  /*119f0*/  IMAD.MOV.U32 R221, RZ, RZ, R222 ;  /* 0x000000ffffdd7224 */ /* 0x000fe200078e00de */
[-C--:B------:R-:W-:Y:S01]  /*11a00*/  LEA.HI.X.SX32 R43, R100, R0.reuse, 0x2, P2 ;  /* 0x00000000642b7211 */ /* 0x080fe200010f16ff */
[----:B------:R-:W-:Y:S02]  /*11a10*/  IMAD.MOV.U32 R215, RZ, RZ, R217 ;  /* 0x000000ffffd77224 */ /* 0x000fe400078e00d9 */
[----:B------:R-:W-:Y:S02]  /*11a20*/  IMAD.MOV.U32 R217, RZ, RZ, R218 ;  /* 0x000000ffffd97224 */ /* 0x000fe400078e00da */
[----:B------:R-:W-:Y:S01]  /*11a30*/  IMAD R4, R41, c[0x0][0x190], RZ ;  /* 0x0000640029047a24 */ /* 0x000fe200078e02ff */
[----:B------:R-:W-:Y:S01]  /*11a40*/  LEA.HI.X.SX32 R41, R99, R0, 0x2, P3 ;  /* 0x0000000063297211 */ /* 0x000fe200018f16ff */
[----:B------:R-:W-:-:S02]  /*11a50*/  IMAD R98, R98, c[0x0][0x190], RZ ;  /* 0x0000640062627a24 */ /* 0x000fc400078e02ff */
[----:B------:R-:W-:Y:S02]  /*11a60*/  IMAD.MOV.U32 R218, RZ, RZ, R219 ;  /* 0x000000ffffda7224 */ /* 0x000fe400078e00db */
[----:B------:R-:W-:Y:S02]  /*11a70*/  IMAD R97, R97, c[0x0][0x190], RZ ;  /* 0x0000640061617a24 */ /* 0x000fe400078e02ff */
[----:B------:R-:W-:Y:S01]  /*11a80*/  IMAD.MOV.U32 R222, RZ, RZ, R224 ;  /* 0x000000ffffde7224 */ /* 0x000fe200078e00e0 */
[----:B------:R-:W-:Y:S01]  /*11a90*/  MOV R219, R221 ;  /* 0x000000dd00db7202 */ /* 0x000fe20000000f00 */
[----:B------:R-:W-:Y:S01]  /*11aa0*/  IMAD.MOV.U32 R212, RZ, RZ, R215 ;  /* 0x000000ffffd47224 */ /* 0x000fe200078e00d7 */
[----:B------:R-:W-:Y:S01]  /*11ab0*/  STL.64 [R1+0xa60], R44 ;  /* 0x000a602c01007387 */ /* 0x000fe20000100a00 */
[----:B------:R-:W-:Y:S01]  /*11ac0*/  IMAD.MOV.U32 R215, RZ, RZ, R217 ;  /* 0x000000ffffd77224 */ /* 0x000fe200078e00d9 */
[----:B------:R-:W-:Y:S01]  /*11ad0*/  MOV R217, R218 ;  /* 0x000000da00d97202 */ /* 0x000fe20000000f00 */
[----:B------:R-:W-:Y:S01]  /*11ae0*/  IMAD.MOV.U32 R221, RZ, RZ, R222 ;  /* 0x000000ffffdd7224 */ /* 0x000fe200078e00de */
[----:B------:R1:W-:Y:S01]  /*11af0*/  STL.64 [R1+0xa58], R42 ;  /* 0x000a582a01007387 */ /* 0x0003e20000100a00 */
[----:B------:R-:W-:Y:S01]  /*11b00*/  IMAD.MOV.U32 R225, RZ, RZ, R251 ;  /* 0x000000ffffe17224 */ /* 0x000fe200078e00fb */
[----:B------:R-:W-:Y:S01]  /*11b10*/  MOV R251, R20 ;  /* 0x0000001400fb7202 */ /* 0x000fe20000000f00 */
[----:B------:R-:W-:Y:S01]  /*11b20*/  IMAD.MOV.U32 R222, RZ, RZ, R226 ;  /* 0x000000ffffde7224 */ /* 0x000fe200078e00e2 */
[----:B------:R2:W-:Y:S01]  /*11b30*/  STL.64 [R1+0xa50], R40 ;  /* 0x000a502801007387 */ /* 0x0005e20000100a00 */
[----:B------:R-:W-:-:S02]  /*11b40*/  IMAD.MOV.U32 R226, RZ, RZ, R15 ;  /* 0x000000ffffe27224 */ /* 0x000fc400078e000f */
[----:B------:R-:W-:Y:S02]  /*11b50*/  IMAD.MOV.U32 R218, RZ, RZ, R219 ;  /* 0x000000ffffda7224 */ /* 0x000fe400078e00db */
[----:B------:R-:W-:Y:S01]  /*11b60*/  IMAD.MOV.U32 R210, RZ, RZ, R212 ;  /* 0x000000ffffd27224 */ /* 0x000fe200078e00d4 */
[CC--:B-1----:R-:W-:Y:S01]  /*11b70*/  LEA R42, P2, R98.reuse, R246.reuse, 0x2 ;  /* 0x000000f6622a7211 */ /* 0x0c2fe200078410ff */
[----:B------:R-:W-:Y:S01]  /*11b80*/  IMAD.MOV.U32 R219, RZ, RZ, R221 ;  /* 0x000000ffffdb7224 */ /* 0x000fe200078e00dd */
[C---:B--2---:R-:W-:Y:S01]  /*11b90*/  LEA R40, P3, R97.reuse, R246, 0x2 ;  /* 0x000000f661287211 */ /* 0x044fe200078610ff */
[----:B------:R-:W-:Y:S01]  /*11ba0*/  IMAD.MOV.U32 R212, RZ, RZ, R215 ;  /* 0x000000ffffd47224 */ /* 0x000fe200078e00d7 */
[-C--:B------:R-:W-:Y:S01]  /*11bb0*/  LEA.HI.X.SX32 R43, R98, R0.reuse, 0x2, P2 ;  /* 0x00000000622b7211 */ /* 0x080fe200010f16ff */
[----:B------:R-:W-:Y:S01]  /*11bc0*/  IMAD R96, R96, c[0x0][0x190], RZ ;  /* 0x0000640060607a24 */ /* 0x000fe200078e02ff */
[----:B------:R-:W-:Y:S01]  /*11bd0*/  LEA.HI.X.SX32 R41, R97, R0, 0x2, P3 ;  /* 0x0000000061297211 */ /* 0x000fe200018f16ff */
[----:B------:R-:W-:Y:S01]  /*11be0*/  IMAD.MOV.U32 R220, RZ, RZ, R225 ;  /* 0x000000ffffdc7224 */ /* 0x000fe200078e00e1 */
[----:B------:R-:W-:Y:S01]  /*11bf0*/  MOV R225, R251 ;  /* 0x000000fb00e17202 */ /* 0x000fe20000000f00 */
[----:B------:R-:W-:-:S02]  /*11c00*/  IMAD.MOV.U32 R221, RZ, RZ, R222 ;  /* 0x000000ffffdd7224 */ /* 0x000fc400078e00de */
[----:B------:R-:W-:Y:S02]  /*11c10*/  IMAD.MOV.U32 R215, RZ, RZ, R217 ;  /* 0x000000ffffd77224 */ /* 0x000fe400078e00d9 */
[----:B------:R-:W-:Y:S02]  /*11c20*/  IMAD R95, R95, c[0x0][0x190], RZ ;  /* 0x000064005f5f7a24 */ /* 0x000fe400078e02ff */
[----:B------:R-:W-:Y:S02]  /*11c30*/  IMAD.MOV.U32 R222, RZ, RZ, R226 ;  /* 0x000000ffffde7224 */ /* 0x000fe400078e00e2 */
[----:B------:R-:W-:Y:S01]  /*11c40*/  IMAD.MOV.U32 R226, RZ, RZ, R249 ;  /* 0x000000ffffe27224 */ /* 0x000fe200078e00f9 */
[----:B------:R1:W-:Y:S01]  /*11c50*/  STL.64 [R1+0xa48], R42 ;  /* 0x000a482a01007387 */ /* 0x0003e20000100a00 */
[----:B------:R-:W-:Y:S02]  /*11c60*/  IMAD.MOV.U32 R249, RZ, RZ, R13 ;  /* 0x000000fffff97224 */ /* 0x000fe400078e000d */
[----:B------:R-:W-:Y:S01]  /*11c70*/  IMAD.MOV.U32 R214, RZ, RZ, R14 ;  /* 0x000000ffffd67224 */ /* 0x000fe200078e000e */
[----:B------:R2:W-:Y:S01]  /*11c80*/  STL.64 [R1+0xa40], R40 ;  /* 0x000a402801007387 */ /* 0x0005e20000100a00 */
[----:B------:R-:W-:Y:S01]  /*11c90*/  IMAD.MOV.U32 R208, RZ, RZ, R210 ;  /* 0x000000ffffd07224 */ /* 0x000fe200078e00d2 */
[----:B------:R-:W-:Y:S01]  /*11ca0*/  MOV R210, R215 ;  /* 0x000000d700d27202 */ /* 0x000fe20000000f00 */
[----:B------:R-:W-:-:S02]  /*11cb0*/  IMAD R94, R94, c[0x0][0x190], RZ ;  /* 0x000064005e5e7a24 */ /* 0x000fc400078e02ff */
[----:B------:R-:W-:Y:S02]  /*11cc0*/  IMAD.MOV.U32 R216, RZ, RZ, R225 ;  /* 0x000000ffffd87224 */ /* 0x000fe400078e00e1 */
[----:B------:R-:W-:Y:S01]  /*11cd0*/  IMAD.MOV.U32 R215, RZ, RZ, R219 ;  /* 0x000000ffffd77224 */ /* 0x000fe200078e00db */
[-C--:B-1----:R-:W-:Y:S01]  /*11ce0*/  LEA R42, P2, R96, R246.reuse, 0x2 ;  /* 0x000000f6602a7211 */ /* 0x082fe200078410ff */
[----:B------:R-:W-:Y:S01]  /*11cf0*/  IMAD.MOV.U32 R219, RZ, RZ, R249 ;  /* 0x000000ffffdb7224 */ /* 0x000fe200078e00f9 */
[----:B--2---:R-:W-:Y:S01]  /*11d00*/  LEA R40, P3, R95, R246, 0x2 ;  /* 0x000000f65f287211 */ /* 0x004fe200078610ff */
[----:B------:R-:W-:Y:S01]  /*11d10*/  IMAD.MOV.U32 R249, RZ, RZ, R24 ;  /* 0x000000fffff97224 */ /* 0x000fe200078e0018 */
[----:B------:R-:W-:Y:S01]  /*11d20*/  MOV R213, R214 ;  /* 0x000000d600d57202 */ /* 0x000fe20000000f00 */
[----:B------:R-:W-:Y:S01]  /*11d30*/  IMAD R24, R38, c[0x0][0x190], RZ ;  /* 0x0000640026187a24 */ /* 0x000fe200078e02ff */
[----:B------:R-:W-:Y:S01]  /*11d40*/  LEA.HI.X.SX32 R43, R96, R0, 0x2, P2 ;  /* 0x00000000602b7211 */ /* 0x000fe200010f16ff */
[----:B------:R-:W-:Y:S01]  /*11d50*/  IMAD.MOV.U32 R214, RZ, RZ, R216 ;  /* 0x000000ffffd67224 */ /* 0x000fe200078e00d8 */
[C---:B------:R-:W-:Y:S01]  /*11d60*/  LEA R38, P2, R94.reuse, R246, 0x2 ;  /* 0x000000f65e267211 */ /* 0x040fe200078410ff */
[----:B------:R-:W-:Y:S01]  /*11d70*/  IMAD R93, R93, c[0x0][0x190], RZ ;  /* 0x000064005d5d7a24 */ /* 0x000fe200078e02ff */
[-C--:B------:R-:W-:Y:S01]  /*11d80*/  LEA.HI.X.SX32 R41, R95, R0.reuse, 0x2, P3 ;  /* 0x000000005f297211 */ /* 0x080fe200018f16ff */
[----:B------:R-:W-:Y:S01]  /*11d90*/  IMAD.MOV.U32 R216, RZ, RZ, R12 ;  /* 0x000000ffffd87224 */ /* 0x000fe200078e000c */
[----:B------:R-:W-:Y:S01]  /*11da0*/  STL.64 [R1+0xa38], R42 ;  /* 0x000a382a01007387 */ /* 0x000fe20000100a00 */
[----:B------:R-:W-:Y:S01]  /*11db0*/  IMAD R2, R39, c[0x0][0x190], RZ ;  /* 0x0000640027027a24 */ /* 0x000fe200078e02ff */
[----:B------:R-:W-:Y:S01]  /*11dc0*/  LEA.HI.X.SX32 R39, R94, R0, 0x2, P2 ;  /* 0x000000005e277211 */ /* 0x000fe200010f16ff */
[----:B------:R-:W-:Y:S01]  /*11dd0*/  IMAD.MOV.U32 R228, RZ, RZ, R213 ;  /* 0x000000ffffe47224 */ /* 0x000fe200078e00d5 */
[----:B------:R1:W-:Y:S01]  /*11de0*/  STL.64 [R1+0xa30], R40 ;  /* 0x000a302801007387 */ /* 0x0003e20000100a00 */
[----:B------:R-:W-:-:S02]  /*11df0*/  IMAD R92, R92, c[0x0][0x190], RZ ;  /* 0x000064005c5c7a24 */ /* 0x000fc400078e02ff */
[----:B------:R-:W-:Y:S02]  /*11e00*/  IMAD.MOV.U32 R213, RZ, RZ, R216 ;  /* 0x000000ffffd57224 */ /* 0x000fe400078e00d8 */
[----:B------:R-:W-:Y:S02]  /*11e10*/  IMAD R91, R91, c[0x0][0x190], RZ ;  /* 0x000064005b5b7a24 */ /* 0x000fe400078e02ff */
[----:B------:R-:W-:Y:S01]  /*11e20*/  IMAD.MOV.U32 R217, RZ, RZ, R221 ;  /* 0x000000ffffd97224 */ /* 0x000fe200078e00dd */
[----:B------:R-:W-:Y:S01]  /*11e30*/  MOV R221, R222 ;  /* 0x000000de00dd7202 */ /* 0x000fe20000000f00 */
[----:B------:R-:W-:Y:S01]  /*11e40*/  IMAD.MOV.U32 R209, RZ, RZ, R228 ;  /* 0x000000ffffd17224 */ /* 0x000fe200078e00e4 */
[C---:B-1----:R-:W-:Y:S01]  /*11e50*/  LEA R40, P3, R93.reuse, R246, 0x2 ;  /* 0x000000f65d287211 */ /* 0x042fe200078610ff */
[----:B------:R-:W-:Y:S01]  /*11e60*/  IMAD.MOV.U32 R228, RZ, RZ, R213 ;  /* 0x000000ffffe47224 */ /* 0x000fe200078e00d5 */
[----:B------:R1:W-:Y:S01]  /*11e70*/  STL.64 [R1+0xa28], R38 ;  /* 0x000a282601007387 */ /* 0x0003e20000100a00 */
[----:B------:R-:W-:Y:S01]  /*11e80*/  IMAD.MOV.U32 R213, RZ, RZ, R214 ;  /* 0x000000ffffd57224 */ /* 0x000fe200078e00d6 */
[----:B------:R-:W-:Y:S01]  /*11e90*/  LEA.HI.X.SX32 R41, R93, R0, 0x2, P3 ;  /* 0x000000005d297211 */ /* 0x000fe200018f16ff */
[----:B------:R-:W-:Y:S01]  /*11ea0*/  IMAD R42, R36, c[0x0][0x190], RZ ;  /* 0x00006400242a7a24 */ /* 0x000fe200078e02ff */
[----:B------:R-:W-:Y:S01]  /*11eb0*/  MOV R214, R221 ;  /* 0x000000dd00d67202 */ /* 0x000fe20000000f00 */
[----:B------:R-:W-:Y:S01]  /*11ec0*/  IMAD.MOV.U32 R221, RZ, RZ, R226 ;  /* 0x000000ffffdd7224 */ /* 0x000fe200078e00e2 */
[-C--:B------:R-:W-:Y:S01]  /*11ed0*/  LEA R36, P3, R91, R246.reuse, 0x2 ;  /* 0x000000f65b247211 */ /* 0x080fe200078610ff */
[----:B------:R-:W-:Y:S01]  /*11ee0*/  IMAD.MOV.U32 R226, RZ, RZ, R25 ;  /* 0x000000ffffe27224 */ /* 0x000fe200078e0019 */
[----:B-1----:R-:W-:Y:S01]  /*11ef0*/  LEA R38, P2, R92, R246, 0x2 ;  /* 0x000000f65c267211 */ /* 0x002fe200078410ff */
[----:B------:R-:W-:Y:S01]  /*11f00*/  IMAD R25, R37, c[0x0][0x190], RZ ;  /* 0x0000640025197a24 */ /* 0x000fe200078e02ff */
[-C--:B------:R-:W-:Y:S01]  /*11f10*/  LEA.HI.X.SX32 R37, R91, R0.reuse, 0x2, P3 ;  /* 0x000000005b257211 */ /* 0x080fe200018f16ff */
[----:B------:R-:W-:Y:S01]  /*11f20*/  IMAD R90, R90, c[0x0][0x190], RZ ;  /* 0x000064005a5a7a24 */ /* 0x000fe200078e02ff */
[----:B------:R-:W-:Y:S01]  /*11f30*/  LEA.HI.X.SX32 R39, R92, R0, 0x2, P2 ;  /* 0x000000005c277211 */ /* 0x000fe200010f16ff */
[----:B----4-:R-:W-:Y:S01]  /*11f40*/  IMAD R89, R89, c[0x0][0x190], RZ ;  /* 0x0000640059597a24 */ /* 0x010fe200078e02ff */
[----:B------:R-:W-:Y:S04]  /*11f50*/  STL.64 [R1+0xa20], R40 ;  /* 0x000a202801007387 */ /* 0x000fe80000100a00 */
[----:B------:R1:W-:Y:S04]  /*11f60*/  STL.64 [R1+0xa08], R38 ;  /* 0x000a082601007387 */ /* 0x0003e80000100a00 */
[----:B------:R2:W-:Y:S01]  /*11f70*/  STL.64 [R1+0xa00], R36 ;  /* 0x000a002401007387 */ /* 0x0005e20000100a00 */
[----:B------:R-:W-:Y:S01]  /*11f80*/  IMAD R88, R88, c[0x0][0x190], RZ ;  /* 0x0000640058587a24 */ /* 0x000fe200078e02ff */
[----:B-1----:R-:W-:-:S02]  /*11f90*/  LEA R38, P2, R90, R246, 0x2 ;  /* 0x000000f65a267211 */ /* 0x002fc400078410ff */
[----:B--2---:R-:W-:Y:S02]  /*11fa0*/  LEA R36, P3, R89, R246, 0x2 ;  /* 0x000000f659247211 */ /* 0x004fe400078610ff */
[-C--:B------:R-:W-:Y:S01]  /*11fb0*/  LEA.HI.X.SX32 R39, R90, R0.reuse, 0x2, P2 ;  /* 0x000000005a277211 */ /* 0x080fe200010f16ff */
[----:B------:R-:W-:Y:S01]  /*11fc0*/  IMAD R87, R87, c[0x0][0x190], RZ ;  /* 0x0000640057577a24 */ /* 0x000fe200078e02ff */
[----:B------:R-:W-:Y:S01]  /*11fd0*/  LEA.HI.X.SX32 R37, R89, R0, 0x2, P3 ;  /* 0x0000000059257211 */ /* 0x000fe200018f16ff */
[----:B------:R-:W-:Y:S02]  /*11fe0*/  IMAD R86, R86, c[0x0][0x190], RZ ;  /* 0x0000640056567a24 */ /* 0x000fe400078e02ff */
[----:B------:R1:W-:Y:S04]  /*11ff0*/  STL.64 [R1+0x9f8], R38 ;  /* 0x0009f82601007387 */ /* 0x0003e80000100a00 */
[----:B------:R2:W-:Y:S01]  /*12000*/  STL.64 [R1+0x9f0], R36 ;  /* 0x0009f02401007387 */ /* 0x0005e20000100a00 */
[----:B------:R-:W-:Y:S01]  /*12010*/  IMAD R40, R34, c[0x0][0x190], RZ ;  /* 0x0000640022287a24 */ /* 0x000fe200078e02ff */
[----:B-1----:R-:W-:-:S02]  /*12020*/  LEA R38, P2, R88, R246, 0x2 ;  /* 0x000000f658267211 */ /* 0x002fc400078410ff */
[----:B--2---:R-:W-:Y:S02]  /*12030*/  LEA R36, P3, R87, R246, 0x2 ;  /* 0x000000f657247211 */ /* 0x004fe400078610ff */
[----:B------:R-:W-:Y:S01]  /*12040*/  LEA.HI.X.SX32 R39, R88, R0, 0x2, P2 ;  /* 0x0000000058277211 */ /* 0x000fe200010f16ff */
[----:B------:R-:W-:Y:S01]  /*12050*/  IMAD R85, R85, c[0x0][0x190], RZ ;  /* 0x0000640055557a24 */ /* 0x000fe200078e02ff */
[C---:B------:R-:W-:Y:S02]  /*12060*/  LEA R34, P2, R86.reuse, R246, 0x2 ;  /* 0x000000f656227211 */ /* 0x040fe400078410ff */
[-C--:B------:R-:W-:Y:S01]  /*12070*/  LEA.HI.X.SX32 R37, R87, R0.reuse, 0x2, P3 ;  /* 0x0000000057257211 */ /* 0x080fe200018f16ff */
[----:B------:R-:W-:Y:S01]  /*12080*/  IMAD R41, R35, c[0x0][0x190], RZ ;  /* 0x0000640023297a24 */ /* 0x000fe200078e02ff */
[----:B------:R1:W-:Y:S01]  /*12090*/  STL.64 [R1+0x9e8], R38 ;  /* 0x0009e82601007387 */ /* 0x0003e20000100a00 */
[----:B------:R-:W-:Y:S01]  /*120a0*/  LEA.HI.X.SX32 R35, R86, R0, 0x2, P2 ;  /* 0x0000000056237211 */ /* 0x000fe200010f16ff */
[----:B------:R-:W-:-:S02]  /*120b0*/  IMAD R84, R84, c[0x0][0x190], RZ ;  /* 0x0000640054547a24 */ /* 0x000fc400078e02ff */
[----:B------:R2:W-:Y:S01]  /*120c0*/  STL.64 [R1+0x9e0], R36 ;  /* 0x0009e02401007387 */ /* 0x0005e20000100a00 */
[----:B------:R-:W-:-:S03]  /*120d0*/  IMAD R83, R83, c[0x0][0x190], RZ ;  /* 0x0000640053537a24 */ /* 0x000fc600078e02ff */
[----:B------:R3:W-:Y:S01]  /*120e0*/  STL.64 [R1+0x9d8], R34 ;  /* 0x0009d82201007387 */ /* 0x0007e20000100a00 */
[----:B-1----:R-:W-:Y:S01]  /*120f0*/  IMAD R38, R32, c[0x0][0x190], RZ ;  /* 0x0000640020267a24 */ /* 0x002fe200078e02ff */
[CC--:B--2---:R-:W-:Y:S02]  /*12100*/  LEA R36, P3, R85.reuse, R246.reuse, 0x2 ;  /* 0x000000f655247211 */ /* 0x0c4fe400078610ff */
[C---:B---3--:R-:W-:Y:S02]  /*12110*/  LEA R34, P2, R84.reuse, R246, 0x2 ;  /* 0x000000f654227211 */ /* 0x048fe400078410ff */
[----:B------:R-:W-:Y:S02]  /*12120*/  LEA.HI.X.SX32 R37, R85, R0, 0x2, P3 ;  /* 0x0000000055257211 */ /* 0x000fe400018f16ff */
[----:B------:R-:W-:Y:S01]  /*12130*/  LEA R32, P3, R83, R246, 0x2 ;  /* 0x000000f653207211 */ /* 0x000fe200078610ff */
[----:B------:R-:W-:Y:S01]  /*12140*/  IMAD R39, R33, c[0x0][0x190], RZ ;  /* 0x0000640021277a24 */ /* 0x000fe200078e02ff */
[-C--:B------:R-:W-:Y:S01]  /*12150*/  LEA.HI.X.SX32 R35, R84, R0.reuse, 0x2, P2 ;  /* 0x0000000054237211 */ /* 0x080fe200010f16ff */
[----:B------:R-:W-:Y:S01]  /*12160*/  IMAD R82, R82, c[0x0][0x190], RZ ;  /* 0x0000640052527a24 */ /* 0x000fe200078e02ff */
[----:B------:R-:W-:Y:S01]  /*12170*/  LEA.HI.X.SX32 R33, R83, R0, 0x2, P3 ;  /* 0x0000000053217211 */ /* 0x000fe200018f16ff */
[----:B------:R-:W-:Y:S01]  /*12180*/  IMAD R81, R81, c[0x0][0x190], RZ ;  /* 0x0000640051517a24 */ /* 0x000fe200078e02ff */
        /* <DEDUP_REMOVED lines=56> */
[----:B------:R-:W-:Y:S01]  /*12510*/  STL.64 [R1+0x938], R30 ;  /* 0x0009381e01007387 */ /* 0x000fe20000100a00 */
[----:B------:R-:W-:Y:S01]  /*12520*/  LEA.HI.X.SX32 R27, R70, R0, 0x2, P2 ;  /* 0x00000000461b7211 */ /* 0x000fe200010f16ff */
[----:B------:R-:W-:-:S02]  /*12530*/  IMAD R68, R68, c[0x0][0x190], RZ ;  /* 0x0000640044447a24 */ /* 0x000fc400078e02ff */
[----:B------:R1:W-:Y:S01]  /*12540*/  STL.64 [R1+0x930], R28 ;  /* 0x0009301c01007387 */ /* 0x0003e20000100a00 */
[----:B------:R-:W-:-:S03]  /*12550*/  IMAD R67, R67, c[0x0][0x190], RZ ;  /* 0x0000640043437a24 */ /* 0x000fc600078e02ff */
[----:B------:R2:W-:Y:S01]  /*12560*/  STL.64 [R1+0x8b8], R26 ;  /* 0x0008b81a01007387 */ /* 0x0005e20000100a00 */
[CC--:B-1----:R-:W-:Y:S02]  /*12570*/  LEA R28, P3, R69.reuse, R246.reuse, 0x2 ;  /* 0x000000f6451c7211 */ /* 0x0c2fe400078610ff */
[----:B--2---:R-:W-:Y:S02]  /*12580*/  LEA R26, P2, R68, R246, 0x2 ;  /* 0x000000f6441a7211 */ /* 0x004fe400078410ff */
[----:B------:R-:W-:Y:S02]  /*12590*/  LEA.HI.X.SX32 R29, R69, R0, 0x2, P3 ;  /* 0x00000000451d7211 */ /* 0x000fe400018f16ff */
[----:B------:R-:W-:Y:S01]  /*125a0*/  LEA R44, P3, R67, R246, 0x2 ;  /* 0x000000f6432c7211 */ /* 0x000fe200078610ff */
[----:B------:R-:W-:Y:S01]  /*125b0*/  IMAD R66, R66, c[0x0][0x190], RZ ;  /* 0x0000640042427a24 */ /* 0x000fe200078e02ff */
[-C--:B------:R-:W-:Y:S01]  /*125c0*/  LEA.HI.X.SX32 R27, R68, R0.reuse, 0x2, P2 ;  /* 0x00000000441b7211 */ /* 0x080fe200010f16ff */
[----:B------:R-:W-:Y:S01]  /*125d0*/  IMAD R65, R65, c[0x0][0x190], RZ ;  /* 0x0000640041417a24 */ /* 0x000fe200078e02ff */
[----:B------:R-:W-:Y:S01]  /*125e0*/  LEA.HI.X.SX32 R45, R67, R0, 0x2, P3 ;  /* 0x00000000432d7211 */ /* 0x000fe200018f16ff */
        /* <DEDUP_REMOVED lines=8> */
[----:B------:R-:W-:-:S03]  /*12670*/  LEA.HI.X.SX32 R45, R65, R0, 0x2, P3 ;  /* 0x00000000412d7211 */ /* 0x000fc600018f16ff */
[----:B------:R1:W-:Y:S04]  /*12680*/  STL.64 [R1+0x898], R26 ;  /* 0x0008981a01007387 */ /* 0x0003e80000100a00 */
[----:B------:R2:W-:Y:S01]  /*12690*/  STL.64 [R1+0x890], R44 ;  /* 0x0008902c01007387 */ /* 0x0005e20000100a00 */
[----:B------:R-:W-:Y:S01]  /*126a0*/  IMAD R62, R62, c[0x0][0x190], RZ ;  /* 0x000064003e3e7a24 */ /* 0x000fe200078e02ff */
[CC--:B-1----:R-:W-:Y:S02]  /*126b0*/  LEA R26, P2, R64.reuse, R246.reuse, 0x2 ;  /* 0x000000f6401a7211 */ /* 0x0c2fe400078410ff */
[----:B--2---:R-:W-:Y:S02]  /*126c0*/  LEA R44, P3, R63, R246, 0x2 ;  /* 0x000000f63f2c7211 */ /* 0x004fe400078610ff */
[-C--:B------:R-:W-:Y:S01]  /*126d0*/  LEA.HI.X.SX32 R27, R64, R0.reuse, 0x2, P2 ;  /* 0x00000000401b7211 */ /* 0x080fe200010f16ff */
[----:B------:R-:W-:Y:S01]  /*126e0*/  IMAD R61, R61, c[0x0][0x190], RZ ;  /* 0x000064003d3d7a24 */ /* 0x000fe200078e02ff */
[----:B------:R-:W-:Y:S01]  /*126f0*/  LEA.HI.X.SX32 R45, R63, R0, 0x2, P3 ;  /* 0x000000003f2d7211 */ /* 0x000fe200018f16ff */
[----:B------:R-:W-:-:S02]  /*12700*/  IMAD.MOV.U32 R251, RZ, RZ, R18 ;  /* 0x000000fffffb7224 */ /* 0x000fc400078e0012 */
[----:B------:R-:W-:Y:S01]  /*12710*/  IMAD R9, R46, c[0x0][0x190], RZ ;  /* 0x000064002e097a24 */ /* 0x000fe200078e02ff */
[----:B------:R-:W-:Y:S01]  /*12720*/  STL.64 [R1+0x888], R26 ;  /* 0x0008881a01007387 */ /* 0x000fe20000100a00 */
[C---:B------:R-:W-:Y:S01]  /*12730*/  LEA R46, P2, R62.reuse, R246, 0x2 ;  /* 0x000000f63e2e7211 */ /* 0x040fe200078410ff */
[----:B------:R-:W-:Y:S02]  /*12740*/  IMAD.MOV.U32 R216, RZ, RZ, R251 ;  /* 0x000000ffffd87224 */ /* 0x000fe400078e00fb */
[----:B------:R1:W-:Y:S01]  /*12750*/  STL.64 [R1+0x880], R44 ;  /* 0x0008802c01007387 */ /* 0x0003e20000100a00 */
[----:B------:R-:W-:Y:S02]  /*12760*/  IMAD.MOV.U32 R251, RZ, RZ, R10 ;  /* 0x000000fffffb7224 */ /* 0x000fe400078e000a */
[----:B------:R-:W-:Y:S01]  /*12770*/  IMAD R10, R47, c[0x0][0x190], RZ ;  /* 0x000064002f0a7a24 */ /* 0x000fe200078e02ff */
[----:B------:R-:W-:Y:S01]  /*12780*/  LEA.HI.X.SX32 R47, R62, R0, 0x2, P2 ;  /* 0x000000003e2f7211 */ /* 0x000fe200010f16ff */
[----:B------:R-:W-:Y:S01]  /*12790*/  IMAD R23, R60, c[0x0][0x190], RZ ;  /* 0x000064003c177a24 */ /* 0x000fe200078e02ff */
[----:B-1----:R-:W-:-:S04]  /*127a0*/  LEA R44, P3, R61, R246, 0x2 ;  /* 0x000000f63d2c7211 */ /* 0x002fc800078610ff */
[----:B------:R-:W-:Y:S01]  /*127b0*/  LEA.HI.X.SX32 R45, R61, R0, 0x2, P3 ;  /* 0x000000003d2d7211 */ /* 0x000fe200018f16ff */
[----:B------:R1:W-:Y:S04]  /*127c0*/  STL.64 [R1+0x878], R46 ;  /* 0x0008782e01007387 */ /* 0x0003e80000100a00 */
[----:B------:R2:W-:Y:S01]  /*127d0*/  STL.64 [R1+0x870], R44 ;  /* 0x0008702c01007387 */ /* 0x0005e20000100a00 */
[----:B------:R-:W-:Y:S01]  /*127e0*/  IMAD R20, R57, c[0x0][0x190], RZ ;  /* 0x0000640039147a24 */ /* 0x000fe200078e02ff */
[CC--:B-1----:R-:W-:Y:S02]  /*127f0*/  LEA R46, P2, R23.reuse, R246.reuse, 0x2 ;  /* 0x000000f6172e7211 */ /* 0x0c2fe400078410ff */
[----:B--2---:R-:W-:Y:S02]  /*12800*/  LEA R44, P3, R22, R246, 0x2 ;  /* 0x000000f6162c7211 */ /* 0x004fe400078610ff */
[----:B------:R-:W-:-:S02]  /*12810*/  LEA.HI.X.SX32 R47, R23, R0, 0x2, P2 ;  /* 0x00000000172f7211 */ /* 0x000fc400010f16ff */
[----:B------:R-:W-:-:S03]  /*12820*/  LEA.HI.X.SX32 R45, R22, R0, 0x2, P3 ;  /* 0x00000000162d7211 */ /* 0x000fc600018f16ff */
[----:B------:R1:W-:Y:S04]  /*12830*/  STL.64 [R1+0x848], R46 ;  /* 0x0008482e01007387 */ /* 0x0003e80000100a00 */
[----:B------:R2:W-:Y:S01]  /*12840*/  STL.64 [R1+0x840], R44 ;  /* 0x0008402c01007387 */ /* 0x0005e20000100a00 */
[----:B------:R-:W-:Y:S01]  /*12850*/  IMAD R19, R56, c[0x0][0x190], RZ ;  /* 0x0000640038137a24 */ /* 0x000fe200078e02ff */
[CC--:B-1----:R-:W-:Y:S02]  /*12860*/  LEA R46, P2, R21.reuse, R246.reuse, 0x2 ;  /* 0x000000f6152e7211 */ /* 0x0c2fe400078410ff */
[C---:B--2---:R-:W-:Y:S02]  /*12870*/  LEA R44, P3, R20.reuse, R246, 0x2 ;  /* 0x000000f6142c7211 */ /* 0x044fe400078610ff */
[-C--:B------:R-:W-:Y:S01]  /*12880*/  LEA.HI.X.SX32 R47, R21, R0.reuse, 0x2, P2 ;  /* 0x00000000152f7211 */ /* 0x080fe200010f16ff */
[----:B------:R-:W-:Y:S01]  /*12890*/  IMAD R18, R55, c[0x0][0x190], RZ ;  /* 0x0000640037127a24 */ /* 0x000fe200078e02ff */
[----:B------:R-:W-:-:S03]  /*128a0*/  LEA.HI.X.SX32 R45, R20, R0, 0x2, P3 ;  /* 0x00000000142d7211 */ /* 0x000fc600018f16ff */
[----:B------:R1:W-:Y:S01]  /*128b0*/  STL.64 [R1+0x818], R46 ;  /* 0x0008182e01007387 */ /* 0x0003e20000100a00 */
[----:B------:R-:W-:-:S03]  /*128c0*/  MOV R224, R252 ;  /* 0x000000fc00e07202 */ /* 0x000fc60000000f00 */
[----:B------:R2:W-:Y:S01]  /*128d0*/  STL.64 [R1+0x810], R44 ;  /* 0x0008102c01007387 */ /* 0x0005e20000100a00 */
[----:B------:R-:W-:Y:S02]  /*128e0*/  IMAD.MOV.U32 R252, RZ, RZ, R17 ;  /* 0x000000fffffc7224 */ /* 0x000fe400078e0011 */
[----:B------:R-:W-:Y:S01]  /*128f0*/  IMAD R17, R54, c[0x0][0x190], RZ ;  /* 0x0000640036117a24 */ /* 0x000fe200078e02ff */
[CC--:B-1----:R-:W-:Y:S02]  /*12900*/  LEA R46, P2, R19.reuse, R246.reuse, 0x2 ;  /* 0x000000f6132e7211 */ /* 0x0c2fe400078410ff */
[C---:B--2---:R-:W-:Y:S01]  /*12910*/  LEA R44, P3, R18.reuse, R246, 0x2 ;  /* 0x000000f6122c7211 */ /* 0x044fe200078610ff */
[----:B------:R-:W-:Y:S01]  /*12920*/  IMAD.MOV.U32 R225, RZ, RZ, R16 ;  /* 0x000000ffffe17224 */ /* 0x000fe200078e0010 */
[-C--:B------:R-:W-:Y:S01]  /*12930*/  LEA.HI.X.SX32 R47, R19, R0.reuse, 0x2, P2 ;  /* 0x00000000132f7211 */ /* 0x080fe200010f16ff */
[----:B------:R-:W-:Y:S01]  /*12940*/  IMAD R16, R53, c[0x0][0x190], RZ ;  /* 0x0000640035107a24 */ /* 0x000fe200078e02ff */
[----:B------:R-:W-:Y:S01]  /*12950*/  LEA.HI.X.SX32 R45, R18, R0, 0x2, P3 ;  /* 0x00000000122d7211 */ /* 0x000fe200018f16ff */
[----:B------:R-:W-:-:S02]  /*12960*/  IMAD R15, R52, c[0x0][0x190], RZ ;  /* 0x00006400340f7a24 */ /* 0x000fc400078e02ff */
[----:B------:R1:W-:Y:S04]  /*12970*/  STL.64 [R1+0x808], R46 ;  /* 0x0008082e01007387 */ /* 0x0003e80000100a00 */
[----:B------:R2:W-:Y:S01]  /*12980*/  STL.64 [R1+0x800], R44 ;  /* 0x0008002c01007387 */ /* 0x0005e20000100a00 */
[----:B------:R-:W-:Y:S01]  /*12990*/  IMAD R14, R51, c[0x0][0x190], RZ ;  /* 0x00006400330e7a24 */ /* 0x000fe200078e02ff */
[CC--:B-1----:R-:W-:Y:S02]  /*129a0*/  LEA R46, P2, R17.reuse, R246.reuse, 0x2 ;  /* 0x000000f6112e7211 */ /* 0x0c2fe400078410ff */
[----:B--2---:R-:W-:Y:S02]  /*129b0*/  LEA R44, P3, R16, R246, 0x2 ;  /* 0x000000f6102c7211 */ /* 0x004fe400078610ff */
[-C--:B------:R-:W-:Y:S01]  /*129c0*/  LEA.HI.X.SX32 R47, R17, R0.reuse, 0x2, P2 ;  /* 0x00000000112f7211 */ /* 0x080fe200010f16ff */
[----:B------:R-:W-:Y:S01]  /*129d0*/  IMAD R13, R50, c[0x0][0x190], RZ ;  /* 0x00006400320d7a24 */ /* 0x000fe200078e02ff */
[----:B------:R-:W-:-:S02]  /*129e0*/  LEA.HI.X.SX32 R45, R16, R0, 0x2, P3 ;  /* 0x00000000102d7211 */ /* 0x000fc400018f16ff */
[----:B------:R-:W-:Y:S01]  /*129f0*/  LEA R18, P2, R15, R246, 0x2 ;  /* 0x000000f60f127211 */ /* 0x000fe200078410ff */
[----:B------:R1:W-:Y:S01]  /*12a00*/  STL.64 [R1+0x7f8], R46 ;  /* 0x0007f82e01007387 */ /* 0x0003e20000100a00 */
[----:B------:R-:W-:Y:S02]  /*12a10*/  IMAD R12, R49, c[0x0][0x190], RZ ;  /* 0x00006400310c7a24 */ /* 0x000fe400078e02ff */
[----:B------:R-:W-:Y:S01]  /*12a20*/  IMAD.MOV.U32 R222, RZ, RZ, R11 ;  /* 0x000000ffffde7224 */ /* 0x000fe200078e000b */
[----:B------:R-:W-:Y:S01]  /*12a30*/  LEA.HI.X.SX32 R19, R15, R0, 0x2, P2 ;  /* 0x000000000f137211 */ /* 0x000fe200010f16ff */
[----:B------:R2:W-:Y:S01]  /*12a40*/  STL.64 [R1+0x7f0], R44 ;  /* 0x0007f02c01007387 */ /* 0x0005e20000100a00 */
[----:B------:R-:W-:Y:S01]  /*12a50*/  IMAD R11, R48, c[0x0][0x190], RZ ;  /* 0x00006400300b7a24 */ /* 0x000fe200078e02ff */
[-C--:B-1----:R-:W-:Y:S02]  /*12a60*/  LEA R46, P3, R14, R246.reuse, 0x2 ;  /* 0x000000f60e2e7211 */ /* 0x082fe400078610ff */
[----:B--2---:R-:W-:-:S02]  /*12a70*/  LEA R44, P2, R13, R246, 0x2 ;  /* 0x000000f60d2c7211 */ /* 0x004fc400078410ff */
[----:B------:R-:W-:Y:S02]  /*12a80*/  LEA.HI.X.SX32 R47, R14, R0, 0x2, P3 ;  /* 0x000000000e2f7211 */ /* 0x000fe400018f16ff */
[C---:B------:R-:W-:Y:S02]  /*12a90*/  LEA R16, P3, R12.reuse, R246, 0x2 ;  /* 0x000000f60c107211 */ /* 0x040fe400078610ff */
[----:B------:R-:W-:Y:S02]  /*12aa0*/  LEA.HI.X.SX32 R45, R13, R0, 0x2, P2 ;  /* 0x000000000d2d7211 */ /* 0x000fe400010f16ff */
[----:B------:R-:W-:Y:S02]  /*12ab0*/  LEA R14, P2, R11, R246, 0x2 ;  /* 0x000000f60b0e7211 */ /* 0x000fe400078410ff */
[----:B------:R-:W-:Y:S01]  /*12ac0*/  LEA.HI.X.SX32 R17, R12, R0, 0x2, P3 ;  /* 0x000000000c117211 */ /* 0x000fe200018f16ff */
[----:B------:R-:W-:Y:S01]  /*12ad0*/  STL.64 [R1+0x7d8], R18 ;  /* 0x0007d81201007387 */ /* 0x000fe20000100a00 */
[----:B------:R-:W-:-:S02]  /*12ae0*/  LEA R12, P3, R10, R246, 0x2 ;  /* 0x000000f60a0c7211 */ /* 0x000fc400078610ff */
[-C--:B------:R-:W-:Y:S01]  /*12af0*/  LEA.HI.X.SX32 R15, R11, R0.reuse, 0x2, P2 ;  /* 0x000000000b0f7211 */ /* 0x080fe200010f16ff */
[----:B------:R-:W-:Y:S01]  /*12b00*/  STL.64 [R1+0x7d0], R46 ;  /* 0x0007d02e01007387 */ /* 0x000fe20000100a00 */
[----:B------:R-:W-:-:S03]  /*12b10*/  LEA.HI.X.SX32 R13, R10, R0, 0x2, P3 ;  /* 0x000000000a0d7211 */ /* 0x000fc600018f16ff */
[----:B------:R-:W-:Y:S04]  /*12b20*/  STL.64 [R1+0x7c8], R44 ;  /* 0x0007c82c01007387 */ /* 0x000fe80000100a00 */
[----:B------:R-:W-:Y:S04]  /*12b30*/  STL.64 [R1+0x7c0], R16 ;  /* 0x0007c01001007387 */ /* 0x000fe80000100a00 */
[----:B------:R1:W-:Y:S04]  /*12b40*/  STL.64 [R1+0x7b8], R14 ;  /* 0x0007b80e01007387 */ /* 0x0003e80000100a00 */
[----:B------:R2:W-:Y:S01]  /*12b50*/  STL.64 [R1+0x7b0], R12 ;  /* 0x0007b00c01007387 */ /* 0x0005e20000100a00 */
[----:B-1----:R-:W-:-:S02]  /*12b60*/  LEA R14, P2, R9, R246, 0x2 ;  /* 0x000000f6090e7211 */ /* 0x002fc400078410ff */
[C---:B--2---:R-:W-:Y:S02]  /*12b70*/  LEA R12, P3, R8.reuse, R246, 0x2 ;  /* 0x000000f6080c7211 */ /* 0x044fe400078610ff */
[----:B------:R-:W-:Y:S02]  /*12b80*/  LEA.HI.X.SX32 R15, R9, R0, 0x2, P2 ;  /* 0x00000000090f7211 */ /* 0x000fe400010f16ff */
[C---:B------:R-:W-:Y:S02]  /*12b90*/  LEA R10, P2, R7.reuse, R246, 0x2 ;  /* 0x000000f6070a7211 */ /* 0x040fe400078410ff */
[-C--:B------:R-:W-:Y:S02]  /*12ba0*/  LEA.HI.X.SX32 R13, R8, R0.reuse, 0x2, P3 ;  /* 0x00000000080d7211 */ /* 0x080fe400018f16ff */
[----:B------:R-:W-:Y:S01]  /*12bb0*/  LEA.HI.X.SX32 R11, R7, R0, 0x2, P2 ;  /* 0x00000000070b7211 */ /* 0x000fe200010f16ff */
[----:B------:R-:W-:Y:S04]  /*12bc0*/  STL.64 [R1+0x778], R14 ;  /* 0x0007780e01007387 */ /* 0x000fe80000100a00 */
[----:B------:R1:W-:Y:S04]  /*12bd0*/  STL.64 [R1+0x770], R12 ;  /* 0x0007700c01007387 */ /* 0x0003e80000100a00 */
[----:B------:R2:W-:Y:S01]  /*12be0*/  STL.64 [R1+0x768], R10 ;  /* 0x0007680a01007387 */ /* 0x0005e20000100a00 */
[----:B-1----:R-:W-:-:S02]  /*12bf0*/  LEA R12, P3, R6, R246, 0x2 ;  /* 0x000000f6060c7211 */ /* 0x002fc400078610ff */
[C---:B--2---:R-:W-:Y:S02]  /*12c00*/  LEA R10, P2, R5.reuse, R246, 0x2 ;  /* 0x000000f6050a7211 */ /* 0x044fe400078410ff */
[----:B------:R-:W-:Y:S02]  /*12c10*/  LEA.HI.X.SX32 R13, R6, R0, 0x2, P3 ;  /* 0x00000000060d7211 */ /* 0x000fe400018f16ff */
[C---:B------:R-:W-:Y:S02]  /*12c20*/  LEA R8, P3, R4.reuse, R246, 0x2 ;  /* 0x000000f604087211 */ /* 0x040fe400078610ff */
[----:B------:R-:W-:Y:S02]  /*12c30*/  LEA.HI.X.SX32 R11, R5, R0, 0x2, P2 ;  /* 0x00000000050b7211 */ /* 0x000fe400010f16ff */
[----:B------:R-:W-:Y:S02]  /*12c40*/  LEA R6, P2, R3, R246, 0x2 ;  /* 0x000000f603067211 */ /* 0x000fe400078410ff */
[----:B------:R-:W-:-:S02]  /*12c50*/  LEA.HI.X.SX32 R9, R4, R0, 0x2, P3 ;  /* 0x0000000004097211 */ /* 0x000fc400018f16ff */
[C---:B------:R-:W-:Y:S02]  /*12c60*/  LEA R4, P3, R2.reuse, R246, 0x2 ;  /* 0x000000f602047211 */ /* 0x040fe400078610ff */
        /* <DEDUP_REMOVED lines=18> */
[-C--:B------:R-:W-:Y:S02]  /*12d90*/  LEA.HI.X.SX32 R5, R41, R0.reuse, 0x2, P3 ;  /* 0x0000000029057211 */ /* 0x080fe400018f16ff */
[----:B------:R-:W-:-:S03]  /*12da0*/  LEA.HI.X.SX32 R3, R40, R0, 0x2, P2 ;  /* 0x0000000028037211 */ /* 0x000fc600010f16ff */
[----:B------:R1:W-:Y:S04]  /*12db0*/  STL.64 [R1+0x720], R4 ;  /* 0x0007200401007387 */ /* 0x0003e80000100a00 */
[----:B------:R2:W-:Y:S01]  /*12dc0*/  STL.64 [R1+0x718], R2 ;  /* 0x0007180201007387 */ /* 0x0005e20000100a00 */
[CC--:B-1----:R-:W-:Y:S02]  /*12dd0*/  LEA R4, P3, R39.reuse, R246.reuse, 0x2 ;  /* 0x000000f627047211 */ /* 0x0c2fe400078610ff */
        /* <DEDUP_REMOVED lines=29> */
[----:B------:R-:W-:-:S02]  /*12fb0*/  LEA.HI.X.SX32 R5, R31, R0, 0x2, P3 ;  /* 0x000000001f057211 */ /* 0x000fc400018f16ff */
[----:B------:R-:W-:Y:S02]  /*12fc0*/  LEA.HI.X.SX32 R3, R30, R0, 0x2, P2 ;  /* 0x000000001e037211 */ /* 0x000fe400010f16ff */
[C---:B------:R-:W-:Y:S01]  /*12fd0*/  LEA R24, P3, R29.reuse, R246, 0x2 ;  /* 0x000000f61d187211 */ /* 0x040fe200078610ff */
[----:B------:R-:W-:Y:S02]  /*12fe0*/  IMAD R27, R212, c[0x0][0x190], RZ ;  /* 0x00006400d41b7a24 */ /* 0x000fe400078e02ff */
[----:B------:R1:W-:Y:S01]  /*12ff0*/  STL.64 [R1+0x6b8], R2 ;  /* 0x0006b80201007387 */ /* 0x0003e20000100a00 */
[----:B------:R-:W-:Y:S01]  /*13000*/  LEA.HI.X.SX32 R25, R29, R0, 0x2, P3 ;  /* 0x000000001d197211 */ /* 0x000fe200018f16ff */
[----:B------:R-:W-:Y:S02]  /*13010*/  IMAD R26, R213, c[0x0][0x190], RZ ;  /* 0x00006400d51a7a24 */ /* 0x000fe400078e02ff */
[----:B------:R-:W-:Y:S04]  /*13020*/  STL.64 [R1+0x6d0], R4 ;  /* 0x0006d00401007387 */ /* 0x000fe80000100a00 */
[----:B------:R2:W-:Y:S01]  /*13030*/  STL.64 [R1+0x6b0], R24 ;  /* 0x0006b01801007387 */ /* 0x0005e20000100a00 */
[----:B-1----:R-:W-:-:S04]  /*13040*/  LEA R2, P2, R28, R246, 0x2 ;  /* 0x000000f61c027211 */ /* 0x002fc800078410ff */
[----:B------:R-:W-:Y:S02]  /*13050*/  LEA.HI.X.SX32 R3, R28, R0, 0x2, P2 ;  /* 0x000000001c037211 */ /* 0x000fe400010f16ff */
[----:B--2---:R-:W-:-:S03]  /*13060*/  LEA R24, P3, R27, R246, 0x2 ;  /* 0x000000f61b187211 */ /* 0x004fc600078610ff */
[----:B------:R1:W-:Y:S01]  /*13070*/  STL.64 [R1+0x698], R2 ;  /* 0x0006980201007387 */ /* 0x0003e20000100a00 */
[----:B------:R-:W-:Y:S01]  /*13080*/  IMAD R21, R215, c[0x0][0x190], RZ ;  /* 0x00006400d7157a24 */ /* 0x000fe200078e02ff */
[----:B------:R-:W-:Y:S01]  /*13090*/  LEA.HI.X.SX32 R25, R27, R0, 0x2, P3 ;  /* 0x000000001b197211 */ /* 0x000fe200018f16ff */
[----:B------:R-:W-:-:S04]  /*130a0*/  IMAD R23, R214, c[0x0][0x190], RZ ;  /* 0x00006400d6177a24 */ /* 0x000fc800078e02ff */
[----:B------:R2:W-:Y:S01]  /*130b0*/  STL.64 [R1+0x690], R24 ;  /* 0x0006901801007387 */ /* 0x0005e20000100a00 */
[----:B-1----:R-:W-:Y:S01]  /*130c0*/  LEA R2, P2, R26, R246, 0x2 ;  /* 0x000000f61a027211 */ /* 0x002fe200078410ff */
[----:B------:R-:W-:-:S03]  /*130d0*/  IMAD R22, R216, c[0x0][0x190], RZ ;  /* 0x00006400d8167a24 */ /* 0x000fc600078e02ff */
[----:B------:R-:W-:Y:S02]  /*130e0*/  LEA.HI.X.SX32 R3, R26, R0, 0x2, P2 ;  /* 0x000000001a037211 */ /* 0x000fe400010f16ff */
[-C--:B------:R-:W-:Y:S02]  /*130f0*/  LEA R28, P3, R23, R246.reuse, 0x2 ;  /* 0x000000f6171c7211 */ /* 0x080fe400078610ff */
[----:B--2---:R-:W-:Y:S01]  /*13100*/  LEA R24, P2, R21, R246, 0x2 ;  /* 0x000000f615187211 */ /* 0x004fe200078410ff */
[----:B------:R-:W-:Y:S01]  /*13110*/  IMAD R20, R217, c[0x0][0x190], RZ ;  /* 0x00006400d9147a24 */ /* 0x000fe200078e02ff */
[-C--:B------:R-:W-:Y:S02]  /*13120*/  LEA.HI.X.SX32 R29, R23, R0.reuse, 0x2, P3 ;  /* 0x00000000171d7211 */ /* 0x080fe400018f16ff */
[----:B------:R-:W-:Y:S01]  /*13130*/  LEA.HI.X.SX32 R25, R21, R0, 0x2, P2 ;  /* 0x0000000015197211 */ /* 0x000fe200010f16ff */
[----:B------:R-:W-:Y:S01]  /*13140*/  STL.64 [R1+0x688], R2 ;  /* 0x0006880201007387 */ /* 0x000fe20000100a00 */
[----:B------:R-:W-:-:S03]  /*13150*/  LEA R26, P3, R22, R246, 0x2 ;  /* 0x000000f6161a7211 */ /* 0x000fc600078610ff */
[----:B------:R1:W-:Y:S01]  /*13160*/  STL.64 [R1+0x668], R24 ;  /* 0x0006681801007387 */ /* 0x0003e20000100a00 */
[----:B------:R-:W-:Y:S01]  /*13170*/  LEA.HI.X.SX32 R27, R22, R0, 0x2, P3 ;  /* 0x00000000161b7211 */ /* 0x000fe200018f16ff */
[----:B------:R-:W-:Y:S02]  /*13180*/  IMAD R19, R218, c[0x0][0x190], RZ ;  /* 0x00006400da137a24 */ /* 0x000fe400078e02ff */
[----:B------:R-:W-:Y:S01]  /*13190*/  IMAD R18, R219, c[0x0][0x190], RZ ;  /* 0x00006400db127a24 */ /* 0x000fe200078e02ff */
[----:B------:R-:W-:Y:S01]  /*131a0*/  STL.64 [R1+0x680], R28 ;  /* 0x0006801c01007387 */ /* 0x000fe20000100a00 */
[----:B-1----:R-:W-:-:S03]  /*131b0*/  LEA R24, P2, R20, R246, 0x2 ;  /* 0x000000f614187211 */ /* 0x002fc600078410ff */
[----:B------:R1:W-:Y:S01]  /*131c0*/  STL.64 [R1+0x660], R26 ;  /* 0x0006601a01007387 */ /* 0x0003e20000100a00 */
[----:B------:R-:W-:Y:S01]  /*131d0*/  LEA.HI.X.SX32 R25, R20, R0, 0x2, P2 ;  /* 0x0000000014197211 */ /* 0x000fe200010f16ff */
[----:B------:R-:W-:-:S04]  /*131e0*/  IMAD R17, R220, c[0x0][0x190], RZ ;  /* 0x00006400dc117a24 */ /* 0x000fc800078e02ff */
[----:B------:R2:W-:Y:S01]  /*131f0*/  STL.64 [R1+0x5f8], R24 ;  /* 0x0005f81801007387 */ /* 0x0005e20000100a00 */
[----:B-1----:R-:W-:-:S04]  /*13200*/  LEA R26, P3, R19, R246, 0x2 ;  /* 0x000000f6131a7211 */ /* 0x002fc800078610ff */
[----:B------:R-:W-:Y:S02]  /*13210*/  LEA.HI.X.SX32 R27, R19, R0, 0x2, P3 ;  /* 0x00000000131b7211 */ /* 0x000fe400018f16ff */
[-C--:B------:R-:W-:Y:S02]  /*13220*/  LEA R22, P3, R17, R246.reuse, 0x2 ;  /* 0x000000f611167211 */ /* 0x080fe400078610ff */
[C---:B--2---:R-:W-:Y:S01]  /*13230*/  LEA R24, P2, R18.reuse, R246, 0x2 ;  /* 0x000000f612187211 */ /* 0x044fe200078410ff */
[----:B------:R-:W-:Y:S01]  /*13240*/  IMAD R16, R221, c[0x0][0x190], RZ ;  /* 0x00006400dd107a24 */ /* 0x000fe200078e02ff */
[-C--:B------:R-:W-:Y:S02]  /*13250*/  LEA.HI.X.SX32 R23, R17, R0.reuse, 0x2, P3 ;  /* 0x0000000011177211 */ /* 0x080fe400018f16ff */
[----:B------:R-:W-:Y:S01]  /*13260*/  LEA.HI.X.SX32 R25, R18, R0, 0x2, P2 ;  /* 0x0000000012197211 */ /* 0x000fe200010f16ff */
[----:B------:R-:W-:-:S04]  /*13270*/  IMAD R15, R222, c[0x0][0x190], RZ ;  /* 0x00006400de0f7a24 */ /* 0x000fc800078e02ff */
[----:B------:R1:W-:Y:S04]  /*13280*/  STL.64 [R1+0x5c8], R24 ;  /* 0x0005c81801007387 */ /* 0x0003e80000100a00 */
[----:B------:R-:W-:Y:S04]  /*13290*/  STL.64 [R1+0x5f0], R26 ;  /* 0x0005f01a01007387 */ /* 0x000fe80000100a00 */
[----:B------:R2:W-:Y:S01]  /*132a0*/  STL.64 [R1+0x5c0], R22 ;  /* 0x0005c01601007387 */ /* 0x0005e20000100a00 */
[----:B-1----:R-:W-:Y:S01]  /*132b0*/  LEA R24, P2, R16, R246, 0x2 ;  /* 0x000000f610187211 */ /* 0x002fe200078410ff */
[----:B------:R-:W-:-:S03]  /*132c0*/  IMAD R14, R223, c[0x0][0x190], RZ ;  /* 0x00006400df0e7a24 */ /* 0x000fc600078e02ff */
[----:B------:R-:W-:Y:S02]  /*132d0*/  LEA.HI.X.SX32 R25, R16, R0, 0x2, P2 ;  /* 0x0000000010197211 */ /* 0x000fe400010f16ff */
[----:B--2---:R-:W-:Y:S01]  /*132e0*/  LEA R22, P3, R15, R246, 0x2 ;  /* 0x000000f60f167211 */ /* 0x004fe200078610ff */
[----:B------:R-:W-:-:S03]  /*132f0*/  IMAD R13, R224, c[0x0][0x190], RZ ;  /* 0x00006400e00d7a24 */ /* 0x000fc600078e02ff */
[----:B------:R-:W-:Y:S01]  /*13300*/  LEA.HI.X.SX32 R23, R15, R0, 0x2, P3 ;  /* 0x000000000f177211 */ /* 0x000fe200018f16ff */
        /* <DEDUP_REMOVED lines=51> */
[-C--:B-1----:R-:W-:Y:S02]  /*13640*/  LEA R24, P2, R2, R246.reuse, 0x2 ;  /* 0x000000f602187211 */ /* 0x082fe400078410ff */
[----:B--2---:R-:W-:Y:S02]  /*13650*/  LEA R22, P3, R20, R246, 0x2 ;  /* 0x000000f614167211 */ /* 0x004fe400078610ff */
[-C--:B------:R-:W-:Y:S01]  /*13660*/  LEA.HI.X.SX32 R25, R2, R0.reuse, 0x2, P2 ;  /* 0x0000000002197211 */ /* 0x080fe200010f16ff */
[----:B------:R-:W-:Y:S01]  /*13670*/  IMAD R16, R229, c[0x0][0x190], RZ ;  /* 0x00006400e5107a24 */ /* 0x000fe200078e02ff */
[----:B------:R-:W-:Y:S01]  /*13680*/  LEA.HI.X.SX32 R23, R20, R0, 0x2, P3 ;  /* 0x0000000014177211 */ /* 0x000fe200018f16ff */
[----:B------:R-:W-:-:S02]  /*13690*/  IMAD R14, R211, c[0x0][0x190], RZ ;  /* 0x00006400d30e7a24 */ /* 0x000fc400078e02ff */
[----:B------:R1:W-:Y:S01]  /*136a0*/  STL.64 [R1+0x378], R24 ;  /* 0x0003781801007387 */ /* 0x0003e20000100a00 */
[----:B------:R-:W-:-:S03]  /*136b0*/  IMAD R12, R193, c[0x0][0x190], RZ ;  /* 0x00006400c10c7a24 */ /* 0x000fc600078e02ff */
[----:B------:R2:W-:Y:S04]  /*136c0*/  STL.64 [R1+0x370], R22 ;  /* 0x0003701601007387 */ /* 0x0005e80000100a00 */
[----:B------:R-:W3:Y:S01]  /*136d0*/  S2R R250, SR_TID.X ;  /* 0x0000000000fa7919 */ /* 0x000ee20000002100 */
[-C--:B-1----:R-:W-:Y:S02]  /*136e0*/  LEA R24, P2, R18, R246.reuse, 0x2 ;  /* 0x000000f612187211 */ /* 0x082fe400078410ff */
[----:B--2---:R-:W-:Y:S01]  /*136f0*/  LEA R22, P3, R16, R246, 0x2 ;  /* 0x000000f610167211 */ /* 0x004fe200078610ff */
[----:B------:R-:W-:Y:S01]  /*13700*/  IMAD R10, R175, c[0x0][0x190], RZ ;  /* 0x00006400af0a7a24 */ /* 0x000fe200078e02ff */
[-C--:B------:R-:W-:Y:S01]  /*13710*/  LEA.HI.X.SX32 R25, R18, R0.reuse, 0x2, P2 ;  /* 0x0000000012197211 */ /* 0x080fe200010f16ff */
[----:B------:R-:W-:Y:S01]  /*13720*/  IMAD R8, R157, c[0x0][0x190], RZ ;  /* 0x000064009d087a24 */ /* 0x000fe200078e02ff */
[----:B------:R-:W-:-:S02]  /*13730*/  LEA.HI.X.SX32 R23, R16, R0, 0x2, P3 ;  /* 0x0000000010177211 */ /* 0x000fc400018f16ff */
[-C--:B------:R-:W-:Y:S02]  /*13740*/  LEA R242, P2, R14, R246.reuse, 0x2 ;  /* 0x000000f60ef27211 */ /* 0x080fe400078410ff */
[----:B------:R-:W-:Y:S01]  /*13750*/  LEA R124, P3, R12, R246, 0x2 ;  /* 0x000000f60c7c7211 */ /* 0x000fe200078610ff */
[----:B------:R-:W-:Y:S01]  /*13760*/  IMAD R6, R139, c[0x0][0x190], RZ ;  /* 0x000064008b067a24 */ /* 0x000fe200078e02ff */
[-C--:B------:R-:W-:Y:S01]  /*13770*/  LEA.HI.X.SX32 R243, R14, R0.reuse, 0x2, P2 ;  /* 0x000000000ef37211 */ /* 0x080fe200010f16ff */
[----:B------:R-:W-:Y:S01]  /*13780*/  IMAD R4, R121, c[0x0][0x190], RZ ;  /* 0x0000640079047a24 */ /* 0x000fe200078e02ff */
[----:B------:R-:W-:Y:S02]  /*13790*/  LEA.HI.X.SX32 R125, R12, R0, 0x2, P3 ;  /* 0x000000000c7d7211 */ /* 0x000fe400018f16ff */
[-C--:B------:R-:W-:Y:S02]  /*137a0*/  LEA R122, P2, R10, R246.reuse, 0x2 ;  /* 0x000000f60a7a7211 */ /* 0x080fe400078410ff */
[----:B------:R-:W-:Y:S01]  /*137b0*/  LEA R120, P3, R8, R246, 0x2 ;  /* 0x000000f608787211 */ /* 0x000fe200078610ff */
        /* <DEDUP_REMOVED lines=10> */
[CC--:B------:R-:W-:Y:S02]  /*13860*/  LEA R114, P2, R2.reuse, R246.reuse, 0x2 ;  /* 0x000000f602727211 */ /* 0x0c0fe400078410ff */
[----:B------:R-:W-:Y:S01]  /*13870*/  LEA R112, P3, R9, R246, 0x2 ;  /* 0x000000f609707211 */ /* 0x000fe200078610ff */
[----:B------:R-:W-:Y:S01]  /*13880*/  IMAD R3, R239, c[0x0][0x190], RZ ;  /* 0x00006400ef037a24 */ /* 0x000fe200078e02ff */
[-C--:B------:R-:W-:Y:S01]  /*13890*/  LEA.HI.X.SX32 R115, R2, R0.reuse, 0x2, P2 ;  /* 0x0000000002737211 */ /* 0x080fe200010f16ff */
[----:B------:R-:W-:Y:S01]  /*138a0*/  IMAD R2, R240, c[0x0][0x190], RZ ;  /* 0x00006400f0027a24 */ /* 0x000fe200078e02ff */
[----:B------:R-:W-:-:S02]  /*138b0*/  LEA.HI.X.SX32 R113, R9, R0, 0x2, P3 ;  /* 0x0000000009717211 */ /* 0x000fc400018f16ff */
[-C--:B------:R-:W-:Y:S02]  /*138c0*/  LEA R110, P2, R7, R246.reuse, 0x2 ;  /* 0x000000f6076e7211 */ /* 0x080fe400078410ff */
[----:B------:R-:W-:Y:S02]  /*138d0*/  LEA R108, P3, R5, R246, 0x2 ;  /* 0x000000f6056c7211 */ /* 0x000fe400078610ff */
[----:B---3--:R-:W-:Y:S01]  /*138e0*/  LOP3.LUT R250, R250, 0x1f, RZ, 0xc0, !PT ;  /* 0x0000001ffafa7812 */ /* 0x008fe200078ec0ff */
[----:B------:R-:W-:Y:S01]  /*138f0*/  IMAD.MOV.U32 R252, RZ, RZ, c[0x0][0x188] ;  /* 0x00006200fffc7624 */ /* 0x000fe200078e00ff */
[-C--:B------:R-:W-:Y:S01]  /*13900*/  LEA.HI.X.SX32 R111, R7, R0.reuse, 0x2, P2 ;  /* 0x00000000076f7211 */ /* 0x080fe200010f16ff */
[----:B------:R-:W-:Y:S01]  /*13910*/  IMAD.MOV.U32 R251, RZ, RZ, c[0x0][0x180] ;  /* 0x00006000fffb7624 */ /* 0x000fe200078e00ff */
[----:B------:R-:W-:Y:S01]  /*13920*/  LEA.HI.X.SX32 R109, R5, R0, 0x2, P3 ;  /* 0x00000000056d7211 */ /* 0x000fe200018f16ff */
[----:B------:R-:W-:Y:S01]  /*13930*/  IMAD.SHL.U32 R244, R250, 0x4, RZ ;  /* 0x00000004faf47824 */ /* 0x000fe200078e00ff */
[CC--:B------:R-:W-:Y:S01]  /*13940*/  LEA R106, P2, R3.reuse, R246.reuse, 0x2 ;  /* 0x000000f6036a7211 */ /* 0x0c0fe200078410ff */
[----:B------:R-:W-:Y:S01]  /*13950*/  IMAD.SHL.U32 R146, R252, 0x4, RZ ;  /* 0x00000004fc927824 */ /* 0x000fe200078e00ff */
[C---:B------:R-:W-:Y:S01]  /*13960*/  LEA R104, P3, R2.reuse, R246, 0x2 ;  /* 0x000000f602687211 */ /* 0x040fe200078610ff */
[----:B------:R-:W-:Y:S01]  /*13970*/  ULDC.64 UR4, c[0x0][0x118] ;  /* 0x0000460000047ab9 */ /* 0x000fe20000000a00 */
[-C--:B------:R-:W-:Y:S01]  /*13980*/  LEA.HI.X.SX32 R107, R3, R0.reuse, 0x2, P2 ;  /* 0x00000000036b7211 */ /* 0x080fe200010f16ff */
[----:B------:R1:W-:Y:S01]  /*13990*/  LDGSTS.E [R244+0x10000], [R136.64], !P5 ;  /* 0x1000000088f47fae */ /* 0x0003e2000e921844 */
[----:B------:R-:W-:Y:S01]  /*139a0*/  LEA.HI.X.SX32 R105, R2, R0, 0x2, P3 ;  /* 0x0000000002697211 */ /* 0x000fe200018f16ff */
[----:B------:R-:W-:Y:S01]  /*139b0*/  IMAD.WIDE R140, R146, 0x4, R136 ;  /* 0x00000004928c7825 */ /* 0x000fe200078e0288 */
[----:B------:R-:W-:Y:S01]  /*139c0*/  IADD3 R0, R251, -0x1d, RZ ;  /* 0xffffffe3fb007810 */ /* 0x000fe20007ffe0ff */
[----:B------:R2:W-:Y:S01]  /*139d0*/  LDGSTS.E [R244+0x10080], [R134.64], !P5 ;  /* 0x1008000086f47fae */ /* 0x0005e2000e921844 */
[----:B------:R-:W-:Y:S01]  /*139e0*/  SHF.L.U32 R154, R252, 0x3, RZ ;  /* 0x00000003fc9a7819 */ /* 0x000fe200000006ff */
[----:B------:R-:W-:-:S02]  /*139f0*/  IMAD.WIDE R142, R146, 0x4, R134 ;  /* 0x00000004928e7825 */ /* 0x000fc400078e0286 */
[----:B------:R3:W-:Y:S02]  /*13a00*/  LDGSTS.E [R244+0x10100], [R128.64], !P5 ;  /* 0x1010000080f47fae */ /* 0x0007e4000e921844 */
[----:B------:R-:W-:Y:S02]  /*13a10*/  IMAD.WIDE R144, R146, 0x4, R128 ;  /* 0x0000000492907825 */ /* 0x000fe400078e0280 */
[----:B------:R4:W-:Y:S01]  /*13a20*/  LDGSTS.E [R244+0x10180], [R126.64], !P5 ;  /* 0x101800007ef47fae */ /* 0x0009e2000e921844 */
[----:B------:R-:W-:Y:S01]  /*13a30*/  ISETP.GE.U32.AND P5, PT, R0, 0x7fffffc4, PT ;  /* 0x7fffffc40000780c */ /* 0x000fe20003fa6070 */
[----:B------:R-:W-:Y:S01]  /*13a40*/  IMAD.WIDE R146, R146, 0x4, R126 ;  /* 0x0000000492927825 */ /* 0x000fe200078e027e */
[----:B------:R-:W-:Y:S01]  /*13a50*/  IADD3 R0, R251, -0x2, RZ ;  /* 0xfffffffefb007810 */ /* 0x000fe20007ffe0ff */
[----:B------:R1:W-:Y:S02]  /*13a60*/  LDGSTS.E [R244+0x10800], [R140.64], !P4 ;  /* 0x108000008cf47fae */ /* 0x0003e4000e121844 */
[----:B------:R-:W-:-:S02]  /*13a70*/  IMAD.WIDE R148, R154, 0x4, R136 ;  /* 0x000000049a947825 */ /* 0x000fc400078e0288 */
[----:B------:R1:W-:Y:S02]  /*13a80*/  LDGSTS.E [R244+0x10880], [R142.64], !P4 ;  /* 0x108800008ef47fae */ /* 0x0003e4000e121844 */
[----:B------:R-:W-:Y:S02]  /*13a90*/  IMAD R162, R252, 0xc, RZ ;  /* 0x0000000cfca27824 */ /* 0x000fe400078e02ff */
[C---:B------:R-:W-:Y:S01]  /*13aa0*/  IMAD.WIDE R150, R154.reuse, 0x4, R134 ;  /* 0x000000049a967825 */ /* 0x040fe200078e0286 */
[----:B------:R1:W-:Y:S03]  /*13ab0*/  LDGSTS.E [R244+0x10900], [R144.64], !P4 ;  /* 0x1090000090f47fae */ /* 0x0003e6000e121844 */
[----:B------:R-:W-:Y:S01]  /*13ac0*/  IMAD.WIDE R152, R154, 0x4, R128 ;  /* 0x000000049a987825 */ /* 0x000fe200078e0280 */
[----:B------:R1:W-:Y:S01]  /*13ad0*/  LDGSTS.E [R244+0x10980], [R146.64], !P4 ;  /* 0x1098000092f47fae */ /* 0x0003e2000e121844 */
[----:B------:R-:W-:-:S02]  /*13ae0*/  ISETP.GE.U32.AND P4, PT, R0, 0x7fffffdf, PT ;  /* 0x7fffffdf0000780c */ /* 0x000fc40003f86070 */
[----:B------:R-:W-:Y:S01]  /*13af0*/  IMAD.WIDE R154, R154, 0x4, R126 ;  /* 0x000000049a9a7825 */ /* 0x000fe200078e027e */
[----:B------:R-:W-:Y:S01]  /*13b00*/  IADD3 R0, R251, -0x6, RZ ;  /* 0xfffffffafb007810 */ /* 0x000fe20007ffe0ff */
[----:B------:R1:W-:Y:S02]  /*13b10*/  LDGSTS.E [R244+0x11000], [R148.64], !P6 ;  /* 0x1100000094f47fae */ /* 0x0003e4000f121844 */
[----:B------:R-:W-:Y:S01]  /*13b20*/  IMAD.WIDE R156, R162, 0x4, R136 ;  /* 0x00000004a29c7825 */ /* 0x000fe200078e0288 */
[----:B------:R-:W-:Y:S01]  /*13b30*/  ISETP.GE.U32.AND P2, PT, R247, 0x7fffffcc, PT ;  /* 0x7fffffccf700780c */ /* 0x000fe20003f46070 */
[----:B------:R1:W-:Y:S02]  /*13b40*/  LDGSTS.E [R244+0x11080], [R150.64], !P6 ;  /* 0x1108000096f47fae */ /* 0x0003e4000f121844 */
[----:B------:R-:W-:Y:S02]  /*13b50*/  IMAD.SHL.U32 R174, R252, 0x10, RZ ;  /* 0x00000010fcae7824 */ /* 0x000fe400078e00ff */
[----:B------:R-:W-:Y:S01]  /*13b60*/  IMAD.WIDE R158, R162, 0x4, R134 ;  /* 0x00000004a29e7825 */ /* 0x000fe200078e0286 */
[----:B------:R1:W-:Y:S01]  /*13b70*/  LDGSTS.E [R244+0x11100], [R152.64], !P6 ;  /* 0x1110000098f47fae */ /* 0x0003e2000f121844 */
[----:B------:R-:W-:-:S02]  /*13b80*/  IADD3 R4, R251, -0x19, RZ ;  /* 0xffffffe7fb047810 */ /* 0x000fc40007ffe0ff */
[----:B------:R-:W-:Y:S01]  /*13b90*/  IMAD.WIDE R160, R162, 0x4, R128 ;  /* 0x00000004a2a07825 */ /* 0x000fe200078e0280 */
[----:B------:R1:W-:Y:S01]  /*13ba0*/  LDGSTS.E [R244+0x11180], [R154.64], !P6 ;  /* 0x111800009af47fae */ /* 0x0003e2000f121844 */
[----:B------:R-:W-:Y:S02]  /*13bb0*/  ISETP.GE.U32.AND P6, PT, R0, 0x7fffffdb, PT ;  /* 0x7fffffdb0000780c */ /* 0x000fe40003fc6070 */
[----:B------:R-:W-:Y:S01]  /*13bc0*/  IMAD.WIDE R162, R162, 0x4, R126 ;  /* 0x00000004a2a27825 */ /* 0x000fe200078e027e */
[----:B------:R-:W-:Y:S01]  /*13bd0*/  IADD3 R0, R251, -0xa, RZ ;  /* 0xfffffff6fb007810 */ /* 0x000fe20007ffe0ff */
[----:B------:R1:W-:Y:S02]  /*13be0*/  LDGSTS.E [R244+0x11800], [R156.64], !P1 ;  /* 0x118000009cf47fae */ /* 0x0003e4000c921844 */
[----:B------:R-:W-:Y:S01]  /*13bf0*/  IMAD.WIDE R164, R174, 0x4, R136 ;  /* 0x00000004aea47825 */ /* 0x000fe200078e0288 */
[----:B------:R-:W-:Y:S01]  /*13c00*/  ISETP.GE.U32.AND P3, PT, R4, 0x7fffffc8, PT ;  /* 0x7fffffc80400780c */ /* 0x000fe20003f66070 */
[----:B------:R1:W-:Y:S02]  /*13c10*/  LDGSTS.E [R244+0x11880], [R158.64], !P1 ;  /* 0x118800009ef47fae */ /* 0x0003e4000c921844 */
[----:B------:R-:W-:-:S02]  /*13c20*/  IMAD R182, R252, 0x14, RZ ;  /* 0x00000014fcb67824 */ /* 0x000fc400078e02ff */
[C---:B------:R-:W-:Y:S01]  /*13c30*/  IMAD.WIDE R166, R174.reuse, 0x4, R134 ;  /* 0x00000004aea67825 */ /* 0x040fe200078e0286 */
[----:B------:R1:W-:Y:S03]  /*13c40*/  LDGSTS.E [R244+0x11900], [R160.64], !P1 ;  /* 0x11900000a0f47fae */ /* 0x0003e6000c921844 */
[----:B------:R-:W-:Y:S01]  /*13c50*/  IMAD.WIDE R172, R174, 0x4, R128 ;  /* 0x00000004aeac7825 */ /* 0x000fe200078e0280 */
[----:B------:R1:W-:Y:S01]  /*13c60*/  LDGSTS.E [R244+0x11980], [R162.64], !P1 ;  /* 0x11980000a2f47fae */ /* 0x0003e2000c921844 */
[----:B------:R-:W-:Y:S02]  /*13c70*/  ISETP.GE.U32.AND P1, PT, R0, 0x7fffffd7, PT ;  /* 0x7fffffd70000780c */ /* 0x000fe40003f26070 */
        /* <DEDUP_REMOVED lines=14> */
[----:B------:R-:W-:Y:S02]  /*13d60*/  IMAD.WIDE R184, R190, 0x4, R136 ;  /* 0x00000004beb87825 */ /* 0x000fe400078e0288 */
        /* <DEDUP_REMOVED lines=10> */
[C---:B------:R-:W-:Y:S02]  /*13e10*/  IMAD.WIDE R192, R198.reuse, 0x4, R136 ;  /* 0x00000004c6c07825 */ /* 0x040fe400078e0288 */
[----:B------:R1:W-:Y:S02]  /*13e20*/  LDGSTS.E [R244+0x13080], [R186.64], !P3 ;  /* 0x13080000baf47fae */ /* 0x0003e4000d921844 */
[C---:B------:R-:W-:Y:S02]  /*13e30*/  IMAD.WIDE R194, R198.reuse, 0x4, R134 ;  /* 0x00000004c6c27825 */ /* 0x040fe400078e0286 */
[----:B------:R1:W-:Y:S02]  /*13e40*/  LDGSTS.E [R244+0x13100], [R188.64], !P3 ;  /* 0x13100000bcf47fae */ /* 0x0003e4000d921844 */
[----:B------:R-:W-:-:S02]  /*13e50*/  IMAD.WIDE R196, R198, 0x4, R128 ;  /* 0x00000004c6c47825 */ /* 0x000fc400078e0280 */
[----:B------:R1:W-:Y:S01]  /*13e60*/  LDGSTS.E [R244+0x13180], [R190.64], !P3 ;  /* 0x13180000bef47fae */ /* 0x0003e2000d921844 */
[----:B------:R-:W-:Y:S01]  /*13e70*/  ISETP.GE.U32.AND P3, PT, R0, 0x7fffffcb, PT ;  /* 0x7fffffcb0000780c */ /* 0x000fe20003f66070 */
[----:B------:R-:W-:Y:S01]  /*13e80*/  IMAD.WIDE R198, R198, 0x4, R126 ;  /* 0x00000004c6c67825 */ /* 0x000fe200078e027e */
[----:B------:R-:W-:Y:S01]  /*13e90*/  IADD3 R0, R251, -0x1a, RZ ;  /* 0xffffffe6fb007810 */ /* 0x000fe20007ffe0ff */
[----:B------:R1:W-:Y:S01]  /*13ea0*/  LDGSTS.E [R244+0x13800], [R192.64], !P5 ;  /* 0x13800000c0f47fae */ /* 0x0003e2000e921844 */
[----:B------:R-:W-:Y:S01]  /*13eb0*/  LOP3.LUT R248, R244, 0x20, RZ, 0x3c, !PT ;  /* 0x00000020f4f87812 */ /* 0x000fe200078e3cff */
[C---:B------:R-:W-:Y:S02]  /*13ec0*/  IMAD.WIDE R200, R252.reuse, 0x4, R136 ;  /* 0x00000004fcc87825 */ /* 0x040fe400078e0288 */
        /* <DEDUP_REMOVED lines=78> */
[----:B------:R-:W-:Y:S02]  /*143b0*/  IMAD.SHL.U32 R208, R252, 0x2, RZ ;  /* 0x00000002fcd07824 */ /* 0x000fe400078e00ff */
[C---:B------:R-:W-:Y:S01]  /*143c0*/  IMAD.WIDE R100, R132.reuse, 0x4, R134 ;  /* 0x0000000484647825 */ /* 0x040fe200078e0286 */
[----:B------:R1:W-:Y:S03]  /*143d0*/  LDGSTS.E [R248+0x13300], [R94.64], !P5 ;  /* 0x133000005ef87fae */ /* 0x0003e6000e921844 */
[----:B------:R-:W-:Y:S01]  /*143e0*/  IMAD.WIDE R102, R132, 0x4, R128 ;  /* 0x0000000484667825 */ /* 0x000fe200078e0280 */
[----:B------:R1:W-:Y:S01]  /*143f0*/  LDGSTS.E [R248+0x13380], [R96.64], !P5 ;  /* 0x1338000060f87fae */ /* 0x0003e2000e921844 */
[----:B------:R-:W-:-:S02]  /*14400*/  ISETP.GE.U32.AND P5, PT, R0, 0x7fffffca, PT ;  /* 0x7fffffca0000780c */ /* 0x000fc40003fa6070 */
[----:B------:R-:W-:Y:S01]  /*14410*/  IMAD.WIDE R132, R132, 0x4, R126 ;  /* 0x0000000484847825 */ /* 0x000fe200078e027e */
[----:B------:R-:W-:Y:S01]  /*14420*/  IADD3 R0, R251, -0x1b, RZ ;  /* 0xffffffe5fb007810 */ /* 0x000fe20007ffe0ff */
[----:B------:R1:W-:Y:S01]  /*14430*/  LDGSTS.E [R248+0x13a00], [R98.64], !P4 ;  /* 0x13a0000062f87fae */ /* 0x0003e2000e121844 */
[----:B------:R-:W-:Y:S01]  /*14440*/  LOP3.LUT R245, R244, 0x40, RZ, 0x3c, !PT ;  /* 0x00000040f4f57812 */ /* 0x000fe200078e3cff */
        /* <DEDUP_REMOVED lines=31> */
[----:B------:R1:W-:Y:S01]  /*14640*/  STL.64 [R1+0x368], R24 ;  /* 0x0003681801007387 */ /* 0x0003e20000100a00 */
[----:B------:R-:W-:Y:S02]  /*14650*/  IADD3 R0, R251, -0x8, RZ ;  /* 0xfffffff8fb007810 */ /* 0x000fe40007ffe0ff */
[C---:B------:R-:W-:Y:S01]  /*14660*/  IMAD.WIDE R10, R16.reuse, 0x4, R136 ;  /* 0x00000004100a7825 */ /* 0x040fe200078e0288 */
[----:B------:R2:W-:Y:S03]  /*14670*/  LDGSTS.E [R245+0x11400], [R2.64], !P0 ;  /* 0x1140000002f57fae */ /* 0x0005e6000c121844 */
[C---:B------:R-:W-:Y:S01]  /*14680*/  IMAD.WIDE R12, R16.reuse, 0x4, R134 ;  /* 0x00000004100c7825 */ /* 0x040fe200078e0286 */
[----:B------:R2:W-:Y:S03]  /*14690*/  LDGSTS.E [R245+0x11480], [R4.64], !P0 ;  /* 0x1148000004f57fae */ /* 0x0005e6000c121844 */
[----:B------:R-:W-:Y:S01]  /*146a0*/  IMAD.WIDE R14, R16, 0x4, R128 ;  /* 0x00000004100e7825 */ /* 0x000fe200078e0280 */
[----:B------:R2:W-:Y:S03]  /*146b0*/  LDGSTS.E [R245+0x11500], [R6.64], !P0 ;  /* 0x1150000006f57fae */ /* 0x0005e6000c121844 */
[----:B-1----:R-:W-:Y:S01]  /*146c0*/  IMAD R24, R252, 0x12, RZ ;  /* 0x00000012fc187824 */ /* 0x002fe200078e02ff */
[----:B------:R1:W-:Y:S01]  /*146d0*/  LDGSTS.E [R245+0x11580], [R8.64], !P0 ;  /* 0x1158000008f57fae */ /* 0x0003e2000c121844 */
[----:B------:R-:W-:Y:S01]  /*146e0*/  IMAD.WIDE R16, R16, 0x4, R126 ;  /* 0x0000000410107825 */ /* 0x000fe200078e027e */
[----:B------:R-:W-:-:S02]  /*146f0*/  ISETP.GE.U32.AND P0, PT, R0, 0x7fffffd9, PT ;  /* 0x7fffffd90000780c */ /* 0x000fc40003f06070 */
[----:B------:R-:W-:Y:S01]  /*14700*/  STL.64 [R1+0x25d0], R242 ;  /* 0x0025d0f201007387 */ /* 0x000fe20000100a00 */
[----:B------:R-:W-:Y:S01]  /*14710*/  IADD3 R0, R251, -0xc, RZ ;  /* 0xfffffff4fb007810 */ /* 0x000fe20007ffe0ff */
[----:B------:R-:W-:Y:S02]  /*14720*/  IMAD R32, R252, 0x16, RZ ;  /* 0x00000016fc207824 */ /* 0x000fe400078e02ff */
[----:B------:R1:W-:Y:S01]  /*14730*/  LDGSTS.E [R245+0x11c00], [R10.64], !P2 ;  /* 0x11c000000af57fae */ /* 0x0003e2000d121844 */
[----:B------:R-:W-:-:S03]  /*14740*/  IMAD.WIDE R18, R24, 0x4, R136 ;  /* 0x0000000418127825 */ /* 0x000fc600078e0288 */
[----:B------:R1:W-:Y:S01]  /*14750*/  STL.64 [R1+0x360], R22 ;  /* 0x0003601601007387 */ /* 0x0003e20000100a00 */
[----:B------:R-:W-:-:S03]  /*14760*/  IMAD.WIDE R20, R24, 0x4, R134 ;  /* 0x0000000418147825 */ /* 0x000fc600078e0286 */
[----:B------:R2:W-:Y:S01]  /*14770*/  LDGSTS.E [R245+0x11c80], [R12.64], !P2 ;  /* 0x11c800000cf57fae */ /* 0x0005e2000d121844 */
[----:B------:R-:W-:-:S03]  /*14780*/  IMAD R40, R252, 0x1a, RZ ;  /* 0x0000001afc287824 */ /* 0x000fc600078e02ff */
[----:B------:R2:W-:Y:S01]  /*14790*/  LDGSTS.E [R245+0x11d00], [R14.64], !P2 ;  /* 0x11d000000ef57fae */ /* 0x0005e2000d121844 */
[----:B------:R-:W-:-:S03]  /*147a0*/  IMAD.WIDE R26, R32, 0x4, R136 ;  /* 0x00000004201a7825 */ /* 0x000fc600078e0288 */
[----:B------:R2:W-:Y:S01]  /*147b0*/  LDGSTS.E [R245+0x11d80], [R16.64], !P2 ;  /* 0x11d8000010f57fae */ /* 0x0005e2000d121844 */
[----:B-1----:R-:W-:Y:S01]  /*147c0*/  IMAD.WIDE R22, R24, 0x4, R128 ;  /* 0x0000000418167825 */ /* 0x002fe200078e0280 */
[----:B------:R-:W-:Y:S02]  /*147d0*/  ISETP.GE.U32.AND P2, PT, R0, 0x7fffffd5, PT ;  /* 0x7fffffd50000780c */ /* 0x000fe40003f46070 */
[----:B------:R1:W-:Y:S01]  /*147e0*/  LDGSTS.E [R245+0x12400], [R18.64], !P3 ;  /* 0x1240000012f57fae */ /* 0x0003e2000d921844 */
[----:B------:R-:W-:Y:S01]  /*147f0*/  IMAD.WIDE R24, R24, 0x4, R126 ;  /* 0x0000000418187825 */ /* 0x000fe200078e027e */
[----:B------:R-:W-:Y:S02]  /*14800*/  IADD3 R0, R251, -0x10, RZ ;  /* 0xfffffff0fb007810 */ /* 0x000fe40007ffe0ff */
[----:B------:R1:W-:Y:S01]  /*14810*/  LDGSTS.E [R245+0x12480], [R20.64], !P3 ;  /* 0x1248000014f57fae */ /* 0x0003e2000d921844 */
[----:B------:R-:W-:-:S03]  /*14820*/  IMAD.WIDE R28, R32, 0x4, R134 ;  /* 0x00000004201c7825 */ /* 0x000fc600078e0286 */
[----:B------:R1:W-:Y:S01]  /*14830*/  LDGSTS.E [R245+0x12500], [R22.64], !P3 ;  /* 0x1250000016f57fae */ /* 0x0003e2000d921844 */
[----:B------:R-:W-:-:S03]  /*14840*/  IMAD.WIDE R30, R32, 0x4, R128 ;  /* 0x00000004201e7825 */ /* 0x000fc600078e0280 */
[----:B------:R1:W-:Y:S01]  /*14850*/  LDGSTS.E [R245+0x12580], [R24.64], !P3 ;  /* 0x1258000018f57fae */ /* 0x0003e2000d921844 */
[----:B------:R-:W-:Y:S01]  /*14860*/  IMAD.WIDE R32, R32, 0x4, R126 ;  /* 0x0000000420207825 */ /* 0x000fe200078e027e */
[----:B------:R-:W-:Y:S02]  /*14870*/  ISETP.GE.U32.AND P3, PT, R0, 0x7fffffd1, PT ;  /* 0x7fffffd10000780c */ /* 0x000fe40003f66070 */
[----:B------:R1:W-:Y:S01]  /*14880*/  LDGSTS.E [R245+0x12c00], [R26.64], !P5 ;  /* 0x12c000001af57fae */ /* 0x0003e2000e921844 */
[----:B------:R-:W-:Y:S02]  /*14890*/  IMAD R48, R252, 0x1e, RZ ;  /* 0x0000001efc307824 */ /* 0x000fe400078e02ff */
[C---:B------:R-:W-:Y:S01]  /*148a0*/  IMAD.WIDE R34, R40.reuse, 0x4, R136 ;  /* 0x0000000428227825 */ /* 0x040fe200078e0288 */
[----:B------:R-:W-:Y:S01]  /*148b0*/  IADD3 R0, R251, -0x14, RZ ;  /* 0xffffffecfb007810 */ /* 0x000fe20007ffe0ff */
[----:B------:R1:W-:Y:S02]  /*148c0*/  LDGSTS.E [R245+0x12c80], [R28.64], !P5 ;  /* 0x12c800001cf57fae */ /* 0x0003e4000e921844 */
[----:B------:R-:W-:-:S02]  /*148d0*/  IMAD.WIDE R36, R40, 0x4, R134 ;  /* 0x0000000428247825 */ /* 0x000fc400078e0286 */
[----:B------:R1:W-:Y:S02]  /*148e0*/  LDGSTS.E [R245+0x12d00], [R30.64], !P5 ;  /* 0x12d000001ef57fae */ /* 0x0003e4000e921844 */
[C---:B------:R-:W-:Y:S02]  /*148f0*/  IMAD.WIDE R38, R40.reuse, 0x4, R128 ;  /* 0x0000000428267825 */ /* 0x040fe400078e0280 */
[----:B------:R1:W-:Y:S02]  /*14900*/  LDGSTS.E [R245+0x12d80], [R32.64], !P5 ;  /* 0x12d8000020f57fae */ /* 0x0003e4000e921844 */
[----:B------:R-:W-:Y:S01]  /*14910*/  IMAD.WIDE R40, R40, 0x4, R126 ;  /* 0x0000000428287825 */ /* 0x000fe200078e027e */
[----:B------:R-:W-:Y:S01]  /*14920*/  ISETP.GE.U32.AND P5, PT, R0, 0x7fffffcd, PT ;  /* 0x7fffffcd0000780c */ /* 0x000fe20003fa6070 */
[----:B------:R1:W-:Y:S02]  /*14930*/  LDGSTS.E [R245+0x13400], [R34.64], !P4 ;  /* 0x1340000022f57fae */ /* 0x0003e4000e121844 */
[----:B------:R-:W-:Y:S01]  /*14940*/  IMAD.WIDE R42, R48, 0x4, R136 ;  /* 0x00000004302a7825 */ /* 0x000fe200078e0288 */
[----:B------:R-:W-:Y:S01]  /*14950*/  IADD3 R0, R251, -0x18, RZ ;  /* 0xffffffe8fb007810 */ /* 0x000fe20007ffe0ff */
[----:B------:R1:W-:Y:S02]  /*14960*/  LDGSTS.E [R245+0x13480], [R36.64], !P4 ;  /* 0x1348000024f57fae */ /* 0x0003e4000e121844 */
[----:B------:R-:W-:-:S02]  /*14970*/  IMAD R216, R252, 0x3, RZ ;  /* 0x00000003fcd87824 */ /* 0x000fc400078e02ff */
[----:B------:R-:W-:Y:S01]  /*14980*/  IMAD.WIDE R44, R48, 0x4, R134 ;  /* 0x00000004302c7825 */ /* 0x000fe200078e0286 */
[----:B------:R1:W-:Y:S01]  /*14990*/  LDGSTS.E [R245+0x13500], [R38.64], !P4 ;  /* 0x1350000026f57fae */ /* 0x0003e2000e121844 */
[----:B------:R-:W-:Y:S02]  /*149a0*/  LOP3.LUT R249, R244, 0x60, RZ, 0x3c, !PT ;  /* 0x00000060f4f97812 */ /* 0x000fe400078e3cff */
[C---:B------:R-:W-:Y:S01]  /*149b0*/  IMAD.WIDE R46, R48.reuse, 0x4, R128 ;  /* 0x00000004302e7825 */ /* 0x040fe200078e0280 */
[----:B------:R1:W-:Y:S03]  /*149c0*/  LDGSTS.E [R245+0x13580], [R40.64], !P4 ;  /* 0x1358000028f57fae */ /* 0x0003e6000e121844 */
[----:B------:R-:W-:Y:S01]  /*149d0*/  IMAD.WIDE R48, R48, 0x4, R126 ;  /* 0x0000000430307825 */ /* 0x000fe200078e027e */
[----:B------:R1:W-:Y:S03]  /*149e0*/  LDGSTS.E [R245+0x13c00], [R42.64], !P6 ;  /* 0x13c000002af57fae */ /* 0x0003e6000f121844 */
[----:B------:R-:W-:Y:S01]  /*149f0*/  IMAD R232, R252, 0x7, RZ ;  /* 0x00000007fce87824 */ /* 0x000fe200078e02ff */
[----:B------:R1:W-:Y:S01]  /*14a00*/  LDGSTS.E [R245+0x13c80], [R44.64], !P6 ;  /* 0x13c800002cf57fae */ /* 0x0003e2000f121844 */
[----:B------:R-:W-:Y:S01]  /*14a10*/  IMAD.WIDE R210, R216, 0x4, R136 ;  /* 0x00000004d8d27825 */ /* 0x000fe200078e0288 */
[----:B------:R-:W-:-:S02]  /*14a20*/  ISETP.GE.U32.AND P4, PT, R0, 0x7fffffc9, PT ;  /* 0x7fffffc90000780c */ /* 0x000fc40003f86070 */
[----:B------:R1:W-:Y:S01]  /*14a30*/  LDGSTS.E [R245+0x13d00], [R46.64], !P6 ;  /* 0x13d000002ef57fae */ /* 0x0003e2000f121844 */
[C---:B------:R-:W-:Y:S01]  /*14a40*/  IMAD.WIDE R212, R216.reuse, 0x4, R134 ;  /* 0x00000004d8d47825 */ /* 0x040fe200078e0286 */
[----:B------:R-:W-:Y:S02]  /*14a50*/  IADD3 R0, R251, -0x1c, RZ ;  /* 0xffffffe4fb007810 */ /* 0x000fe40007ffe0ff */
[----:B------:R1:W-:Y:S01]  /*14a60*/  LDGSTS.E [R245+0x13d80], [R48.64], !P6 ;  /* 0x13d8000030f57fae */ /* 0x0003e2000f121844 */
[----:B------:R-:W-:-:S03]  /*14a70*/  IMAD.WIDE R214, R216, 0x4, R128 ;  /* 0x00000004d8d67825 */ /* 0x000fc600078e0280 */
[----:B------:R1:W-:Y:S01]  /*14a80*/  LDGSTS.E [R249+0x10600], [R210.64], !P1 ;  /* 0x10600000d2f97fae */ /* 0x0003e2000c921844 */
[----:B------:R-:W-:-:S04]  /*14a90*/  IMAD.WIDE R216, R216, 0x4, R126 ;  /* 0x00000004d8d87825 */ /* 0x000fc800078e027e */
[C---:B------:R-:W-:Y:S01]  /*14aa0*/  IMAD.WIDE R226, R232.reuse, 0x4, R136 ;  /* 0x00000004e8e27825 */ /* 0x040fe200078e0288 */
[----:B------:R1:W-:Y:S03]  /*14ab0*/  LDGSTS.E [R249+0x10680], [R212.64], !P1 ;  /* 0x10680000d4f97fae */ /* 0x0003e6000c921844 */
[----:B------:R-:W-:Y:S01]  /*14ac0*/  IMAD.WIDE R228, R232, 0x4, R134 ;  /* 0x00000004e8e47825 */ /* 0x000fe200078e0286 */
[----:B------:R1:W-:Y:S01]  /*14ad0*/  LDGSTS.E [R249+0x10700], [R214.64], !P1 ;  /* 0x10700000d6f97fae */ /* 0x0003e2000c921844 */
[----:B------:R-:W-:Y:S02]  /*14ae0*/  ISETP.GE.U32.AND P6, PT, R0, 0x7fffffc5, PT ;  /* 0x7fffffc50000780c */ /* 0x000fe40003fc6070 */
[----:B------:R-:W-:Y:S01]  /*14af0*/  IMAD R240, R252, 0xb, RZ ;  /* 0x0000000bfcf07824 */ /* 0x000fe200078e02ff */
[----:B------:R1:W-:Y:S01]  /*14b00*/  LDGSTS.E [R249+0x10780], [R216.64], !P1 ;  /* 0x10780000d8f97fae */ /* 0x0003e2000c921844 */
[----:B------:R-:W-:Y:S01]  /*14b10*/  IMAD.WIDE R230, R232, 0x4, R128 ;  /* 0x00000004e8e67825 */ /* 0x000fe200078e0280 */
[----:B------:R-:W-:-:S02]  /*14b20*/  IADD3 R0, R251, -0x20, RZ ;  /* 0xffffffe0fb007810 */ /* 0x000fc40007ffe0ff */
[----:B------:R1:W-:Y:S01]  /*14b30*/  LDGSTS.E [R249+0x10e00], [R226.64], !P0 ;  /* 0x10e00000e2f97fae */ /* 0x0003e2000c121844 */
[----:B------:R-:W-:-:S03]  /*14b40*/  IMAD.WIDE R232, R232, 0x4, R126 ;  /* 0x00000004e8e87825 */ /* 0x000fc600078e027e */
[----:B------:R1:W-:Y:S01]  /*14b50*/  LDGSTS.E [R249+0x10e80], [R228.64], !P0 ;  /* 0x10e80000e4f97fae */ /* 0x0003e2000c121844 */
[----:B------:R-:W-:Y:S01]  /*14b60*/  IMAD.WIDE R234, R240, 0x4, R136 ;  /* 0x00000004f0ea7825 */ /* 0x000fe200078e0288 */
[----:B------:R-:W-:Y:S02]  /*14b70*/  ISETP.GE.U32.AND P1, PT, R0, 0x7fffffc1, PT ;  /* 0x7fffffc10000780c */ /* 0x000fe40003f26070 */
[----:B------:R1:W-:Y:S01]  /*14b80*/  LDGSTS.E [R249+0x10f00], [R230.64], !P0 ;  /* 0x10f00000e6f97fae */ /* 0x0003e2000c121844 */
[----:B------:R-:W-:-:S03]  /*14b90*/  IMAD.WIDE R236, R240, 0x4, R134 ;  /* 0x00000004f0ec7825 */ /* 0x000fc600078e0286 */
[----:B------:R1:W-:Y:S01]  /*14ba0*/  LDGSTS.E [R249+0x10f80], [R232.64], !P0 ;  /* 0x10f80000e8f97fae */ /* 0x0003e2000c121844 */
[----:B------:R-:W-:Y:S01]  /*14bb0*/  IMAD.WIDE R238, R240, 0x4, R128 ;  /* 0x00000004f0ee7825 */ /* 0x000fe200078e0280 */
[----:B------:R-:W-:Y:S02]  /*14bc0*/  ISETP.GE.AND P0, PT, R250, R0, PT ;  /* 0x00000000fa00720c */ /* 0x000fe40003f06270 */
[----:B------:R-:W-:Y:S01]  /*14bd0*/  STL.64 [R1+0x25d8], R124 ;  /* 0x0025d87c01007387 */ /* 0x000fe20000100a00 */
[----:B------:R-:W-:Y:S01]  /*14be0*/  IMAD.WIDE R240, R240, 0x4, R126 ;  /* 0x00000004f0f07825 */ /* 0x000fe200078e027e */
[----:B------:R-:W-:Y:S02]  /*14bf0*/  IADD3 R202, R251, -0x21, RZ ;  /* 0xffffffdffbca7810 */ /* 0x000fe40007ffe0ff */
[----:B------:R-:W-:Y:S01]  /*14c00*/  STL.64 [R1+0x25e0], R122 ;  /* 0x0025e07a01007387 */ /* 0x000fe20000100a00 */
[----:B------:R-:W-:-:S03]  /*14c10*/  IMAD R0, R252, 0xf, RZ ;  /* 0x0000000ffc007824 */ /* 0x000fc600078e02ff */
[----:B------:R1:W-:Y:S04]  /*14c20*/  LDGSTS.E [R249+0x11600], [R234.64], !P2 ;  /* 0x11600000eaf97fae */ /* 0x0003e8000d121844 */
[----:B------:R-:W-:Y:S04]  /*14c30*/  STL.64 [R1+0x25e8], R120 ;  /* 0x0025e87801007387 */ /* 0x000fe80000100a00 */
[----:B------:R1:W-:Y:S04]  /*14c40*/  LDGSTS.E [R249+0x11680], [R236.64], !P2 ;  /* 0x11680000ecf97fae */ /* 0x0003e8000d121844 */
[----:B------:R1:W-:Y:S04]  /*14c50*/  STL.64 [R1+0x25f0], R118 ;  /* 0x0025f07601007387 */ /* 0x0003e80000100a00 */
[----:B------:R2:W-:Y:S04]  /*14c60*/  LDGSTS.E [R249+0x11700], [R238.64], !P2 ;  /* 0x11700000eef97fae */ /* 0x0005e8000d121844 */
[----:B------:R2:W-:Y:S04]  /*14c70*/  STL.64 [R1+0x25f8], R116 ;  /* 0x0025f87401007387 */ /* 0x0005e80000100a00 */
[----:B------:R3:W-:Y:S01]  /*14c80*/  LDGSTS.E [R249+0x11780], [R240.64], !P2 ;  /* 0x11780000f0f97fae */ /* 0x0007e2000d121844 */
[----:B-1----:R-:W-:Y:S01]  /*14c90*/  IMAD.WIDE R118, R0, 0x4, R136 ;  /* 0x0000000400767825 */ /* 0x002fe200078e0288 */
[----:B------:R-:W-:-:S02]  /*14ca0*/  ISETP.GE.U32.AND P2, PT, R202, 0x7fffffc0, PT ;  /* 0x7fffffc0ca00780c */ /* 0x000fc40003f46070 */
[----:B------:R1:W-:Y:S01]  /*14cb0*/  STL.64 [R1+0x2600], R114 ;  /* 0x0026007201007387 */ /* 0x0003e20000100a00 */
[----:B------:R-:W-:Y:S02]  /*14cc0*/  IMAD R202, R252, 0x13, RZ ;  /* 0x00000013fcca7824 */ /* 0x000fe400078e02ff */
[C---:B--2---:R-:W-:Y:S01]  /*14cd0*/  IMAD.WIDE R116, R0.reuse, 0x4, R134 ;  /* 0x0000000400747825 */ /* 0x044fe200078e0286 */
[----:B------:R2:W-:Y:S04]  /*14ce0*/  STL.64 [R1+0x2608], R112 ;  /* 0x0026087001007387 */ /* 0x0005e80000100a00 */
[----:B------:R3:W-:Y:S01]  /*14cf0*/  STL.64 [R1+0x12b8], R118 ;  /* 0x0012b87601007387 */ /* 0x0007e20000100a00 */
[----:B-1----:R-:W-:-:S03]  /*14d00*/  IMAD.WIDE R114, R0, 0x4, R128 ;  /* 0x0000000400727825 */ /* 0x002fc600078e0280 */
[----:B------:R3:W-:Y:S01]  /*14d10*/  LDGSTS.E [R249+0x11e00], [R118.64], !P3 ;  /* 0x11e0000076f97fae */ /* 0x0007e2000d921844 */
[----:B--2---:R-:W-:Y:S01]  /*14d20*/  IMAD.WIDE R112, R0, 0x4, R126 ;  /* 0x0000000400707825 */ /* 0x004fe200078e027e */
[----:B------:R-:W-:Y:S02]  /*14d30*/  IADD3 R0, R251, -0x25, RZ ;  /* 0xffffffdbfb007810 */ /* 0x000fe40007ffe0ff */
[----:B------:R1:W-:Y:S04]  /*14d40*/  STL.64 [R1+0x12c0], R116 ;  /* 0x0012c07401007387 */ /* 0x0003e80000100a00 */
[----:B------:R1:W-:Y:S01]  /*14d50*/  LDGSTS.E [R249+0x11e80], [R116.64], !P3 ;  /* 0x11e8000074f97fae */ /* 0x0003e2000d921844 */
[----:B---3--:R-:W-:-:S03]  /*14d60*/  IMAD.WIDE R118, R202, 0x4, R136 ;  /* 0x00000004ca767825 */ /* 0x008fc600078e0288 */
[----:B------:R2:W-:Y:S04]  /*14d70*/  STL.64 [R1+0x12d0], R114 ;  /* 0x0012d07201007387 */ /* 0x0005e80000100a00 */
[----:B------:R2:W-:Y:S01]  /*14d80*/  LDGSTS.E [R249+0x11f00], [R114.64], !P3 ;  /* 0x11f0000072f97fae */ /* 0x0005e2000d921844 */
[----:B-1----:R-:W-:-:S03]  /*14d90*/  IMAD.WIDE R116, R202, 0x4, R134 ;  /* 0x00000004ca747825 */ /* 0x002fc600078e0286 */
[----:B------:R1:W-:Y:S04]  /*14da0*/  STL.64 [R1+0x12e0], R112 ;  /* 0x0012e07001007387 */ /* 0x0003e80000100a00 */
[----:B------:R1:W-:Y:S01]  /*14db0*/  LDGSTS.E [R249+0x11f80], [R112.64], !P3 ;  /* 0x11f8000070f97fae */ /* 0x0003e2000d921844 */
[----:B------:R-:W-:Y:S01]  /*14dc0*/  ISETP.GE.U32.AND P3, PT, R0, 0x7fffffbc, PT ;  /* 0x7fffffbc0000780c */ /* 0x000fe20003f66070 */
[C---:B--2---:R-:W-:Y:S01]  /*14dd0*/  IMAD.WIDE R114, R202.reuse, 0x4, R128 ;  /* 0x00000004ca727825 */ /* 0x044fe200078e0280 */
[----:B------:R-:W-:Y:S01]  /*14de0*/  IADD3 R0, R251, -0x29, RZ ;  /* 0xffffffd7fb007810 */ /* 0x000fe20007ffe0ff */
[----:B------:R2:W-:Y:S04]  /*14df0*/  LDGSTS.E [R249+0x12600], [R118.64], !P5 ;  /* 0x1260000076f97fae */ /* 0x0005e8000e921844 */
[----:B------:R3:W-:Y:S01]  /*14e00*/  LDGSTS.E [R249+0x12680], [R116.64], !P5 ;  /* 0x1268000074f97fae */ /* 0x0007e2000e921844 */
[----:B-1----:R-:W-:-:S03]  /*14e10*/  IMAD.WIDE R112, R202, 0x4, R126 ;  /* 0x00000004ca707825 */ /* 0x002fc600078e027e */
[----:B------:R1:W-:Y:S04]  /*14e20*/  LDGSTS.E [R249+0x12700], [R114.64], !P5 ;  /* 0x1270000072f97fae */ /* 0x0003e8000e921844 */
[----:B------:R1:W-:Y:S01]  /*14e30*/  LDGSTS.E [R249+0x12780], [R112.64], !P5 ;  /* 0x1278000070f97fae */ /* 0x0003e2000e921844 */
[----:B------:R-:W-:Y:S01]  /*14e40*/  ISETP.GE.U32.AND P5, PT, R0, 0x7fffffb8, PT ;  /* 0x7fffffb80000780c */ /* 0x000fe20003fa6070 */
[C---:B------:R-:W-:Y:S02]  /*14e50*/  IMAD R0, R252.reuse, 0x17, RZ ;  /* 0x00000017fc007824 */ /* 0x040fe400078e02ff */
[----:B------:R2:W-:Y:S01]  /*14e60*/  STL.64 [R1+0x1360], R118 ;  /* 0x0013607601007387 */ /* 0x0005e20000100a00 */
[----:B------:R-:W-:-:S03]  /*14e70*/  IMAD R202, R252, 0x1b, RZ ;  /* 0x0000001bfcca7824 */ /* 0x000fc600078e02ff */
[----:B------:R3:W-:Y:S01]  /*14e80*/  STL.64 [R1+0x1368], R116 ;  /* 0x0013687401007387 */ /* 0x0007e20000100a00 */
[----:B------:R-:W-:-:S03]  /*14e90*/  IMAD.WIDE R242, R202, 0x4, R136 ;  /* 0x00000004caf27825 */ /* 0x000fc600078e0288 */
[----:B------:R1:W-:Y:S04]  /*14ea0*/  STL.64 [R1+0x1370], R114 ;  /* 0x0013707201007387 */ /* 0x0003e80000100a00 */
[----:B------:R4:W-:Y:S01]  /*14eb0*/  STL.64 [R1+0x1390], R112 ;  /* 0x0013907001007387 */ /* 0x0009e20000100a00 */
[----:B--2---:R-:W-:-:S04]  /*14ec0*/  IMAD.WIDE R118, R0, 0x4, R126 ;  /* 0x0000000400767825 */ /* 0x004fc800078e027e */
[----:B---3--:R-:W-:-:S04]  /*14ed0*/  IMAD.WIDE R116, R0, 0x4, R128 ;  /* 0x0000000400747825 */ /* 0x008fc800078e0280 */
[----:B-1----:R-:W-:-:S04]  /*14ee0*/  IMAD.WIDE R114, R0, 0x4, R134 ;  /* 0x0000000400727825 */ /* 0x002fc800078e0286 */
[----:B----4-:R-:W-:-:S04]  /*14ef0*/  IMAD.WIDE R112, R0, 0x4, R136 ;  /* 0x0000000400707825 */ /* 0x010fc800078e0288 */
[C---:B------:R-:W-:Y:S01]  /*14f00*/  IMAD.WIDE R124, R202.reuse, 0x4, R134 ;  /* 0x00000004ca7c7825 */ /* 0x040fe200078e0286 */
[----:B------:R1:W-:Y:S04]  /*14f10*/  STL.64 [R1+0x17c8], R112 ;  /* 0x0017c87001007387 */ /* 0x0003e80000100a00 */
[----:B------:R-:W-:Y:S01]  /*14f20*/  STL.64 [R1+0x17d0], R242 ;  /* 0x0017d0f201007387 */ /* 0x000fe20000100a00 */
[----:B------:R-:W-:-:S03]  /*14f30*/  IMAD.WIDE R122, R202, 0x4, R128 ;  /* 0x00000004ca7a7825 */ /* 0x000fc600078e0280 */
[----:B------:R2:W-:Y:S01]  /*14f40*/  STL.64 [R1+0x17e0], R114 ;  /* 0x0017e07201007387 */ /* 0x0005e20000100a00 */
[----:B------:R-:W-:-:S03]  /*14f50*/  IMAD.WIDE R120, R202, 0x4, R126 ;  /* 0x00000004ca787825 */ /* 0x000fc600078e027e */
[----:B------:R3:W-:Y:S04]  /*14f60*/  STL.64 [R1+0x17e8], R116 ;  /* 0x0017e87401007387 */ /* 0x0007e80000100a00 */
[----:B------:R1:W-:Y:S01]  /*14f70*/  LDGSTS.E [R249+0x12e00], [R112.64], !P4 ;  /* 0x12e0000070f97fae */ /* 0x0003e2000e121844 */
[----:B------:R-:W-:-:S03]  /*14f80*/  IMAD R202, R252, 0x1f, RZ ;  /* 0x0000001ffcca7824 */ /* 0x000fc600078e02ff */
[----:B------:R-:W-:Y:S04]  /*14f90*/  STL.64 [R1+0x17f0], R118 ;  /* 0x0017f07601007387 */ /* 0x000fe80000100a00 */
[----:B------:R2:W-:Y:S04]  /*14fa0*/  LDGSTS.E [R249+0x12e80], [R114.64], !P4 ;  /* 0x12e8000072f97fae */ /* 0x0005e8000e121844 */
[----:B-1----:R-:W4:Y:S04]  /*14fb0*/  LDL.LU.64 R112, [R1+0x2608] ;  /* 0x0026080001707983 */ /* 0x002f280000300a00 */
[----:B------:R3:W-:Y:S04]  /*14fc0*/  LDGSTS.E [R249+0x12f00], [R116.64], !P4 ;  /* 0x12f0000074f97fae */ /* 0x0007e8000e121844 */
[----:B------:R1:W-:Y:S04]  /*14fd0*/  STL.64 [R1+0x17f8], R124 ;  /* 0x0017f87c01007387 */ /* 0x0003e80000100a00 */
[----:B------:R1:W-:Y:S04]  /*14fe0*/  LDGSTS.E [R249+0x12f80], [R118.64], !P4 ;  /* 0x12f8000076f97fae */ /* 0x0003e8000e121844 */
[----:B--2---:R-:W2:Y:S04]  /*14ff0*/  LDL.LU.64 R114, [R1+0x2600] ;  /* 0x0026000001727983 */ /* 0x004ea80000300a00 */
[----:B------:R1:W-:Y:S04]  /*15000*/  LDGSTS.E [R249+0x13600], [R242.64], !P6 ;  /* 0x13600000f2f97fae */ /* 0x0003e8000f121844 */
[----:B------:R1:W-:Y:S04]  /*15010*/  STL.64 [R1+0x1800], R122 ;  /* 0x0018007a01007387 */ /* 0x0003e80000100a00 */
[----:B------:R1:W-:Y:S04]  /*15020*/  LDGSTS.E [R249+0x13680], [R124.64], !P6 ;  /* 0x136800007cf97fae */ /* 0x0003e8000f121844 */
[----:B---3--:R-:W3:Y:S04]  /*15030*/  LDL.LU.64 R116, [R1+0x25f8] ;  /* 0x0025f80001747983 */ /* 0x008ee80000300a00 */
[----:B------:R1:W-:Y:S04]  /*15040*/  LDGSTS.E [R249+0x13700], [R122.64], !P6 ;  /* 0x137000007af97fae */ /* 0x0003e8000f121844 */
[----:B------:R1:W-:Y:S04]  /*15050*/  STL.64 [R1+0x1808], R120 ;  /* 0x0018087801007387 */ /* 0x0003e80000100a00 */
[----:B------:R1:W-:Y:S02]  /*15060*/  LDGSTS.E [R249+0x13780], [R120.64], !P6 ;  /* 0x1378000078f97fae */ /* 0x0003e4000f121844 */
[----:B-1----:R-:W-:-:S02]  /*15070*/  IMAD.WIDE R124, R202, 0x4, R128 ;  /* 0x00000004ca7c7825 */ /* 0x002fc400078e0280 */
[----:B------:R-:W2:Y:S02]  /*15080*/  LDL.LU.64 R118, [R1+0x25f0] ;  /* 0x0025f00001767983 */ /* 0x000ea40000300a00 */
[----:B------:R-:W-:-:S04]  /*15090*/  IMAD.WIDE R122, R202, 0x4, R134 ;  /* 0x00000004ca7a7825 */ /* 0x000fc800078e0286 */
[----:B------:R-:W-:-:S04]  /*150a0*/  IMAD.WIDE R120, R202, 0x4, R136 ;  /* 0x00000004ca787825 */ /* 0x000fc800078e0288 */
[----:B------:R-:W-:Y:S01]  /*150b0*/  IMAD.WIDE R242, R202, 0x4, R126 ;  /* 0x00000004caf27825 */ /* 0x000fe200078e027e */
[----:B------:R1:W-:Y:S04]  /*150c0*/  STL.64 [R1+0x17d8], R120 ;  /* 0x0017d87801007387 */ /* 0x0003e80000100a00 */
[----:B------:R1:W-:Y:S04]  /*150d0*/  STL.64 [R1+0x1810], R122 ;  /* 0x0018107a01007387 */ /* 0x0003e80000100a00 */
[----:B------:R1:W-:Y:S04]  /*150e0*/  LDGSTS.E [R249+0x13e00], [R120.64], !P1 ;  /* 0x13e0000078f97fae */ /* 0x0003e8000c921844 */
[----:B------:R1:W-:Y:S04]  /*150f0*/  LDGSTS.E [R249+0x13e80], [R122.64], !P1 ;  /* 0x13e800007af97fae */ /* 0x0003e8000c921844 */
[----:B------:R1:W-:Y:S04]  /*15100*/  LDGSTS.E [R249+0x13f00], [R124.64], !P1 ;  /* 0x13f000007cf97fae */ /* 0x0003e8000c921844 */
[----:B-1----:R-:W2:Y:S04]  /*15110*/  LDL.LU.64 R120, [R1+0x25e8] ;  /* 0x0025e80001787983 */ /* 0x002ea80000300a00 */
[----:B------:R1:W-:Y:S04]  /*15120*/  STL.64 [R1+0x1818], R124 ;  /* 0x0018187c01007387 */ /* 0x0003e80000100a00 */
[----:B------:R-:W2:Y:S04]  /*15130*/  LDL.LU.64 R122, [R1+0x25e0] ;  /* 0x0025e000017a7983 */ /* 0x000ea80000300a00 */
[----:B------:R1:W-:Y:S04]  /*15140*/  STL.64 [R1+0x1820], R242 ;  /* 0x001820f201007387 */ /* 0x0003e80000100a00 */
[----:B-1----:R-:W2:Y:S04]  /*15150*/  LDL.LU.64 R124, [R1+0x25d8] ;  /* 0x0025d800017c7983 */ /* 0x002ea80000300a00 */
[----:B------:R1:W-:Y:S01]  /*15160*/  LDGSTS.E [R249+0x13f80], [R242.64], !P1 ;  /* 0x13f80000f2f97fae */ /* 0x0003e2000c921844 */
[----:B------:R-:W-:-:S03]  /*15170*/  IMAD.MOV.U32 R203, RZ, RZ, 0x1f ;  /* 0x0000001fffcb7424 */ /* 0x000fc600078e00ff */
[----:B------:R-:W0:Y:S04]  /*15180*/  LDGDEPBAR ;  /* 0x00000000000079af */ /* 0x000e280000000000 */
[----:B-1----:R-:W2:Y:S04]  /*15190*/  LDL.LU.64 R242, [R1+0x25d0] ;  /* 0x0025d00001f27983 */ /* 0x002ea80000300a00 */
[----:B------:R1:W-:Y:S04]  /*151a0*/  STL.64 [R1+0x2e58], R8 ;  /* 0x002e580801007387 */ /* 0x0003e80000100a00 */
[----:B-1----:R-:W2:Y:S04]  /*151b0*/  LDL.64 R8, [R1+0x17b8] ;  /* 0x0017b80001087983 */ /* 0x002ea80000100a00 */
[----:B------:R-:W-:Y:S04]  /*151c0*/  STL.64 [R1+0x2e50], R10 ;  /* 0x002e500a01007387 */ /* 0x000fe80000100a00 */
        /* <DEDUP_REMOVED lines=25> */
[----:B------:R-:W-:Y:S01]  /*15360*/  STL.64 [R1+0x2d80], R228 ;  /* 0x002d80e401007387 */ /* 0x000fe20000100a00 */
[----:B------:R-:W-:-:S03]  /*15370*/  IADD3 R246, R203, c[0x0][0x180], RZ ;  /* 0x00006000cbf67a10 */ /* 0x000fc60007ffe0ff */
[----:B------:R-:W-:Y:S04]  /*15380*/  STL.64 [R1+0x2d78], R230 ;  /* 0x002d78e601007387 */ /* 0x000fe80000100a00 */
[----:B------:R-:W-:Y:S04]  /*15390*/  STL.64 [R1+0x2d70], R232 ;  /* 0x002d70e801007387 */ /* 0x000fe80000100a00 */
[----:B------:R1:W-:Y:S04]  /*153a0*/  STL.64 [R1+0x2d68], R236 ;  /* 0x002d68ec01007387 */ /* 0x0003e80000100a00 */
[----:B------:R1:W-:Y:S01]  /*153b0*/  STL.64 [R1+0x2d60], R238 ;  /* 0x002d60ee01007387 */ /* 0x0003e20000100a00 */
[----:B------:R-:W-:-:S03]  /*153c0*/  ISETP.GT.AND P4, PT, R246, 0x1f, PT ;  /* 0x0000001ff600780c */ /* 0x000fc60003f84270 */
[----:B------:R1:W-:Y:S04]  /*153d0*/  STL.64 [R1+0x2d58], R240 ;  /* 0x002d58f001007387 */ /* 0x0003e80000100a00 */
[----:B-1----:R-:W3:Y:S04]  /*153e0*/  LDL.64 R236, [R1+0x1698] ;  /* 0x0016980001ec7983 */ /* 0x002ee80000100a00 */
[----:B------:R-:W3:Y:S04]  /*153f0*/  LDL.64 R238, [R1+0x1718] ;  /* 0x0017180001ee7983 */ /* 0x000ee80000100a00 */
[----:B------:R-:W3:Y:S01]  /*15400*/  LDL.64 R240, [R1+0x1758] ;  /* 0x0017580001f07983 */ /* 0x000ee20000100a00 */
[----:B------:R-:W-:-:S03]  /*15410*/  SEL R0, RZ, 0x4, !P4 ;  /* 0x00000004ff007807 */ /* 0x000fc60006000000 */
[----:B------:R-:W4:Y:S01]  /*15420*/  LDL.64 R232, [R1+0x1658] ;  /* 0x0016580001e87983 */ /* 0x000f220000100a00 */
[----:B------:R-:W-:-:S03]  /*15430*/  ISETP.GE.AND P4, PT, R250, c[0x0][0x180], PT ;  /* 0x00006000fa007a0c */ /* 0x000fc60003f86270 */
[----:B------:R-:W4:Y:S04]  /*15440*/  LDL.64 R230, [R1+0x15c8] ;  /* 0x0015c80001e67983 */ /* 0x000f280000100a00 */
[----:B------:R-:W4:Y:S04]  /*15450*/  LDL.64 R228, [R1+0x1550] ;  /* 0x0015500001e47983 */ /* 0x000f280000100a00 */
[----:B------:R-:W4:Y:S04]  /*15460*/  LDL.64 R234, [R1+0x14e0] ;  /* 0x0014e00001ea7983 */ /* 0x000f280000100a00 */
[----:B------:R-:W4:Y:S01]  /*15470*/  LDL.64 R226, [R1+0x1470] ;  /* 0x0014700001e27983 */ /* 0x000f220000100a00 */
[----:B------:R-:W-:-:S03]  /*15480*/  SEL R0, R0, RZ, !P4 ;  /* 0x000000ff00007207 */ /* 0x000fc60006000000 */
[----:B------:R-:W4:Y:S04]  /*15490*/  LDL.64 R216, [R1+0x12f0] ;  /* 0x0012f00001d87983 */ /* 0x000f280000100a00 */
[----:B------:R-:W4:Y:S04]  /*154a0*/  LDL.64 R214, [R1+0xf80] ;  /* 0x000f800001d67983 */ /* 0x000f280000100a00 */
[----:B------:R-:W4:Y:S04]  /*154b0*/  LDL.64 R212, [R1+0xf00] ;  /* 0x000f000001d47983 */ /* 0x000f280000100a00 */
[----:B------:R-:W4:Y:S01]  /*154c0*/  LDL.64 R210, [R1+0xeb0] ;  /* 0x000eb00001d27983 */ /* 0x000f220000100a00 */
[----:B------:R-:W-:-:S03]  /*154d0*/  ISETP.NE.U32.AND P4, PT, R0, RZ, PT ;  /* 0x000000ff0000720c */ /* 0x000fc60003f85070 */
[----:B------:R-:W4:Y:S04]  /*154e0*/  LDL.64 R48, [R1+0xe70] ;  /* 0x000e700001307983 */ /* 0x000f280000100a00 */
        /* <DEDUP_REMOVED lines=16> */
[----:B--2---:R1:W-:Y:S04]  /*155f0*/  LDGSTS.E [R244], [R8.64], P4 ;  /* 0x0000000008f47fae */ /* 0x0043e8000a121844 */
[----:B-1----:R-:W4:Y:S04]  /*15600*/  LDL.64 R8, [R1+0x370] ;  /* 0x0003700001087983 */ /* 0x002f280000100a00 */
[----:B---3--:R1:W-:Y:S04]  /*15610*/  LDGSTS.E [R244+0x400], [R240.64], P4 ;  /* 0x00400000f0f47fae */ /* 0x0083e8000a121844 */
[----:B------:R3:W-:Y:S04]  /*15620*/  LDGSTS.E [R244+0x800], [R238.64], P4 ;  /* 0x00800000eef47fae */ /* 0x0007e8000a121844 */
[----:B------:R1:W-:Y:S04]  /*15630*/  LDGSTS.E [R244+0xc00], [R236.64], P4 ;  /* 0x00c00000ecf47fae */ /* 0x0003e8000a121844 */
[----:B----4-:R4:W-:Y:S04]  /*15640*/  LDGSTS.E [R244+0x1000], [R232.64], P4 ;  /* 0x01000000e8f47fae */ /* 0x0109e8000a121844 */
[----:B------:R1:W-:Y:S04]  /*15650*/  LDGSTS.E [R244+0x1400], [R230.64], P4 ;  /* 0x01400000e6f47fae */ /* 0x0003e8000a121844 */
        /* <DEDUP_REMOVED lines=24> */
[----:B-1----:R-:W2:Y:S04]  /*157e0*/  LDL.64 R240, [R1+0x1690] ;  /* 0x0016900001f07983 */ /* 0x002ea80000100a00 */
[----:B---3--:R-:W3:Y:S04]  /*157f0*/  LDL.64 R238, [R1+0x1650] ;  /* 0x0016500001ee7983 */ /* 0x008ee80000100a00 */
[----:B----4-:R-:W4:Y:S04]  /*15800*/  LDL.64 R10, [R1+0x1750] ;  /* 0x00175000010a7983 */ /* 0x010f280000100a00 */
[----:B------:R-:W2:Y:S04]  /*15810*/  LDL.64 R236, [R1+0x15b8] ;  /* 0x0015b80001ec7983 */ /* 0x000ea80000100a00 */
        /* <DEDUP_REMOVED lines=10> */
[----:B------:R1:W-:Y:S04]  /*158c0*/  LDGSTS.E [R244+0x7800], [R8.64], P4 ;  /* 0x0780000008f47fae */ /* 0x0003e8000a121844 */
[----:B------:R-:W2:Y:S04]  /*158d0*/  LDL.64 R46, [R1+0xce8] ;  /* 0x000ce800012e7983 */ /* 0x000ea80000100a00 */
[----:B------:R-:W2:Y:S04]  /*158e0*/  LDL.64 R44, [R1+0xa58] ;  /* 0x000a5800012c7983 */ /* 0x000ea80000100a00 */
[----:B-1----:R-:W2:Y:S04]  /*158f0*/  LDL.64 R8, [R1+0x17b0] ;  /* 0x0017b00001087983 */ /* 0x002ea80000100a00 */
[----:B------:R-:W3:Y:S04]  /*15900*/  LDL.64 R42, [R1+0xa08] ;  /* 0x000a0800012a7983 */ /* 0x000ee80000100a00 */
        /* <DEDUP_REMOVED lines=12> */
[----:B------:R1:W-:Y:S04]  /*159d0*/  LDGSTS.E [R244+0x7c00], [R116.64], P4 ;  /* 0x07c0000074f47fae */ /* 0x0003e8000a121844 */
[----:B------:R1:W-:Y:S04]  /*159e0*/  STL.64 [R1+0x2cc0], R116 ;  /* 0x002cc07401007387 */ /* 0x0003e80000100a00 */
[----:B-1----:R-:W3:Y:S01]  /*159f0*/  LDL.64 R116, [R1+0x1710] ;  /* 0x0017100001747983 */ /* 0x002ee20000100a00 */
[----:B------:R-:W-:-:S05]  /*15a00*/  LOP3.LUT R12, R244, 0x10, RZ, 0x3c, !PT ;  /* 0x00000010f40c7812 */ /* 0x000fca00078e3cff */
[----:B--2---:R1:W-:Y:S04]  /*15a10*/  LDGSTS.E [R12+0x80], [R8.64], P4 ;  /* 0x00080000080c7fae */ /* 0x0043e8000a121844 */
[----:B----4-:R2:W-:Y:S04]  /*15a20*/  LDGSTS.E [R12+0x480], [R10.64], P4 ;  /* 0x004800000a0c7fae */ /* 0x0105e8000a121844 */
[----:B-1----:R-:W4:Y:S04]  /*15a30*/  LDL.LU.64 R8, [R1+0x2e58] ;  /* 0x002e580001087983 */ /* 0x002f280000300a00 */
[----:B--2---:R-:W2:Y:S04]  /*15a40*/  LDL.LU.64 R10, [R1+0x2e50] ;  /* 0x002e5000010a7983 */ /* 0x004ea80000300a00 */
[----:B---3--:R1:W-:Y:S04]  /*15a50*/  LDGSTS.E [R12+0x880], [R116.64], P4 ;  /* 0x00880000740c7fae */ /* 0x0083e8000a121844 */
        /* <DEDUP_REMOVED lines=29> */
[----:B---3--:R-:W3:Y:S04]  /*15c30*/  LDL.64 R240, [R1+0x1688] ;  /* 0x0016880001f07983 */ /* 0x008ee80000100a00 */
[----:B-1----:R-:W2:Y:S04]  /*15c40*/  LDL.64 R14, [R1+0x1748] ;  /* 0x00174800010e7983 */ /* 0x002ea80000100a00 */
[----:B------:R-:W2:Y:S04]  /*15c50*/  LDL.64 R12, [R1+0x17a0] ;  /* 0x0017a000010c7983 */ /* 0x000ea80000100a00 */
        /* <DEDUP_REMOVED lines=26> */
[----:B------:R1:W-:Y:S04]  /*15e00*/  STL.64 [R1+0x2cc8], R114 ;  /* 0x002cc87201007387 */ /* 0x0003e80000100a00 */
[----:B-1----:R-:W3:Y:S04]  /*15e10*/  LDL.64 R114, [R1+0x1700] ;  /* 0x0017000001727983 */ /* 0x002ee80000100a00 */
[----:B------:R-:W4:Y:S04]  /*15e20*/  LDL.LU.64 R116, [R1+0x360] ;  /* 0x0003600001747983 */ /* 0x000f280000300a00 */
[----:B--2---:R1:W-:Y:S04]  /*15e30*/  LDGSTS.E [R248+0x100], [R12.64], P4 ;  /* 0x001000000cf87fae */ /* 0x0043e8000a121844 */
[----:B------:R2:W-:Y:S04]  /*15e40*/  LDGSTS.E [R248+0x500], [R14.64], P4 ;  /* 0x005000000ef87fae */ /* 0x0005e8000a121844 */
        /* <DEDUP_REMOVED lines=58> */
[----:B----4-:R1:W-:Y:S04]  /*161f0*/  LDGSTS.E [R248+0x7900], [R116.64], P4 ;  /* 0x0790000074f87fae */ /* 0x0103e8000a121844 */
[----:B------:R1:W-:Y:S04]  /*16200*/  STL.64 [R1+0x2cd8], R116 ;  /* 0x002cd87401007387 */ /* 0x0003e80000100a00 */
[----:B------:R4:W-:Y:S04]  /*16210*/  LDGSTS.E [R248+0x7d00], [R112.64], P4 ;  /* 0x07d0000070f87fae */ /* 0x0009e8000a121844 */
[----:B-1----:R-:W3:Y:S04]  /*16220*/  LDL.64 R116, [R1+0x1680] ;  /* 0x0016800001747983 */ /* 0x002ee80000100a00 */
[----:B------:R4:W-:Y:S04]  /*16230*/  STL.64 [R1+0x2cd0], R112 ;  /* 0x002cd07001007387 */ /* 0x0009e80000100a00 */
[----:B----4-:R-:W4:Y:S01]  /*16240*/  LDL.64 R112, [R1+0x16f0] ;  /* 0x0016f00001707983 */ /* 0x010f220000100a00 */
[----:B------:R-:W-:-:S05]  /*16250*/  LOP3.LUT R20, R244, 0x30, RZ, 0x3c, !PT ;  /* 0x00000030f4147812 */ /* 0x000fca00078e3cff */
[----:B--2---:R1:W-:Y:S04]  /*16260*/  LDGSTS.E [R20+0x180], [R16.64], P4 ;  /* 0x0018000010147fae */ /* 0x0043e8000a121844 */
[----:B---3--:R2:W-:Y:S04]  /*16270*/  LDGSTS.E [R20+0x580], [R18.64], P4 ;  /* 0x0058000012147fae */ /* 0x0085e8000a121844 */
[----:B-1----:R-:W3:Y:S04]  /*16280*/  LDL.LU.64 R16, [R1+0x2e38] ;  /* 0x002e380001107983 */ /* 0x002ee80000300a00 */
[----:B--2---:R-:W2:Y:S04]  /*16290*/  LDL.LU.64 R18, [R1+0x2e30] ;  /* 0x002e300001127983 */ /* 0x004ea80000300a00 */
[----:B------:R-:W-:Y:S04]  /*162a0*/  STL.64 [R1+0x2ce0], R242 ;  /* 0x002ce0f201007387 */ /* 0x000fe80000100a00 */
        /* <DEDUP_REMOVED lines=31> */
[----:B------:R-:W2:Y:S04]  /*164a0*/  LDL.64 R114, [R1+0x1678] ;  /* 0x0016780001727983 */ /* 0x000ea80000100a00 */
        /* <DEDUP_REMOVED lines=26> */
[----:B------:R1:W-:Y:S04]  /*16650*/  STL.64 [R1+0x2ce8], R110 ;  /* 0x002ce86e01007387 */ /* 0x0003e80000100a00 */
[----:B-1----:R-:W2:Y:S04]  /*16660*/  LDL.64 R110, [R1+0x1738] ;  /* 0x00173800016e7983 */ /* 0x002ea80000100a00 */
[----:B------:R-:W3:Y:S04]  /*16670*/  LDL.LU.64 R242, [R1+0x390] ;  /* 0x0003900001f27983 */ /* 0x000ee80000300a00 */
[----:B------:R-:W3:Y:S04]  /*16680*/  LDL.LU.64 R116, [R1+0x388] ;  /* 0x0003880001747983 */ /* 0x000ee80000300a00 */
[----:B----4-:R1:W-:Y:S04]  /*16690*/  LDGSTS.E [R245+0x200], [R20.64], P4 ;  /* 0x0020000014f57fae */ /* 0x0103e8000a121844 */
[----:B-1----:R-:W4:Y:S04]  /*166a0*/  LDL.LU.64 R20, [R1+0x2e28] ;  /* 0x002e280001147983 */ /* 0x002f280000300a00 */
[----:B--2---:R1:W-:Y:S04]  /*166b0*/  LDGSTS.E [R245+0x600], [R110.64], P4 ;  /* 0x006000006ef57fae */ /* 0x0043e8000a121844 */
[----:B------:R2:W-:Y:S04]  /*166c0*/  LDGSTS.E [R245+0xa00], [R112.64], P4 ;  /* 0x00a0000070f57fae */ /* 0x0005e8000a121844 */
[----:B------:R2:W-:Y:S04]  /*166d0*/  LDGSTS.E [R245+0xe00], [R114.64], P4 ;  /* 0x00e0000072f57fae */ /* 0x0005e8000a121844 */
[----:B------:R2:W-:Y:S04]  /*166e0*/  LDGSTS.E [R245+0x1200], [R240.64], P4 ;  /* 0x01200000f0f57fae */ /* 0x0005e8000a121844 */
[----:B-1----:R-:W4:Y:S04]  /*166f0*/  LDL.64 R110, [R1+0x1770] ;  /* 0x00177000016e7983 */ /* 0x002f280000100a00 */
[----:B------:R1:W-:Y:S04]  /*16700*/  LDGSTS.E [R245+0x1600], [R238.64], P4 ;  /* 0x01600000eef57fae */ /* 0x0003e8000a121844 */
[----:B--2---:R-:W2:Y:S04]  /*16710*/  LDL.64 R112, [R1+0x1730] ;  /* 0x0017300001707983 */ /* 0x004ea80000100a00 */
[----:B------:R1:W-:Y:S04]  /*16720*/  LDGSTS.E [R245+0x1a00], [R236.64], P4 ;  /* 0x01a00000ecf57fae */ /* 0x0003e8000a121844 */
[----:B------:R-:W2:Y:S04]  /*16730*/  LDL.64 R114, [R1+0x16c8] ;  /* 0x0016c80001727983 */ /* 0x000ea80000100a00 */
[----:B------:R1:W-:Y:S04]  /*16740*/  LDGSTS.E [R245+0x1e00], [R232.64], P4 ;  /* 0x01e00000e8f57fae */ /* 0x0003e8000a121844 */
[----:B------:R-:W2:Y:S04]  /*16750*/  LDL.64 R240, [R1+0x1670] ;  /* 0x0016700001f07983 */ /* 0x000ea80000100a00 */
[----:B------:R3:W-:Y:S04]  /*16760*/  LDGSTS.E [R245+0x2200], [R230.64], P4 ;  /* 0x02200000e6f57fae */ /* 0x0007e8000a121844 */
[----:B-1----:R-:W2:Y:S04]  /*16770*/  LDL.64 R238, [R1+0x1608] ;  /* 0x0016080001ee7983 */ /* 0x002ea80000100a00 */
[----:B------:R1:W-:Y:S04]  /*16780*/  LDGSTS.E [R245+0x2600], [R228.64], P4 ;  /* 0x02600000e4f57fae */ /* 0x0003e8000a121844 */
[----:B------:R-:W2:Y:S04]  /*16790*/  LDL.64 R236, [R1+0x1568] ;  /* 0x0015680001ec7983 */ /* 0x000ea80000100a00 */
[----:B------:R1:W-:Y:S04]  /*167a0*/  LDGSTS.E [R245+0x2a00], [R234.64], P4 ;  /* 0x02a00000eaf57fae */ /* 0x0003e8000a121844 */
[----:B------:R-:W2:Y:S04]  /*167b0*/  LDL.64 R232, [R1+0x1520] ;  /* 0x0015200001e87983 */ /* 0x000ea80000100a00 */
[----:B------:R1:W-:Y:S04]  /*167c0*/  LDGSTS.E [R245+0x2e00], [R226.64], P4 ;  /* 0x02e00000e2f57fae */ /* 0x0003e8000a121844 */
[----:B---3--:R-:W3:Y:S04]  /*167d0*/  LDL.64 R230, [R1+0x1488] ;  /* 0x0014880001e67983 */ /* 0x008ee80000100a00 */
[----:B------:R1:W-:Y:S04]  /*167e0*/  LDGSTS.E [R245+0x3200], [R216.64], P4 ;  /* 0x03200000d8f57fae */ /* 0x0003e8000a121844 */
[----:B-1----:R-:W3:Y:S04]  /*167f0*/  LDL.64 R228, [R1+0x1380] ;  /* 0x0013800001e47983 */ /* 0x002ee80000100a00 */
[----:B------:R1:W-:Y:S04]  /*16800*/  LDGSTS.E [R245+0x3600], [R214.64], P4 ;  /* 0x03600000d6f57fae */ /* 0x0003e8000a121844 */
[----:B------:R-:W3:Y:S04]  /*16810*/  LDL.64 R234, [R1+0x12a0] ;  /* 0x0012a00001ea7983 */ /* 0x000ee80000100a00 */
[----:B------:R1:W-:Y:S04]  /*16820*/  LDGSTS.E [R245+0x3a00], [R212.64], P4 ;  /* 0x03a00000d4f57fae */ /* 0x0003e8000a121844 */
[----:B------:R-:W3:Y:S04]  /*16830*/  LDL.64 R226, [R1+0xf58] ;  /* 0x000f580001e27983 */ /* 0x000ee80000100a00 */
[----:B------:R1:W-:Y:S04]  /*16840*/  LDGSTS.E [R245+0x3e00], [R210.64], P4 ;  /* 0x03e00000d2f57fae */ /* 0x0003e8000a121844 */
[----:B------:R-:W3:Y:S04]  /*16850*/  LDL.64 R216, [R1+0xec8] ;  /* 0x000ec80001d87983 */ /* 0x000ee80000100a00 */
        /* <DEDUP_REMOVED lines=26> */
[----:B------:R-:W3:Y:S04]  /*16a00*/  LDL.64 R28, [R1+0x708] ;  /* 0x00070800011c7983 */ /* 0x000ee80000100a00 */
[----:B------:R-:W3:Y:S04]  /*16a10*/  LDL.64 R26, [R1+0x6b8] ;  /* 0x0006b800011a7983 */ /* 0x000ee80000100a00 */
[----:B------:R-:W3:Y:S04]  /*16a20*/  LDL.64 R24, [R1+0x5f8] ;  /* 0x0005f80001187983 */ /* 0x000ee80000100a00 */
[----:B------:R1:W-:Y:S04]  /*16a30*/  LDGSTS.E [R245+0x7600], [R242.64], P4 ;  /* 0x07600000f2f57fae */ /* 0x0003e8000a121844 */
[----:B------:R-:W-:Y:S04]  /*16a40*/  STL.64 [R1+0x2cf0], R242 ;  /* 0x002cf0f201007387 */ /* 0x000fe80000100a00 */
[----:B------:R1:W-:Y:S04]  /*16a50*/  LDGSTS.E [R245+0x7a00], [R124.64], P4 ;  /* 0x07a000007cf57fae */ /* 0x0003e8000a121844 */
[----:B------:R1:W-:Y:S01]  /*16a60*/  STL.64 [R1+0x2cf8], R124 ;  /* 0x002cf87c01007387 */ /* 0x0003e20000100a00 */
[----:B------:R-:W-:-:S03]  /*16a70*/  LOP3.LUT R22, R244, 0x50, RZ, 0x3c, !PT ;  /* 0x00000050f4167812 */ /* 0x000fc600078e3cff */
[----:B------:R2:W-:Y:S04]  /*16a80*/  LDGSTS.E [R245+0x7e00], [R108.64], P4 ;  /* 0x07e000006cf57fae */ /* 0x0005e8000a121844 */
[----:B-1----:R-:W3:Y:S04]  /*16a90*/  LDL.LU.64 R124, [R1+0x488] ;  /* 0x00048800017c7983 */ /* 0x002ee80000300a00 */
[----:B------:R-:W-:Y:S04]  /*16aa0*/  STL.64 [R1+0x2d00], R108 ;  /* 0x002d006c01007387 */ /* 0x000fe80000100a00 */
[----:B----4-:R1:W-:Y:S04]  /*16ab0*/  LDGSTS.E [R22+0x280], [R110.64], P4 ;  /* 0x002800006e167fae */ /* 0x0103e8000a121844 */
[----:B--2---:R1:W-:Y:S04]  /*16ac0*/  LDGSTS.E [R22+0x680], [R112.64], P4 ;  /* 0x0068000070167fae */ /* 0x0043e8000a121844 */
[----:B------:R1:W-:Y:S04]  /*16ad0*/  LDGSTS.E [R22+0xa80], [R114.64], P4 ;  /* 0x00a8000072167fae */ /* 0x0003e8000a121844 */
[----:B------:R1:W-:Y:S04]  /*16ae0*/  LDGSTS.E [R22+0xe80], [R240.64], P4 ;  /* 0x00e80000f0167fae */ /* 0x0003e8000a121844 */
[----:B------:R1:W-:Y:S04]  /*16af0*/  LDGSTS.E [R22+0x1280], [R238.64], P4 ;  /* 0x01280000ee167fae */ /* 0x0003e8000a121844 */
[----:B------:R1:W-:Y:S04]  /*16b00*/  LDGSTS.E [R22+0x1680], [R236.64], P4 ;  /* 0x01680000ec167fae */ /* 0x0003e8000a121844 */
[----:B------:R1:W-:Y:S04]  /*16b10*/  LDGSTS.E [R22+0x1a80], [R232.64], P4 ;  /* 0x01a80000e8167fae */ /* 0x0003e8000a121844 */
        /* <DEDUP_REMOVED lines=22> */
[----:B------:R-:W-:Y:S04]  /*16c80*/  STL.64 [R1+0x2d08], R124 ;  /* 0x002d087c01007387 */ /* 0x000fe80000100a00 */
[----:B------:R1:W-:Y:S04]  /*16c90*/  LDGSTS.E [R22+0x7680], [R116.64], P4 ;  /* 0x0768000074167fae */ /* 0x0003e8000a121844 */
[----:B------:R-:W-:Y:S04]  /*16ca0*/  STL.64 [R1+0x2d10], R116 ;  /* 0x002d107401007387 */ /* 0x000fe80000100a00 */
[----:B------:R1:W-:Y:S04]  /*16cb0*/  LDGSTS.E [R22+0x7a80], [R122.64], P4 ;  /* 0x07a800007a167fae */ /* 0x0003e8000a121844 */
[----:B------:R-:W-:Y:S04]  /*16cc0*/  STL.64 [R1+0x2d18], R122 ;  /* 0x002d187a01007387 */ /* 0x000fe80000100a00 */
[----:B------:R1:W-:Y:S04]  /*16cd0*/  LDGSTS.E [R22+0x7e80], [R106.64], P4 ;  /* 0x07e800006a167fae */ /* 0x0003e8000a121844 */
[----:B---3--:R-:W3:Y:S04]  /*16ce0*/  LDL.64 R24, [R1+0x1728] ;  /* 0x0017280001187983 */ /* 0x008ee80000100a00 */
[----:B--2---:R-:W2:Y:S04]  /*16cf0*/  LDL.64 R26, [R1+0x16b0] ;  /* 0x0016b000011a7983 */ /* 0x004ea80000100a00 */
[----:B-1----:R-:W4:Y:S04]  /*16d00*/  LDL.64 R22, [R1+0x1768] ;  /* 0x0017680001167983 */ /* 0x002f280000100a00 */
        /* <DEDUP_REMOVED lines=24> */
[----:B-1----:R-:W2:Y:S04]  /*16e90*/  LDL.LU.64 R106, [R1+0x6f8] ;  /* 0x0006f800016a7983 */ /* 0x002ea80000300a00 */
[----:B------:R-:W2:Y:S04]  /*16ea0*/  LDL.LU.64 R122, [R1+0x6b0] ;  /* 0x0006b000017a7983 */ /* 0x000ea80000300a00 */
[----:B------:R-:W2:Y:S04]  /*16eb0*/  LDL.LU.64 R116, [R1+0x698] ;  /* 0x0006980001747983 */ /* 0x000ea80000300a00 */
[----:B------:R-:W2:Y:S04]  /*16ec0*/  LDL.LU.64 R124, [R1+0x5f0] ;  /* 0x0005f000017c7983 */ /* 0x000ea80000300a00 */
[----:B------:R-:W2:Y:S04]  /*16ed0*/  LDL.LU.64 R108, [R1+0x5c8] ;  /* 0x0005c800016c7983 */ /* 0x000ea80000300a00 */
[----:B------:R-:W2:Y:S04]  /*16ee0*/  LDL.LU.64 R242, [R1+0x480] ;  /* 0x0004800001f27983 */ /* 0x000ea80000300a00 */
[----:B------:R-:W2:Y:S04]  /*16ef0*/  LDL.LU.64 R110, [R1+0x468] ;  /* 0x00046800016e7983 */ /* 0x000ea80000300a00 */
[----:B------:R-:W2:Y:S04]  /*16f00*/  LDL.LU.64 R112, [R1+0x380] ;  /* 0x0003800001707983 */ /* 0x000ea80000300a00 */
[----:B------:R-:W2:Y:S04]  /*16f10*/  LDL.LU.64 R114, [R1+0x378] ;  /* 0x0003780001727983 */ /* 0x000ea80000300a00 */
[----:B----4-:R1:W-:Y:S04]  /*16f20*/  LDGSTS.E [R249+0x300], [R22.64], P4 ;  /* 0x0030000016f97fae */ /* 0x0103e8000a121844 */
[----:B---3--:R3:W-:Y:S04]  /*16f30*/  LDGSTS.E [R249+0x700], [R24.64], P4 ;  /* 0x0070000018f97fae */ /* 0x0087e8000a121844 */
[----:B--2---:R2:W-:Y:S04]  /*16f40*/  LDGSTS.E [R249+0xb00], [R26.64], P4 ;  /* 0x00b000001af97fae */ /* 0x0045e8000a121844 */
[----:B-1----:R-:W4:Y:S04]  /*16f50*/  LDL.LU.64 R22, [R1+0x2e20] ;  /* 0x002e200001167983 */ /* 0x002f280000300a00 */
[----:B---3--:R-:W3:Y:S04]  /*16f60*/  LDL.LU.64 R24, [R1+0x2e18] ;  /* 0x002e180001187983 */ /* 0x008ee80000300a00 */
[----:B--2---:R-:W2:Y:S04]  /*16f70*/  LDL.LU.64 R26, [R1+0x2e10] ;  /* 0x002e1000011a7983 */ /* 0x004ea80000300a00 */
[----:B------:R1:W-:Y:S04]  /*16f80*/  LDGSTS.E [R249+0xf00], [R28.64], P4 ;  /* 0x00f000001cf97fae */ /* 0x0003e8000a121844 */
[----:B------:R1:W-:Y:S04]  /*16f90*/  LDGSTS.E [R249+0x1300], [R30.64], P4 ;  /* 0x013000001ef97fae */ /* 0x0003e8000a121844 */
[----:B------:R1:W-:Y:S04]  /*16fa0*/  LDGSTS.E [R249+0x1700], [R32.64], P4 ;  /* 0x0170000020f97fae */ /* 0x0003e8000a121844 */
[----:B-1----:R-:W2:Y:S04]  /*16fb0*/  LDL.LU.64 R28, [R1+0x2e08] ;  /* 0x002e0800011c7983 */ /* 0x002ea80000300a00 */
[----:B------:R-:W2:Y:S04]  /*16fc0*/  LDL.LU.64 R30, [R1+0x2e00] ;  /* 0x002e0000011e7983 */ /* 0x000ea80000300a00 */
[----:B------:R-:W2:Y:S04]  /*16fd0*/  LDL.LU.64 R32, [R1+0x2df8] ;  /* 0x002df80001207983 */ /* 0x000ea80000300a00 */
[----:B------:R1:W-:Y:S04]  /*16fe0*/  LDGSTS.E [R249+0x1b00], [R34.64], P4 ;  /* 0x01b0000022f97fae */ /* 0x0003e8000a121844 */
[----:B------:R1:W-:Y:S04]  /*16ff0*/  LDGSTS.E [R249+0x1f00], [R240.64], P4 ;  /* 0x01f00000f0f97fae */ /* 0x0003e8000a121844 */
[----:B------:R1:W-:Y:S04]  /*17000*/  LDGSTS.E [R249+0x2300], [R238.64], P4 ;  /* 0x02300000eef97fae */ /* 0x0003e8000a121844 */
[----:B-1----:R-:W2:Y:S04]  /*17010*/  LDL.LU.64 R34, [R1+0x2df0] ;  /* 0x002df00001227983 */ /* 0x002ea80000300a00 */
[----:B------:R-:W2:Y:S04]  /*17020*/  LDL.64 R240, [R1+0x1760] ;  /* 0x0017600001f07983 */ /* 0x000ea80000100a00 */
        /* <DEDUP_REMOVED lines=17> */
[----:B-1----:R-:W3:Y:S04]  /*17140*/  LDL.64 R40, [R1+0x1660] ;  /* 0x0016600001287983 */ /* 0x002ee80000100a00 */
[----:B------:R-:W3:Y:S04]  /*17150*/  LDL.64 R38, [R1+0x16a0] ;  /* 0x0016a00001267983 */ /* 0x000ee80000100a00 */
[----:B------:R-:W3:Y:S04]  /*17160*/  LDL.64 R36, [R1+0x1720] ;  /* 0x0017200001247983 */ /* 0x000ee80000100a00 */
        /* <DEDUP_REMOVED lines=15> */
[----:B------:R1:W-:Y:S04]  /*17260*/  LDGSTS.E [R249+0x6b00], [R122.64], P4 ;  /* 0x06b000007af97fae */ /* 0x0003e8000a121844 */
[----:B------:R1:W-:Y:S04]  /*17270*/  STL.64 [R1+0x2d28], R122 ;  /* 0x002d287a01007387 */ /* 0x0003e80000100a00 */
[----:B------:R1:W-:Y:S04]  /*17280*/  LDGSTS.E [R249+0x6f00], [R124.64], P4 ;  /* 0x06f000007cf97fae */ /* 0x0003e8000a121844 */
[----:B------:R1:W-:Y:S04]  /*17290*/  LDGSTS.E [R249+0x7300], [R242.64], P4 ;  /* 0x07300000f2f97fae */ /* 0x0003e8000a121844 */
[----:B-1----:R-:W4:Y:S04]  /*172a0*/  LDL.LU.64 R122, [R1+0x738] ;  /* 0x00073800017a7983 */ /* 0x002f280000300a00 */
[----:B------:R1:W-:Y:S04]  /*172b0*/  STL.64 [R1+0x2d30], R124 ;  /* 0x002d307c01007387 */ /* 0x0003e80000100a00 */
[----:B------:R1:W-:Y:S04]  /*172c0*/  LDGSTS.E [R249+0x7700], [R112.64], P4 ;  /* 0x0770000070f97fae */ /* 0x0003e8000a121844 */
[----:B------:R1:W-:Y:S04]  /*172d0*/  LDGSTS.E [R249+0x7b00], [R120.64], P4 ;  /* 0x07b0000078f97fae */ /* 0x0003e8000a121844 */
[----:B-1----:R-:W4:Y:S04]  /*172e0*/  LDL.LU.64 R124, [R1+0x778] ;  /* 0x00077800017c7983 */ /* 0x002f280000300a00 */
[----:B------:R1:W-:Y:S04]  /*172f0*/  STL.64 [R1+0x2d38], R242 ;  /* 0x002d38f201007387 */ /* 0x0003e80000100a00 */
[----:B------:R1:W-:Y:S04]  /*17300*/  LDGSTS.E [R249+0x7f00], [R104.64], P4 ;  /* 0x07f0000068f97fae */ /* 0x0003e8000a121844 */
[----:B-1----:R-:W4:Y:S04]  /*17310*/  LDL.LU.64 R242, [R1+0x7f8] ;  /* 0x0007f80001f27983 */ /* 0x002f280000300a00 */
[----:B------:R1:W-:Y:S01]  /*17320*/  STL.64 [R1+0x2d40], R112 ;  /* 0x002d407001007387 */ /* 0x0003e20000100a00 */
[----:B------:R-:W-:-:S02]  /*17330*/  SEL R202, RZ, 0x4, P0 ;  /* 0x00000004ffca7807 */ /* 0x000fc40000000000 */
[----:B------:R-:W-:Y:S01]  /*17340*/  ISETP.GT.AND P0, PT, R246, 0x3f, PT ;  /* 0x0000003ff600780c */ /* 0x000fe20003f04270 */
[----:B-1----:R-:W4:Y:S04]  /*17350*/  LDL.LU.64 R112, [R1+0x878] ;  /* 0x0008780001707983 */ /* 0x002f280000300a00 */
[----:B------:R1:W-:Y:S01]  /*17360*/  STL.64 [R1+0x2d48], R120 ;  /* 0x002d487801007387 */ /* 0x0003e20000100a00 */
[----:B------:R-:W-:-:S03]  /*17370*/  LOP3.LUT R246, R244, 0x70, RZ, 0x3c, !PT ;  /* 0x00000070f4f67812 */ /* 0x000fc600078e3cff */
[----:B-1----:R-:W4:Y:S04]  /*17380*/  LDL.LU.64 R120, [R1+0x8b8] ;  /* 0x0008b80001787983 */ /* 0x002f280000300a00 */
[----:B------:R1:W-:Y:S04]  /*17390*/  STL.64 [R1+0x2d50], R104 ;  /* 0x002d506801007387 */ /* 0x0003e80000100a00 */
[----:B-1----:R-:W4:Y:S04]  /*173a0*/  LDL.LU.64 R104, [R1+0x988] ;  /* 0x0009880001687983 */ /* 0x002f280000300a00 */
[----:B--2---:R1:W-:Y:S04]  /*173b0*/  LDGSTS.E [R246+0x380], [R240.64], P4 ;  /* 0x00380000f0f67fae */ /* 0x0043e8000a121844 */
[----:B-1----:R-:W2:Y:S04]  /*173c0*/  LDL.64 R240, [R1+0x17c0] ;  /* 0x0017c00001f07983 */ /* 0x002ea80000100a00 */
[----:B---3--:R1:W-:Y:S04]  /*173d0*/  LDGSTS.E [R246+0x780], [R36.64], P4 ;  /* 0x0078000024f67fae */ /* 0x0083e8000a121844 */
[----:B------:R3:W-:Y:S04]  /*173e0*/  LDGSTS.E [R246+0xb80], [R38.64], P4 ;  /* 0x00b8000026f67fae */ /* 0x0007e8000a121844 */
[----:B------:R3:W-:Y:S04]  /*173f0*/  LDGSTS.E [R246+0xf80], [R40.64], P4 ;  /* 0x00f8000028f67fae */ /* 0x0007e8000a121844 */
[----:B-1----:R-:W2:Y:S04]  /*17400*/  LDL.LU.64 R36, [R1+0x2de8] ;  /* 0x002de80001247983 */ /* 0x002ea80000300a00 */
[----:B---3--:R-:W3:Y:S04]  /*17410*/  LDL.LU.64 R38, [R1+0x2de0] ;  /* 0x002de00001267983 */ /* 0x008ee80000300a00 */
[----:B------:R-:W3:Y:S04]  /*17420*/  LDL.LU.64 R40, [R1+0x2dd8] ;  /* 0x002dd80001287983 */ /* 0x000ee80000300a00 */
        /* <DEDUP_REMOVED lines=10> */
[----:B-1----:R-:W3:Y:S04]  /*174d0*/  LDL.LU.64 R42, [R1+0x2dd0] ;  /* 0x002dd000012a7983 */ /* 0x002ee80000300a00 */
[----:B------:R1:W-:Y:S04]  /*174e0*/  LDGSTS.E [R246+0x3b80], [R228.64], P4 ;  /* 0x03b80000e4f67fae */ /* 0x0003e8000a121844 */
[----:B----4-:R-:W4:Y:S04]  /*174f0*/  LDL.LU.64 R44, [R1+0x2dc8] ;  /* 0x002dc800012c7983 */ /* 0x010f280000300a00 */
[----:B------:R1:W-:Y:S04]  /*17500*/  LDGSTS.E [R246+0x3f80], [R230.64], P4 ;  /* 0x03f80000e6f67fae */ /* 0x0003e8000a121844 */
[----:B------:R-:W3:Y:S04]  /*17510*/  LDL.LU.64 R46, [R1+0x2dc0] ;  /* 0x002dc000012e7983 */ /* 0x000ee80000300a00 */
[----:B------:R1:W-:Y:S04]  /*17520*/  LDGSTS.E [R246+0x4380], [R232.64], P4 ;  /* 0x04380000e8f67fae */ /* 0x0003e8000a121844 */
[----:B------:R-:W3:Y:S04]  /*17530*/  LDL.LU.64 R48, [R1+0x2db8] ;  /* 0x002db80001307983 */ /* 0x000ee80000300a00 */
[----:B------:R1:W-:Y:S04]  /*17540*/  LDGSTS.E [R246+0x4780], [R236.64], P4 ;  /* 0x04780000ecf67fae */ /* 0x0003e8000a121844 */
[----:B------:R1:W-:Y:S04]  /*17550*/  LDGSTS.E [R246+0x4b80], [R238.64], P4 ;  /* 0x04b80000eef67fae */ /* 0x0003e8000a121844 */
[----:B------:R-:W3:Y:S04]  /*17560*/  LDL.LU.64 R210, [R1+0x2db0] ;  /* 0x002db00001d27983 */ /* 0x000ee80000300a00 */
[----:B------:R-:W3:Y:S04]  /*17570*/  LDL.LU.64 R212, [R1+0x2da8] ;  /* 0x002da80001d47983 */ /* 0x000ee80000300a00 */
[----:B------:R-:W3:Y:S04]  /*17580*/  LDL.LU.64 R214, [R1+0x2da0] ;  /* 0x002da00001d67983 */ /* 0x000ee80000300a00 */
[----:B------:R-:W3:Y:S04]  /*17590*/  LDL.LU.64 R216, [R1+0x2d98] ;  /* 0x002d980001d87983 */ /* 0x000ee80000300a00 */
[----:B------:R-:W3:Y:S04]  /*175a0*/  LDL.LU.64 R226, [R1+0x2d90] ;  /* 0x002d900001e27983 */ /* 0x000ee80000300a00 */
[----:B------:R-:W3:Y:S04]  /*175b0*/  LDL.LU.64 R234, [R1+0x2d88] ;  /* 0x002d880001ea7983 */ /* 0x000ee80000300a00 */
[----:B-1----:R-:W3:Y:S04]  /*175c0*/  LDL.LU.64 R228, [R1+0x2d80] ;  /* 0x002d800001e47983 */ /* 0x002ee80000300a00 */
[----:B------:R-:W3:Y:S04]  /*175d0*/  LDL.LU.64 R230, [R1+0x2d78] ;  /* 0x002d780001e67983 */ /* 0x000ee80000300a00 */
[----:B------:R-:W3:Y:S04]  /*175e0*/  LDL.LU.64 R232, [R1+0x2d70] ;  /* 0x002d700001e87983 */ /* 0x000ee80000300a00 */
[----:B------:R-:W3:Y:S04]  /*175f0*/  LDL.LU.64 R236, [R1+0x2d68] ;  /* 0x002d680001ec7983 */ /* 0x000ee80000300a00 */
[----:B------:R-:W3:Y:S04]  /*17600*/  LDL.LU.64 R238, [R1+0x2d60] ;  /* 0x002d600001ee7983 */ /* 0x000ee80000300a00 */
        /* <DEDUP_REMOVED lines=12> */
[----:B--2---:R2:W-:Y:S04]  /*176d0*/  LDGSTS.E [R246+0x7f80], [R240.64], P4 ;  /* 0x07f80000f0f67fae */ /* 0x0045e8000a121844 */
[----:B------:R-:W0:Y:S04]  /*176e0*/  LDGDEPBAR ;  /* 0x00000000000079af */ /* 0x000e280000000000 */
[----:B--2---:R-:W2:Y:S01]  /*176f0*/  LDL.LU.64 R240, [R1+0x2d58] ;  /* 0x002d580001f07983 */ /* 0x004ea20000300a00 */
[----:B------:R-:W-:-:S04]  /*17700*/  IMAD.SHL.U32 R252, R252, 0x20, RZ ;  /* 0x00000020fcfc7824 */ /* 0x000fc800078e00ff */
[C---:B------:R-:W-:Y:S01]  /*17710*/  IMAD.WIDE R136, R252.reuse, 0x4, R136 ;  /* 0x00000004fc887825 */ /* 0x040fe200078e0288 */
[----:B------:R-:W-:Y:S03]  /*17720*/  BAR.SYNC.DEFER_BLOCKING 0x0 ;  /* 0x0000000000007b1d */ /* 0x000fe60000010000 */
[----:B------:R-:W-:-:S04]  /*17730*/  IMAD.WIDE R134, R252, 0x4, R134 ;  /* 0x00000004fc867825 */ /* 0x000fc800078e0286 */
[C---:B------:R-:W-:Y:S01]  /*17740*/  IMAD.WIDE R128, R252.reuse, 0x4, R128 ;  /* 0x00000004fc807825 */ /* 0x040fe200078e0280 */
[----:B------:R1:W-:Y:S03]  /*17750*/  STL.64 [R1+0x1828], R136 ;  /* 0x0018288801007387 */ /* 0x0003e60000100a00 */
[----:B------:R-:W-:Y:S01]  /*17760*/  IMAD.WIDE R126, R252, 0x4, R126 ;  /* 0x00000004fc7e7825 */ /* 0x000fe200078e027e */
[----:B------:R-:W-:Y:S01]  /*17770*/  IADD3 R203, R251, -0x2d, RZ ;  /* 0xffffffd3fbcb7810 */ /* 0x000fe20007ffe0ff */
[----:B------:R1:W-:Y:S04]  /*17780*/  STL.64 [R1+0x1830], R134 ;  /* 0x0018308601007387 */ /* 0x0003e80000100a00 */
[----:B------:R1:W-:Y:S01]  /*17790*/  STL.64 [R1+0x1838], R128 ;  /* 0x0018388001007387 */ /* 0x0003e20000100a00 */
[----:B------:R-:W-:-:S03]  /*177a0*/  ISETP.GE.U32.AND P6, PT, R203, 0x7fffffb4, PT ;  /* 0x7fffffb4cb00780c */ /* 0x000fc60003fc6070 */
[----:B------:R1:W-:Y:S04]  /*177b0*/  STL.64 [R1+0x1840], R126 ;  /* 0x0018407e01007387 */ /* 0x0003e80000100a00 */
[----:B------:R-:W-:Y:S01]  /*177c0*/  @!PT LDS RZ, [RZ] ;  /* 0x00000000fffff984 */ /* 0x000fe20000000800 */
[----:B------:R-:W-:Y:S01]  /*177d0*/  @!PT LDS RZ, [RZ] ;  /* 0x00000000fffff984 */ /* 0x000fe20000000800 */
[----:B------:R-:W-:Y:S01]  /*177e0*/  @!PT LDS RZ, [RZ] ;  /* 0x00000000fffff984 */ /* 0x000fe20000000800 */
[----:B------:R1:W-:Y:S04]  /*177f0*/  LDGSTS.E [R244+0x14000], [R136.64], !P2 ;  /* 0x1400000088f47fae */ /* 0x0003e8000d121844 */
[----:B------:R1:W-:Y:S04]  /*17800*/  LDGSTS.E [R244+0x14080], [R134.64], !P2 ;  /* 0x1408000086f47fae */ /* 0x0003e8000d121844 */
[----:B------:R1:W-:Y:S02]  /*17810*/  LDGSTS.E [R244+0x14100], [R128.64], !P2 ;  /* 0x1410000080f47fae */ /* 0x0003e4000d121844 */
[----:B-1----:R-:W-:-:S02]  /*17820*/  IMAD.WIDE R136, R252, 0x4, R140 ;  /* 0x00000004fc887825 */ /* 0x002fc400078e028c */
[----:B------:R1:W-:Y:S02]  /*17830*/  LDGSTS.E [R244+0x14180], [R126.64], !P2 ;  /* 0x141800007ef47fae */ /* 0x0003e4000d121844 */
[C---:B------:R-:W-:Y:S02]  /*17840*/  IMAD.WIDE R134, R252.reuse, 0x4, R142 ;  /* 0x00000004fc867825 */ /* 0x040fe400078e028e */
[----:B------:R1:W-:Y:S02]  /*17850*/  STL.64 [R1+0x1300], R136 ;  /* 0x0013008801007387 */ /* 0x0003e40000100a00 */
[C---:B------:R-:W-:Y:S02]  /*17860*/  IMAD.WIDE R128, R252.reuse, 0x4, R144 ;  /* 0x00000004fc807825 */ /* 0x040fe400078e0290 */
[----:B------:R1:W-:Y:S01]  /*17870*/  LDGSTS.E [R244+0x14800], [R136.64], !P3 ;  /* 0x1480000088f47fae */ /* 0x0003e2000d921844 */
[----:B------:R-:W-:Y:S01]  /*17880*/  IADD3 R203, R251, -0x31, RZ ;  /* 0xffffffcffbcb7810 */ /* 0x000fe20007ffe0ff */
[----:B-1----:R-:W-:-:S02]  /*17890*/  IMAD.WIDE R126, R252, 0x4, R146 ;  /* 0x00000004fc7e7825 */ /* 0x002fc400078e0292 */
[----:B------:R1:W-:Y:S04]  /*178a0*/  STL.64 [R1+0x1308], R134 ;  /* 0x0013088601007387 */ /* 0x0003e80000100a00 */
[----:B------:R1:W-:Y:S01]  /*178b0*/  LDGSTS.E [R244+0x14880], [R134.64], !P3 ;  /* 0x1488000086f47fae */ /* 0x0003e2000d921844 */
[----:B------:R-:W-:-:S03]  /*178c0*/  IMAD.WIDE R136, R252, 0x4, R148 ;  /* 0x00000004fc887825 */ /* 0x000fc600078e0294 */
[----:B------:R1:W-:Y:S01]  /*178d0*/  STL.64 [R1+0x1310], R128 ;  /* 0x0013108001007387 */ /* 0x0003e20000100a00 */
[----:B------:R-:W-:-:S03]  /*178e0*/  ISETP.GE.U32.AND P1, PT, R203, 0x7fffffb0, PT ;  /* 0x7fffffb0cb00780c */ /* 0x000fc60003f26070 */
[----:B------:R1:W-:Y:S02]  /*178f0*/  LDGSTS.E [R244+0x14900], [R128.64], !P3 ;  /* 0x1490000080f47fae */ /* 0x0003e4000d921844 */
[C---:B-1----:R-:W-:Y:S02]  /*17900*/  IMAD.WIDE R134, R252.reuse, 0x4, R150 ;  /* 0x00000004fc867825 */ /* 0x042fe400078e0296 */
[----:B------:R1:W-:Y:S04]  /*17910*/  STL.64 [R1+0x1318], R126 ;  /* 0x0013187e01007387 */ /* 0x0003e80000100a00 */
[----:B------:R1:W-:Y:S01]  /*17920*/  LDGSTS.E [R244+0x14980], [R126.64], !P3 ;  /* 0x149800007ef47fae */ /* 0x0003e2000d921844 */
[----:B------:R-:W-:-:S03]  /*17930*/  IMAD.WIDE R128, R252, 0x4, R152 ;  /* 0x00000004fc807825 */ /* 0x000fc600078e0298 */
[----:B------:R1:W-:Y:S01]  /*17940*/  STL.64 [R1+0x13b0], R136 ;  /* 0x0013b08801007387 */ /* 0x0003e20000100a00 */
[----:B------:R-:W-:-:S03]  /*17950*/  IADD3 R0, R251, -0x35, RZ ;  /* 0xffffffcbfb007810 */ /* 0x000fc60007ffe0ff */
[----:B------:R1:W-:Y:S02]  /*17960*/  LDGSTS.E [R244+0x15000], [R136.64], !P5 ;  /* 0x1500000088f47fae */ /* 0x0003e4000e921844 */
[C---:B-1----:R-:W-:Y:S02]  /*17970*/  IMAD.WIDE R126, R252.reuse, 0x4, R154 ;  /* 0x00000004fc7e7825 */ /* 0x042fe400078e029a */
        /* <DEDUP_REMOVED lines=12> */
[----:B------:R4:W-:Y:S01]  /*17a40*/  LDGSTS.E [R244+0x15800], [R136.64], !P6 ;  /* 0x1580000088f47fae */ /* 0x0009e2000f121844 */
[----:B-1----:R-:W-:-:S03]  /*17a50*/  IMAD.WIDE R126, R252, 0x4, R162 ;  /* 0x00000004fc7e7825 */ /* 0x002fc600078e02a2 */
[----:B------:R1:W-:Y:S01]  /*17a60*/  STL.64 [R1+0x1418], R134 ;  /* 0x0014188601007387 */ /* 0x0003e20000100a00 */
[----:B------:R-:W-:-:S03]  /*17a70*/  SEL R202, R202, RZ, P0 ;  /* 0x000000ffcaca7207 */ /* 0x000fc60000000000 */
[----:B------:R1:W-:Y:S01]  /*17a80*/  LDGSTS.E [R244+0x15880], [R134.64], !P6 ;  /* 0x1588000086f47fae */ /* 0x0003e2000f121844 */
[----:B----4-:R-:W-:-:S03]  /*17a90*/  IMAD.WIDE R136, R252, 0x4, R164 ;  /* 0x00000004fc887825 */ /* 0x010fc600078e02a4 */
[----:B------:R4:W-:Y:S01]  /*17aa0*/  STL.64 [R1+0x1420], R128 ;  /* 0x0014208001007387 */ /* 0x0009e20000100a00 */
[----:B------:R-:W-:-:S03]  /*17ab0*/  ISETP.GE.U32.AND P0, PT, R203, 0x7fffffa8, PT ;  /* 0x7fffffa8cb00780c */ /* 0x000fc60003f06070 */
[----:B------:R4:W-:Y:S01]  /*17ac0*/  LDGSTS.E [R244+0x15900], [R128.64], !P6 ;  /* 0x1590000080f47fae */ /* 0x0009e2000f121844 */
[----:B------:R-:W-:Y:S01]  /*17ad0*/  IADD3 R0, R251, -0x3d, RZ ;  /* 0xffffffc3fb007810 */ /* 0x000fe20007ffe0ff */
[C---:B-1----:R-:W-:Y:S02]  /*17ae0*/  IMAD.WIDE R134, R252.reuse, 0x4, R166 ;  /* 0x00000004fc867825 */ /* 0x042fe400078e02a6 */
[----:B------:R1:W-:Y:S04]  /*17af0*/  STL.64 [R1+0x1428], R126 ;  /* 0x0014287e01007387 */ /* 0x0003e80000100a00 */
[----:B------:R1:W-:Y:S01]  /*17b00*/  LDGSTS.E [R244+0x15980], [R126.64], !P6 ;  /* 0x159800007ef47fae */ /* 0x0003e2000f121844 */
[----:B----4-:R-:W-:-:S03]  /*17b10*/  IMAD.WIDE R128, R252, 0x4, R172 ;  /* 0x00000004fc807825 */ /* 0x010fc600078e02ac */
[----:B------:R4:W-:Y:S01]  /*17b20*/  STL.64 [R1+0x1498], R136 ;  /* 0x0014988801007387 */ /* 0x0009e20000100a00 */
[----:B------:R-:W-:-:S03]  /*17b30*/  ISETP.GE.U32.AND P2, PT, R0, 0x7fffffa4, PT ;  /* 0x7fffffa40000780c */ /* 0x000fc60003f46070 */
[----:B------:R4:W-:Y:S01]  /*17b40*/  LDGSTS.E [R244+0x16000], [R136.64], !P1 ;  /* 0x1600000088f47fae */ /* 0x0009e2000c921844 */
[----:B-1----:R-:W-:-:S03]  /*17b50*/  IMAD.WIDE R126, R252, 0x4, R174 ;  /* 0x00000004fc7e7825 */ /* 0x002fc600078e02ae */
[----:B------:R1:W-:Y:S01]  /*17b60*/  STL.64 [R1+0x14a0], R134 ;  /* 0x0014a08601007387 */ /* 0x0003e20000100a00 */
[----:B------:R-:W-:-:S03]  /*17b70*/  IADD3 R0, R251, -0x22, RZ ;  /* 0xffffffdefb007810 */ /* 0x000fc60007ffe0ff */
[----:B------:R1:W-:Y:S01]  /*17b80*/  LDGSTS.E [R244+0x16080], [R134.64], !P1 ;  /* 0x1608000086f47fae */ /* 0x0003e2000c921844 */
[----:B----4-:R-:W-:-:S03]  /*17b90*/  IMAD.WIDE R136, R252, 0x4, R176 ;  /* 0x00000004fc887825 */ /* 0x010fc600078e02b0 */
[----:B------:R4:W-:Y:S04]  /*17ba0*/  STL.64 [R1+0x14b0], R128 ;  /* 0x0014b08001007387 */ /* 0x0009e80000100a00 */
[----:B------:R4:W-:Y:S01]  /*17bb0*/  LDGSTS.E [R244+0x16100], [R128.64], !P1 ;  /* 0x1610000080f47fae */ /* 0x0009e2000c921844 */
[----:B-1----:R-:W-:-:S03]  /*17bc0*/  IMAD.WIDE R134, R252, 0x4, R178 ;  /* 0x00000004fc867825 */ /* 0x002fc600078e02b2 */
        /* <DEDUP_REMOVED lines=28> */
[----:B------:R1:W-:Y:S01]  /*17d90*/  STL.64 [R1+0x16d0], R126 ;  /* 0x0016d07e01007387 */ /* 0x0003e20000100a00 */
[----:B------:R-:W-:-:S03]  /*17da0*/  ISETP.GE.U32.AND P6, PT, R0, 0x7fffffb7, PT ;  /* 0x7fffffb70000780c */ /* 0x000fc60003fc6070 */
[----:B------:R1:W-:Y:S01]  /*17db0*/  LDGSTS.E [R244+0x17180], [R126.64], !P0 ;  /* 0x171800007ef47fae */ /* 0x0003e2000c121844 */
[----:B----4-:R-:W-:-:S03]  /*17dc0*/  IMAD.WIDE R128, R252, 0x4, R196 ;  /* 0x00000004fc807825 */ /* 0x010fc600078e02c4 */
[----:B------:R-:W-:Y:S01]  /*17dd0*/  STL.64 [R1+0x1780], R136 ;  /* 0x0017808801007387 */ /* 0x000fe20000100a00 */
[----:B------:R-:W-:-:S03]  /*17de0*/  IADD3 R0, R251, -0x2e, RZ ;  /* 0xffffffd2fb007810 */ /* 0x000fc60007ffe0ff */
[----:B------:R4:W-:Y:S01]  /*17df0*/  LDGSTS.E [R244+0x17800], [R136.64], !P2 ;  /* 0x1780000088f47fae */ /* 0x0009e2000d121844 */
[----:B-1----:R-:W-:-:S03]  /*17e00*/  IMAD.WIDE R126, R252, 0x4, R198 ;  /* 0x00000004fc7e7825 */ /* 0x002fc600078e02c6 */
[----:B------:R-:W-:Y:S04]  /*17e10*/  STL.64 [R1+0x1788], R134 ;  /* 0x0017888601007387 */ /* 0x000fe80000100a00 */
[----:B------:R4:W-:Y:S01]  /*17e20*/  LDGSTS.E [R244+0x17880], [R134.64], !P2 ;  /* 0x1788000086f47fae */ /* 0x0009e2000d121844 */
[----:B------:R-:W-:-:S03]  /*17e30*/  ISETP.GE.U32.AND P1, PT, R0, 0x7fffffb3, PT ;  /* 0x7fffffb30000780c */ /* 0x000fc60003f26070 */
[----:B------:R1:W-:Y:S04]  /*17e40*/  STL.64 [R1+0x1798], R128 ;  /* 0x0017988001007387 */ /* 0x0003e80000100a00 */
[----:B------:R1:W-:Y:S01]  /*17e50*/  LDGSTS.E [R244+0x17900], [R128.64], !P2 ;  /* 0x1790000080f47fae */ /* 0x0003e2000d121844 */
[----:B------:R-:W-:-:S03]  /*17e60*/  IADD3 R0, R251, -0x32, RZ ;  /* 0xffffffcefb007810 */ /* 0x000fc60007ffe0ff */
[----:B------:R3:W-:Y:S01]  /*17e70*/  STL.64 [R1+0x17a8], R126 ;  /* 0x0017a87e01007387 */ /* 0x0007e20000100a00 */
[----:B------:R-:W-:-:S03]  /*17e80*/  IMAD.WIDE R130, R252, 0x4, R130 ;  /* 0x00000004fc827825 */ /* 0x000fc600078e0282 */
[----:B------:R3:W-:Y:S01]  /*17e90*/  LDGSTS.E [R244+0x17980], [R126.64], !P2 ;  /* 0x179800007ef47fae */ /* 0x0007e2000d121844 */
[----:B------:R-:W-:-:S04]  /*17ea0*/  IMAD.WIDE R168, R252, 0x4, R168 ;  /* 0x00000004fca87825 */ /* 0x000fc800078e02a8 */
[----:B-1----:R-:W-:Y:S01]  /*17eb0*/  IMAD.WIDE R128, R252, 0x4, R138 ;  /* 0x00000004fc807825 */ /* 0x002fe200078e028a */
[----:B------:R-:W-:-:S03]  /*17ec0*/  ISETP.GE.U32.AND P4, PT, R0, 0x7fffffaf, PT ;  /* 0x7fffffaf0000780c */ /* 0x000fc60003f86070 */
[----:B---3--:R-:W-:Y:S01]  /*17ed0*/  IMAD.WIDE R126, R252, 0x4, R200 ;  /* 0x00000004fc7e7825 */ /* 0x008fe200078e02c8 */
[----:B------:R-:W-:-:S03]  /*17ee0*/  IADD3 R0, R251, -0x36, RZ ;  /* 0xffffffcafb007810 */ /* 0x000fc60007ffe0ff */
[C---:B------:R-:W-:Y:S01]  /*17ef0*/  IMAD.WIDE R50, R252.reuse, 0x4, R50 ;  /* 0x00000004fc327825 */ /* 0x040fe200078e0232 */
[----:B------:R1:W-:Y:S03]  /*17f00*/  LDGSTS.E [R248+0x14200], [R126.64], !P3 ;  /* 0x142000007ef87fae */ /* 0x0003e6000d921844 */
[C---:B------:R-:W-:Y:S01]  /*17f10*/  IMAD.WIDE R52, R252.reuse, 0x4, R52 ;  /* 0x00000004fc347825 */ /* 0x040fe200078e0234 */
[----:B------:R-:W-:Y:S03]  /*17f20*/  STL.64 [R1+0x25d0], R126 ;  /* 0x0025d07e01007387 */ /* 0x000fe60000100a00 */
[C---:B------:R-:W-:Y:S01]  /*17f30*/  IMAD.WIDE R54, R252.reuse, 0x4, R54 ;  /* 0x00000004fc367825 */ /* 0x040fe200078e0236 */
[----:B------:R1:W-:Y:S03]  /*17f40*/  LDGSTS.E [R248+0x14280], [R128.64], !P3 ;  /* 0x1428000080f87fae */ /* 0x0003e6000d921844 */
[----:B------:R-:W-:Y:S01]  /*17f50*/  IMAD.WIDE R56, R252, 0x4, R56 ;  /* 0x00000004fc387825 */ /* 0x000fe200078e0238 */
[----:B------:R-:W-:Y:S04]  /*17f60*/  STL.64 [R1+0x25d8], R128 ;  /* 0x0025d88001007387 */ /* 0x000fe80000100a00 */
[----:B------:R1:W-:Y:S04]  /*17f70*/  LDGSTS.E [R248+0x14300], [R130.64], !P3 ;  /* 0x1430000082f87fae */ /* 0x0003e8000d921844 */
[----:B------:R-:W-:Y:S01]  /*17f80*/  STL.64 [R1+0x25e0], R130 ;  /* 0x0025e08201007387 */ /* 0x000fe20000100a00 */
[----:B------:R-:W-:-:S03]  /*17f90*/  ISETP.GE.U32.AND P0, PT, R0, 0x7fffffab, PT ;  /* 0x7fffffab0000780c */ /* 0x000fc60003f06070 */
[----:B------:R1:W-:Y:S04]  /*17fa0*/  LDGSTS.E [R248+0x14380], [R168.64], !P3 ;  /* 0x14380000a8f87fae */ /* 0x0003e8000d921844 */
[----:B------:R-:W-:Y:S01]  /*17fb0*/  STL.64 [R1+0x25e8], R168 ;  /* 0x0025e8a801007387 */ /* 0x000fe20000100a00 */
[----:B------:R-:W-:-:S03]  /*17fc0*/  IADD3 R0, R251, -0x3a, RZ ;  /* 0xffffffc6fb007810 */ /* 0x000fc60007ffe0ff */
[----:B------:R-:W-:Y:S04]  /*17fd0*/  STL.64 [R1+0xf88], R50 ;  /* 0x000f883201007387 */ /* 0x000fe80000100a00 */
[----:B------:R3:W-:Y:S04]  /*17fe0*/  LDGSTS.E [R248+0x14a00], [R50.64], !P5 ;  /* 0x14a0000032f87fae */ /* 0x0007e8000e921844 */
[----:B------:R1:W-:Y:S04]  /*17ff0*/  STL.64 [R1+0x1260], R52 ;  /* 0x0012603401007387 */ /* 0x0003e80000100a00 */
[----:B------:R1:W-:Y:S04]  /*18000*/  LDGSTS.E [R248+0x14a80], [R52.64], !P5 ;  /* 0x14a8000034f87fae */ /* 0x0003e8000e921844 */
[----:B------:R2:W-:Y:S04]  /*18010*/  STL.64 [R1+0x1270], R54 ;  /* 0x0012703601007387 */ /* 0x0005e80000100a00 */
[----:B------:R2:W-:Y:S04]  /*18020*/  LDGSTS.E [R248+0x14b00], [R54.64], !P5 ;  /* 0x14b0000036f87fae */ /* 0x0005e8000e921844 */
[----:B------:R4:W-:Y:S01]  /*18030*/  STL.64 [R1+0x1278], R56 ;  /* 0x0012783801007387 */ /* 0x0009e20000100a00 */
[----:B-1----:R-:W-:-:S03]  /*18040*/  IMAD.WIDE R52, R252, 0x4, R62 ;  /* 0x00000004fc347825 */ /* 0x002fc600078e023e */
[----:B------:R4:W-:Y:S01]  /*18050*/  LDGSTS.E [R248+0x14b80], [R56.64], !P5 ;  /* 0x14b8000038f87fae */ /* 0x0009e2000e921844 */
[----:B------:R-:W-:Y:S01]  /*18060*/  ISETP.GE.U32.AND P2, PT, R0, 0x7fffffa7, PT ;  /* 0x7fffffa70000780c */ /* 0x000fe20003f46070 */
[----:B---3--:R-:W-:Y:S01]  /*18070*/  IMAD.WIDE R50, R252, 0x4, R64 ;  /* 0x00000004fc327825 */ /* 0x008fe200078e0240 */
[----:B------:R-:W-:-:S03]  /*18080*/  IADD3 R0, R251, -0x3e, RZ ;  /* 0xffffffc2fb007810 */ /* 0x000fc60007ffe0ff */
[----:B--2---:R-:W-:-:S04]  /*18090*/  IMAD.WIDE R54, R252, 0x4, R60 ;  /* 0x00000004fc367825 */ /* 0x004fc800078e023c */
[----:B----4-:R-:W-:Y:S01]  /*180a0*/  IMAD.WIDE R56, R252, 0x4, R58 ;  /* 0x00000004fc387825 */ /* 0x010fe200078e023a */
[----:B------:R-:W-:-:S04]  /*180b0*/  ISETP.GE.U32.AND P3, PT, R0, 0x7fffffa3, PT ;  /* 0x7fffffa30000780c */ /* 0x000fc80003f66070 */
[----:B------:R1:W-:Y:S04]  /*180c0*/  STL.64 [R1+0x1320], R56 ;  /* 0x0013203801007387 */ /* 0x0003e80000100a00 */
[----:B------:R1:W-:Y:S01]  /*180d0*/  LDGSTS.E [R248+0x15200], [R56.64], !P6 ;  /* 0x1520000038f87fae */ /* 0x0003e2000f121844 */
[----:B------:R-:W-:-:S03]  /*180e0*/  IADD3 R0, R251, -0x23, RZ ;  /* 0xffffffddfb007810 */ /* 0x000fc60007ffe0ff */
[----:B------:R2:W-:Y:S04]  /*180f0*/  STL.64 [R1+0x1328], R54 ;  /* 0x0013283601007387 */ /* 0x0005e80000100a00 */
[----:B------:R2:W-:Y:S01]  /*18100*/  LDGSTS.E [R248+0x15280], [R54.64], !P6 ;  /* 0x1528000036f87fae */ /* 0x0005e2000f121844 */
[----:B-1----:R-:W-:-:S03]  /*18110*/  IMAD.WIDE R56, R252, 0x4, R66 ;  /* 0x00000004fc387825 */ /* 0x002fc600078e0242 */
[----:B------:R1:W-:Y:S04]  /*18120*/  STL.64 [R1+0x1330], R52 ;  /* 0x0013303401007387 */ /* 0x0003e80000100a00 */
[----:B------:R1:W-:Y:S01]  /*18130*/  LDGSTS.E [R248+0x15300], [R52.64], !P6 ;  /* 0x1530000034f87fae */ /* 0x0003e2000f121844 */
[----:B--2---:R-:W-:-:S03]  /*18140*/  IMAD.WIDE R54, R252, 0x4, R68 ;  /* 0x00000004fc367825 */ /* 0x004fc600078e0244 */
[----:B------:R2:W-:Y:S04]  /*18150*/  STL.64 [R1+0x1338], R50 ;  /* 0x0013383201007387 */ /* 0x0005e80000100a00 */
[----:B------:R2:W-:Y:S01]  /*18160*/  LDGSTS.E [R248+0x15380], [R50.64], !P6 ;  /* 0x1538000032f87fae */ /* 0x0005e2000f121844 */
[----:B-1----:R-:W-:-:S03]  /*18170*/  IMAD.WIDE R52, R252, 0x4, R70 ;  /* 0x00000004fc347825 */ /* 0x002fc600078e0246 */
[----:B------:R1:W-:Y:S01]  /*18180*/  STL.64 [R1+0x13d0], R56 ;  /* 0x0013d03801007387 */ /* 0x0003e20000100a00 */
[----:B------:R-:W-:-:S03]  /*18190*/  ISETP.GE.U32.AND P5, PT, R0, 0x7fffffbe, PT ;  /* 0x7fffffbe0000780c */ /* 0x000fc60003fa6070 */
[----:B------:R1:W-:Y:S01]  /*181a0*/  LDGSTS.E [R248+0x15a00], [R56.64], !P1 ;  /* 0x15a0000038f87fae */ /* 0x0003e2000c921844 */
[----:B--2---:R-:W-:-:S03]  /*181b0*/  IMAD.WIDE R50, R252, 0x4, R72 ;  /* 0x00000004fc327825 */ /* 0x004fc600078e0248 */
[----:B------:R2:W-:Y:S01]  /*181c0*/  STL.64 [R1+0x13d8], R54 ;  /* 0x0013d83601007387 */ /* 0x0005e20000100a00 */
[----:B------:R-:W-:-:S03]  /*181d0*/  IADD3 R0, R251, -0x27, RZ ;  /* 0xffffffd9fb007810 */ /* 0x000fc60007ffe0ff */
        /* <DEDUP_REMOVED lines=19> */
[----:B------:R2:W-:Y:S01]  /*18310*/  STL.64 [R1+0x1448], R50 ;  /* 0x0014483201007387 */ /* 0x0005e20000100a00 */
[----:B------:R-:W-:-:S03]  /*18320*/  ISETP.GE.U32.AND P1, PT, R0, 0x7fffffb6, PT ;  /* 0x7fffffb60000780c */ /* 0x000fc60003f26070 */
[----:B------:R2:W-:Y:S01]  /*18330*/  LDGSTS.E [R248+0x16380], [R50.64], !P4 ;  /* 0x1638000032f87fae */ /* 0x0005e2000e121844 */
[----:B-1----:R-:W-:-:S03]  /*18340*/  IMAD.WIDE R52, R252, 0x4, R86 ;  /* 0x00000004fc347825 */ /* 0x002fc600078e0256 */
[----:B------:R1:W-:Y:S01]  /*18350*/  STL.64 [R1+0x14c8], R56 ;  /* 0x0014c83801007387 */ /* 0x0003e20000100a00 */
[----:B------:R-:W-:-:S03]  /*18360*/  IADD3 R0, R251, -0x2f, RZ ;  /* 0xffffffd1fb007810 */ /* 0x000fc60007ffe0ff */
        /* <DEDUP_REMOVED lines=26> */
[----:B------:R-:W-:-:S04]  /*18510*/  IMAD.WIDE R170, R252, 0x4, R170 ;  /* 0x00000004fcaa7825 */ /* 0x000fc800078e02aa */
[C---:B-1----:R-:W-:Y:S01]  /*18520*/  IMAD.WIDE R52, R252.reuse, 0x4, R102 ;  /* 0x00000004fc347825 */ /* 0x042fe200078e0266 */
[----:B------:R-:W-:Y:S03]  /*18530*/  STL.64 [R1+0x16e0], R56 ;  /* 0x0016e03801007387 */ /* 0x000fe60000100a00 */
[C---:B------:R-:W-:Y:S01]  /*18540*/  IMAD.WIDE R204, R252.reuse, 0x4, R204 ;  /* 0x00000004fccc7825 */ /* 0x040fe200078e02cc */
[----:B------:R1:W-:Y:S03]  /*18550*/  LDGSTS.E [R248+0x17a00], [R56.64], !P3 ;  /* 0x17a0000038f87fae */ /* 0x0003e6000d921844 */
[----:B--2---:R-:W-:Y:S01]  /*18560*/  IMAD.WIDE R50, R252, 0x4, R132 ;  /* 0x00000004fc327825 */ /* 0x004fe200078e0284 */
[----:B------:R-:W-:Y:S01]  /*18570*/  STL.64 [R1+0x16e8], R54 ;  /* 0x0016e83601007387 */ /* 0x000fe20000100a00 */
[----:B------:R-:W-:-:S02]  /*18580*/  ISETP.GE.U32.AND P2, PT, R0, 0x7fffffaa, PT ;  /* 0x7fffffaa0000780c */ /* 0x000fc40003f46070 */
[C---:B------:R-:W-:Y:S01]  /*18590*/  IMAD.WIDE R206, R252.reuse, 0x4, R206 ;  /* 0x00000004fcce7825 */ /* 0x040fe200078e02ce */
[----:B------:R1:W-:Y:S01]  /*185a0*/  LDGSTS.E [R248+0x17a80], [R54.64], !P3 ;  /* 0x17a8000036f87fae */ /* 0x0003e2000d921844 */
[----:B------:R-:W-:Y:S02]  /*185b0*/  IADD3 R0, R251, -0x3b, RZ ;  /* 0xffffffc5fb007810 */ /* 0x000fe40007ffe0ff */
[C---:B------:R-:W-:Y:S01]  /*185c0*/  IMAD.WIDE R208, R252.reuse, 0x4, R208 ;  /* 0x00000004fcd07825 */ /* 0x040fe200078e02d0 */
[----:B------:R-:W-:Y:S03]  /*185d0*/  STL.64 [R1+0x16f8], R52 ;  /* 0x0016f83401007387 */ /* 0x000fe60000100a00 */
[C---:B------:R-:W-:Y:S01]  /*185e0*/  IMAD.WIDE R218, R252.reuse, 0x4, R218 ;  /* 0x00000004fcda7825 */ /* 0x040fe200078e02da */
[----:B------:R1:W-:Y:S03]  /*185f0*/  LDGSTS.E [R248+0x17b00], [R52.64], !P3 ;  /* 0x17b0000034f87fae */ /* 0x0003e6000d921844 */
[C---:B------:R-:W-:Y:S01]  /*18600*/  IMAD.WIDE R220, R252.reuse, 0x4, R220 ;  /* 0x00000004fcdc7825 */ /* 0x040fe200078e02dc */
[----:B------:R-:W-:Y:S04]  /*18610*/  STL.64 [R1+0x1708], R50 ;  /* 0x0017083201007387 */ /* 0x000fe80000100a00 */
[----:B------:R1:W-:Y:S01]  /*18620*/  LDGSTS.E [R248+0x17b80], [R50.64], !P3 ;  /* 0x17b8000032f87fae */ /* 0x0003e2000d921844 */
[----:B------:R-:W-:-:S03]  /*18630*/  IMAD.WIDE R222, R252, 0x4, R222 ;  /* 0x00000004fcde7825 */ /* 0x000fc600078e02de */
[----:B------:R2:W-:Y:S01]  /*18640*/  LDGSTS.E [R245+0x14400], [R170.64], !P5 ;  /* 0x14400000aaf57fae */ /* 0x0005e2000e921844 */
[----:B------:R-:W-:-:S03]  /*18650*/  IMAD.WIDE R224, R252, 0x4, R224 ;  /* 0x00000004fce07825 */ /* 0x000fc600078e02e0 */
[----:B------:R-:W-:Y:S01]  /*18660*/  STL.64 [R1+0x25f0], R170 ;  /* 0x0025f0aa01007387 */ /* 0x000fe20000100a00 */
[----:B------:R-:W-:-:S03]  /*18670*/  IMAD.WIDE R2, R252, 0x4, R2 ;  /* 0x00000004fc027825 */ /* 0x000fc600078e0202 */
[----:B------:R3:W-:Y:S01]  /*18680*/  LDGSTS.E [R245+0x14480], [R204.64], !P5 ;  /* 0x14480000ccf57fae */ /* 0x0007e2000e921844 */
[----:B------:R-:W-:-:S03]  /*18690*/  ISETP.GE.U32.AND P3, PT, R0, 0x7fffffa6, PT ;  /* 0x7fffffa60000780c */ /* 0x000fc60003f66070 */
[----:B------:R3:W-:Y:S01]  /*186a0*/  STL.64 [R1+0x25f8], R204 ;  /* 0x0025f8cc01007387 */ /* 0x0007e20000100a00 */
[----:B------:R-:W-:-:S03]  /*186b0*/  IMAD.WIDE R4, R252, 0x4, R4 ;  /* 0x00000004fc047825 */ /* 0x000fc600078e0204 */
[----:B------:R2:W-:Y:S01]  /*186c0*/  LDGSTS.E [R245+0x14500], [R206.64], !P5 ;  /* 0x14500000cef57fae */ /* 0x0005e2000e921844 */
[----:B------:R-:W-:-:S03]  /*186d0*/  IADD3 R0, R251, -0x3f, RZ ;  /* 0xffffffc1fb007810 */ /* 0x000fc60007ffe0ff */
[----:B------:R-:W-:Y:S01]  /*186e0*/  STL.64 [R1+0x2600], R206 ;  /* 0x002600ce01007387 */ /* 0x000fe20000100a00 */
[----:B------:R-:W-:-:S03]  /*186f0*/  IMAD.WIDE R6, R252, 0x4, R6 ;  /* 0x00000004fc067825 */ /* 0x000fc600078e0206 */
[----:B------:R2:W-:Y:S01]  /*18700*/  LDGSTS.E [R245+0x14580], [R208.64], !P5 ;  /* 0x14580000d0f57fae */ /* 0x0005e2000e921844 */
[----:B---3--:R-:W-:-:S03]  /*18710*/  IMAD.MOV.U32 R205, RZ, RZ, c[0x0][0x180] ;  /* 0x00006000ffcd7624 */ /* 0x008fc600078e00ff */
[----:B------:R-:W-:Y:S01]  /*18720*/  STL.64 [R1+0x2608], R208 ;  /* 0x002608d001007387 */ /* 0x000fe20000100a00 */
[----:B------:R-:W-:-:S03]  /*18730*/  IMAD.WIDE R8, R252, 0x4, R8 ;  /* 0x00000004fc087825 */ /* 0x000fc600078e0208 */
[----:B------:R2:W-:Y:S04]  /*18740*/  LDGSTS.E [R245+0x14c00], [R218.64], !P6 ;  /* 0x14c00000daf57fae */ /* 0x0005e8000f121844 */
[----:B------:R-:W-:Y:S04]  /*18750*/  STL.64 [R1+0x2610], R218 ;  /* 0x002610da01007387 */ /* 0x000fe80000100a00 */
[----:B------:R2:W-:Y:S04]  /*18760*/  LDGSTS.E [R245+0x14c80], [R220.64], !P6 ;  /* 0x14c80000dcf57fae */ /* 0x0005e8000f121844 */
[----:B------:R-:W-:Y:S01]  /*18770*/  STL.64 [R1+0x2618], R220 ;  /* 0x002618dc01007387 */ /* 0x000fe20000100a00 */
[----:B------:R-:W-:-:S03]  /*18780*/  ISETP.GE.U32.AND P5, PT, R0, 0x7fffffa2, PT ;  /* 0x7fffffa20000780c */ /* 0x000fc60003fa6070 */
[----:B------:R2:W-:Y:S04]  /*18790*/  LDGSTS.E [R245+0x14d00], [R222.64], !P6 ;  /* 0x14d00000def57fae */ /* 0x0005e8000f121844 */
[----:B------:R-:W-:Y:S01]  /*187a0*/  STL.64 [R1+0x2620], R222 ;  /* 0x002620de01007387 */ /* 0x000fe20000100a00 */
[----:B------:R-:W-:-:S03]  /*187b0*/  IADD3 R0, R205, -0x24, RZ ;  /* 0xffffffdccd007810 */ /* 0x000fc60007ffe0ff */
[----:B------:R2:W-:Y:S04]  /*187c0*/  LDGSTS.E [R245+0x14d80], [R224.64], !P6 ;  /* 0x14d80000e0f57fae */ /* 0x0005e8000f121844 */
[----:B------:R-:W-:Y:S04]  /*187d0*/  STL.64 [R1+0x2628], R224 ;  /* 0x002628e001007387 */ /* 0x000fe80000100a00 */
[----:B------:R-:W-:Y:S04]  /*187e0*/  STL.64 [R1+0x1288], R2 ;  /* 0x0012880201007387 */ /* 0x000fe80000100a00 */
[----:B------:R3:W-:Y:S04]  /*187f0*/  LDGSTS.E [R245+0x15400], [R2.64], !P1 ;  /* 0x1540000002f57fae */ /* 0x0007e8000c921844 */
[----:B------:R4:W-:Y:S04]  /*18800*/  STL.64 [R1+0x1290], R4 ;  /* 0x0012900401007387 */ /* 0x0009e80000100a00 */
[----:B------:R4:W-:Y:S04]  /*18810*/  LDGSTS.E [R245+0x15480], [R4.64], !P1 ;  /* 0x1548000004f57fae */ /* 0x0009e8000c921844 */
[----:B------:R1:W-:Y:S04]  /*18820*/  STL.64 [R1+0x1298], R6 ;  /* 0x0012980601007387 */ /* 0x0003e80000100a00 */
[----:B------:R1:W-:Y:S01]  /*18830*/  LDGSTS.E [R245+0x15500], [R6.64], !P1 ;  /* 0x1550000006f57fae */ /* 0x0003e2000c921844 */
[----:B------:R-:W-:-:S03]  /*18840*/  ISETP.GE.U32.AND P6, PT, R0, 0x7fffffbd, PT ;  /* 0x7fffffbd0000780c */ /* 0x000fc60003fc6070 */
[----:B------:R2:W-:Y:S01]  /*18850*/  STL.64 [R1+0x12a8], R8 ;  /* 0x0012a80801007387 */ /* 0x0005e20000100a00 */
[----:B----4-:R-:W-:-:S03]  /*18860*/  IMAD.WIDE R4, R252, 0x4, R14 ;  /* 0x00000004fc047825 */ /* 0x010fc600078e020e */
[----:B------:R2:W-:Y:S01]  /*18870*/  LDGSTS.E [R245+0x15580], [R8.64], !P1 ;  /* 0x1558000008f57fae */ /* 0x0005e2000c921844 */
[----:B------:R-:W-:Y:S01]  /*18880*/  IADD3 R0, R205, -0x28, RZ ;  /* 0xffffffd8cd007810 */ /* 0x000fe20007ffe0ff */
[----:B---3--:R-:W-:-:S04]  /*18890*/  IMAD.WIDE R2, R252, 0x4, R16 ;  /* 0x00000004fc027825 */ /* 0x008fc800078e0210 */
[C---:B-1----:R-:W-:Y:S01]  /*188a0*/  IMAD.WIDE R6, R252.reuse, 0x4, R12 ;  /* 0x00000004fc067825 */ /* 0x042fe200078e020c */
[----:B------:R-:W1:Y:S03]  /*188b0*/  S2R R251, SR_TID.X ;  /* 0x0000000000fb7919 */ /* 0x000e660000002100 */
[----:B--2---:R-:W-:Y:S01]  /*188c0*/  IMAD.WIDE R8, R252, 0x4, R10 ;  /* 0x00000004fc087825 */ /* 0x004fe200078e020a */
[----:B------:R-:W-:-:S04]  /*188d0*/  ISETP.GE.U32.AND P1, PT, R0, 0x7fffffb9, PT ;  /* 0x7fffffb90000780c */ /* 0x000fc80003f26070 */
[----:B------:R2:W-:Y:S01]  /*188e0*/  STL.64 [R1+0x1340], R8 ;  /* 0x0013400801007387 */ /* 0x0005e20000100a00 */
[----:B------:R-:W-:-:S03]  /*188f0*/  IADD3 R0, R205, -0x2c, RZ ;  /* 0xffffffd4cd007810 */ /* 0x000fc60007ffe0ff */
[----:B------:R2:W-:Y:S04]  /*18900*/  LDGSTS.E [R245+0x15c00], [R8.64], !P4 ;  /* 0x15c0000008f57fae */ /* 0x0005e8000e121844 */
[----:B------:R3:W-:Y:S04]  /*18910*/  STL.64 [R1+0x1348], R6 ;  /* 0x0013480601007387 */ /* 0x0007e80000100a00 */
[----:B------:R3:W-:Y:S01]  /*18920*/  LDGSTS.E [R245+0x15c80], [R6.64], !P4 ;  /* 0x15c8000006f57fae */ /* 0x0007e2000e121844 */
[----:B--2---:R-:W-:-:S03]  /*18930*/  IMAD.WIDE R8, R252, 0x4, R18 ;  /* 0x00000004fc087825 */ /* 0x004fc600078e0212 */
[----:B------:R2:W-:Y:S04]  /*18940*/  STL.64 [R1+0x1350], R4 ;  /* 0x0013500401007387 */ /* 0x0005e80000100a00 */
[----:B------:R2:W-:Y:S01]  /*18950*/  LDGSTS.E [R245+0x15d00], [R4.64], !P4 ;  /* 0x15d0000004f57fae */ /* 0x0005e2000e121844 */
[----:B---3--:R-:W-:-:S03]  /*18960*/  IMAD.WIDE R6, R252, 0x4, R20 ;  /* 0x00000004fc067825 */ /* 0x008fc600078e0214 */
[----:B------:R3:W-:Y:S04]  /*18970*/  STL.64 [R1+0x1358], R2 ;  /* 0x0013580201007387 */ /* 0x0007e80000100a00 */
[----:B------:R3:W-:Y:S01]  /*18980*/  LDGSTS.E [R245+0x15d80], [R2.64], !P4 ;  /* 0x15d8000002f57fae */ /* 0x0007e2000e121844 */
[----:B--2---:R-:W-:-:S03]  /*18990*/  IMAD.WIDE R4, R252, 0x4, R22 ;  /* 0x00000004fc047825 */ /* 0x004fc600078e0216 */
[----:B------:R2:W-:Y:S01]  /*189a0*/  STL.64 [R1+0x13f0], R8 ;  /* 0x0013f00801007387 */ /* 0x0005e20000100a00 */
[----:B------:R-:W-:-:S03]  /*189b0*/  ISETP.GE.U32.AND P4, PT, R0, 0x7fffffb5, PT ;  /* 0x7fffffb50000780c */ /* 0x000fc60003f86070 */
[----:B------:R2:W-:Y:S01]  /*189c0*/  LDGSTS.E [R245+0x16400], [R8.64], !P0 ;  /* 0x1640000008f57fae */ /* 0x0005e2000c121844 */
[----:B---3--:R-:W-:-:S03]  /*189d0*/  IMAD.WIDE R2, R252, 0x4, R24 ;  /* 0x00000004fc027825 */ /* 0x008fc600078e0218 */
[----:B------:R3:W-:Y:S01]  /*189e0*/  STL.64 [R1+0x13f8], R6 ;  /* 0x0013f80601007387 */ /* 0x0007e20000100a00 */
[----:B------:R-:W-:-:S03]  /*189f0*/  IADD3 R0, R205, -0x30, RZ ;  /* 0xffffffd0cd007810 */ /* 0x000fc60007ffe0ff */
[----:B------:R3:W-:Y:S01]  /*18a00*/  LDGSTS.E [R245+0x16480], [R6.64], !P0 ;  /* 0x1648000006f57fae */ /* 0x0007e2000c121844 */
[----:B--2---:R-:W-:-:S03]  /*18a10*/  IMAD.WIDE R8, R252, 0x4, R26 ;  /* 0x00000004fc087825 */ /* 0x004fc600078e021a */
[----:B------:R2:W-:Y:S04]  /*18a20*/  STL.64 [R1+0x1400], R4 ;  /* 0x0014000401007387 */ /* 0x0005e80000100a00 */
[----:B------:R2:W-:Y:S01]  /*18a30*/  LDGSTS.E [R245+0x16500], [R4.64], !P0 ;  /* 0x1650000004f57fae */ /* 0x0005e2000c121844 */
[----:B---3--:R-:W-:-:S03]  /*18a40*/  IMAD.WIDE R6, R252, 0x4, R28 ;  /* 0x00000004fc067825 */ /* 0x008fc600078e021c */
[----:B------:R3:W-:Y:S04]  /*18a50*/  STL.64 [R1+0x1408], R2 ;  /* 0x0014080201007387 */ /* 0x0007e80000100a00 */
[----:B------:R3:W-:Y:S01]  /*18a60*/  LDGSTS.E [R245+0x16580], [R2.64], !P0 ;  /* 0x1658000002f57fae */ /* 0x0007e2000c121844 */
[----:B------:R-:W-:Y:S01]  /*18a70*/  ISETP.GE.U32.AND P0, PT, R0, 0x7fffffb1, PT ;  /* 0x7fffffb10000780c */ /* 0x000fe20003f06070 */
[----:B--2---:R-:W-:Y:S02]  /*18a80*/  IMAD.WIDE R4, R252, 0x4, R30 ;  /* 0x00000004fc047825 */ /* 0x004fe400078e021e */
[----:B------:R2:W-:Y:S01]  /*18a90*/  STL.64 [R1+0x1450], R8 ;  /* 0x0014500801007387 */ /* 0x0005e20000100a00 */
[----:B------:R-:W-:-:S03]  /*18aa0*/  IADD3 R0, R205, -0x34, RZ ;  /* 0xffffffcccd007810 */ /* 0x000fc60007ffe0ff */
[----:B------:R2:W-:Y:S01]  /*18ab0*/  LDGSTS.E [R245+0x16c00], [R8.64], !P2 ;  /* 0x16c0000008f57fae */ /* 0x0005e2000d121844 */
[----:B---3--:R-:W-:-:S03]  /*18ac0*/  IMAD.WIDE R2, R252, 0x4, R32 ;  /* 0x00000004fc027825 */ /* 0x008fc600078e0220 */
        /* <DEDUP_REMOVED lines=9> */
[C---:B--2---:R-:W-:Y:S01]  /*18b60*/  IMAD.WIDE R4, R252.reuse, 0x4, R38 ;  /* 0x00000004fc047825 */ /* 0x044fe200078e0226 */
[----:B------:R-:W-:Y:S01]  /*18b70*/  IADD3 R0, R205, -0x38, RZ ;  /* 0xffffffc8cd007810 */ /* 0x000fe20007ffe0ff */
[----:B------:R2:W-:Y:S04]  /*18b80*/  LDGSTS.E [R245+0x17400], [R8.64], !P3 ;  /* 0x1740000008f57fae */ /* 0x0005e8000d921844 */
[----:B------:R4:W-:Y:S01]  /*18b90*/  LDGSTS.E [R245+0x17480], [R6.64], !P3 ;  /* 0x1748000006f57fae */ /* 0x0009e2000d921844 */
[----:B---3--:R-:W-:-:S03]  /*18ba0*/  IMAD.WIDE R2, R252, 0x4, R40 ;  /* 0x00000004fc027825 */ /* 0x008fc600078e0228 */
[----:B------:R3:W-:Y:S04]  /*18bb0*/  LDGSTS.E [R245+0x17500], [R4.64], !P3 ;  /* 0x1750000004f57fae */ /* 0x0007e8000d921844 */
[----:B------:R2:W-:Y:S01]  /*18bc0*/  LDGSTS.E [R245+0x17580], [R2.64], !P3 ;  /* 0x1758000002f57fae */ /* 0x0005e2000d921844 */
[----:B------:R-:W-:Y:S01]  /*18bd0*/  ISETP.GE.U32.AND P3, PT, R0, 0x7fffffa9, PT ;  /* 0x7fffffa90000780c */ /* 0x000fe20003f66070 */
[----:B-1----:R-:W-:Y:S02]  /*18be0*/  IMAD.SHL.U32 R0, R251, 0x40, RZ ;  /* 0x00000040fb007824 */ /* 0x002fe400078e00ff */
[----:B------:R2:W-:Y:S04]  /*18bf0*/  STL.64 [R1+0x1500], R8 ;  /* 0x0015000801007387 */ /* 0x0005e80000100a00 */
[----:B------:R-:W-:Y:S01]  /*18c00*/  STL.64 [R1+0x1510], R6 ;  /* 0x0015100601007387 */ /* 0x000fe20000100a00 */
[----:B------:R-:W-:-:S03]  /*18c10*/  LOP3.LUT R0, R0, 0x600, RZ, 0xc0, !PT ;  /* 0x0000060000007812 */ /* 0x000fc600078ec0ff */
[----:B------:R-:W-:Y:S04]  /*18c20*/  STL.64 [R1+0x1518], R4 ;  /* 0x0015180401007387 */ /* 0x000fe80000100a00 */
[----:B------:R1:W-:Y:S01]  /*18c30*/  STL.64 [R1+0x1528], R2 ;  /* 0x0015280201007387 */ /* 0x0003e20000100a00 */
[----:B------:R-:W-:-:S04]  /*18c40*/  IMAD.WIDE R10, R252, 0x4, R42 ;  /* 0x00000004fc0a7825 */ /* 0x000fc800078e022a */
[----:B--2---:R-:W-:Y:S01]  /*18c50*/  IMAD.WIDE R8, R252, 0x4, R44 ;  /* 0x00000004fc087825 */ /* 0x004fe200078e022c */
[----:B-1----:R-:W-:-:S03]  /*18c60*/  SHF.L.U32 R2, R251, 0x5, RZ ;  /* 0x00000005fb027819 */ /* 0x002fc600000006ff */
[----:B----4-:R-:W-:-:S04]  /*18c70*/  IMAD.WIDE R6, R252, 0x4, R46 ;  /* 0x00000004fc067825 */ /* 0x010fc800078e022e */
[----:B------:R-:W-:Y:S01]  /*18c80*/  IMAD.WIDE R210, R252, 0x4, R210 ;  /* 0x00000004fcd27825 */ /* 0x000fe200078e02d2 */
[----:B------:R-:W-:Y:S01]  /*18c90*/  LOP3.LUT R0, R0, 0x60, R2, 0xf8, !PT ;  /* 0x0000006000007812 */ /* 0x000fe200078ef802 */
[----:B------:R1:W-:Y:S02]  /*18ca0*/  LDGSTS.E [R245+0x17c00], [R10.64], !P5 ;  /* 0x17c000000af57fae */ /* 0x0003e4000e921844 */
[----:B------:R-:W-:Y:S02]  /*18cb0*/  IMAD.SHL.U32 R2, R251, 0x4, RZ ;  /* 0x00000004fb027824 */ /* 0x000fe400078e00ff */
[----:B---3--:R-:W-:Y:S01]  /*18cc0*/  IMAD.WIDE R4, R252, 0x4, R48 ;  /* 0x00000004fc047825 */ /* 0x008fe200078e0230 */
[----:B------:R-:W-:Y:S02]  /*18cd0*/  STL.64 [R1+0x1620], R10 ;  /* 0x0016200a01007387 */ /* 0x000fe40000100a00 */
[----:B------:R-:W-:Y:S02]  /*18ce0*/  LOP3.LUT R0, R0, 0x70, R2, 0x78, !PT ;  /* 0x0000007000007812 */ /* 0x000fe400078e7802 */
[----:B------:R2:W-:Y:S01]  /*18cf0*/  STL.64 [R1+0x1628], R8 ;  /* 0x0016280801007387 */ /* 0x0005e20000100a00 */
[----:B------:R-:W-:-:S03]  /*18d00*/  IMAD.WIDE R212, R252, 0x4, R212 ;  /* 0x00000004fcd47825 */ /* 0x000fc600078e02d4 */
[----:B------:R-:W-:Y:S01]  /*18d10*/  STL.64 [R1+0x1638], R6 ;  /* 0x0016380601007387 */ /* 0x000fe20000100a00 */
[----:B------:R-:W-:-:S03]  /*18d20*/  IMAD.WIDE R214, R252, 0x4, R214 ;  /* 0x00000004fcd67825 */ /* 0x000fc600078e02d6 */
[----:B------:R3:W-:Y:S01]  /*18d30*/  STL.64 [R1+0x1648], R4 ;  /* 0x0016480401007387 */ /* 0x0007e20000100a00 */
[----:B------:R-:W-:-:S03]  /*18d40*/  IMAD.WIDE R216, R252, 0x4, R216 ;  /* 0x00000004fcd87825 */ /* 0x000fc600078e02d8 */
[----:B------:R-:W4:Y:S01]  /*18d50*/  LDL.LU R250, [R1+0x90] ;  /* 0x0000900001fa7983 */ /* 0x000f220000300800 */
[----:B------:R-:W-:-:S03]  /*18d60*/  IMAD.WIDE R226, R252, 0x4, R226 ;  /* 0x00000004fce27825 */ /* 0x000fc600078e02e2 */
[----:B------:R-:W2:Y:S01]  /*18d70*/  LDL.LU R251, [R1+0x8c] ;  /* 0x00008c0001fb7983 */ /* 0x000ea20000300800 */
[----:B------:R-:W-:-:S03]  /*18d80*/  IMAD.WIDE R228, R252, 0x4, R228 ;  /* 0x00000004fce47825 */ /* 0x000fc600078e02e4 */
[----:B------:R-:W-:Y:S01]  /*18d90*/  STL [R1+0x1588], R0 ;  /* 0x0015880001007387 */ /* 0x000fe20000100800 */
[----:B------:R-:W-:-:S03]  /*18da0*/  IMAD.WIDE R230, R252, 0x4, R230 ;  /* 0x00000004fce67825 */ /* 0x000fc600078e02e6 */
[----:B------:R-:W-:Y:S01]  /*18db0*/  STL.64 [R1+0x2630], R210 ;  /* 0x002630d201007387 */ /* 0x000fe20000100a00 */
        /* <DEDUP_REMOVED lines=9> */
[----:B------:R-:W-:Y:S04]  /*18e50*/  STL.64 [R1+0x2658], R228 ;  /* 0x002658e401007387 */ /* 0x000fe80000100a00 */
[----:B------:R-:W-:Y:S04]  /*18e60*/  STL.64 [R1+0x2660], R230 ;  /* 0x002660e601007387 */ /* 0x000fe80000100a00 */
[----:B------:R-:W-:Y:S04]  /*18e70*/  STL.64 [R1+0x2668], R232 ;  /* 0x002668e801007387 */ /* 0x000fe80000100a00 */
[----:B------:R-:W-:Y:S04]  /*18e80*/  STL.64 [R1+0x2670], R234 ;  /* 0x002670ea01007387 */ /* 0x000fe80000100a00 */
[----:B------:R-:W-:Y:S04]  /*18e90*/  STL.64 [R1+0x2678], R236 ;  /* 0x002678ec01007387 */ /* 0x000fe80000100a00 */
[----:B------:R-:W-:Y:S04]  /*18ea0*/  STL.64 [R1+0x2680], R238 ;  /* 0x002680ee01007387 */ /* 0x000fe80000100a00 */
[----:B------:R-:W-:Y:S04]  /*18eb0*/  STL.64 [R1+0x2688], R240 ;  /* 0x002688f001007387 */ /* 0x000fe80000100a00 */
[----:B------:R-:W-:Y:S04]  /*18ec0*/  STL [R1+0x990], RZ ;  /* 0x000990ff01007387 */ /* 0x000fe80000100800 */
        /* <DEDUP_REMOVED lines=115> */
[----:B------:R-:W-:Y:S01]  /*19600*/  STL [R1+0x1230], RZ ;  /* 0x001230ff01007387 */ /* 0x000fe20000100800 */
[----:B------:R-:W-:-:S03]  /*19610*/  LOP3.LUT R204, R244, 0x60, RZ, 0x3c, !PT ;  /* 0x00000060f4cc7812 */ /* 0x000fc600078e3cff */
[----:B------:R-:W-:Y:S04]  /*19620*/  STL [R1+0x1234], RZ ;  /* 0x001234ff01007387 */ /* 0x000fe80000100800 */
[----:B------:R-:W-:Y:S04]  /*19630*/  STL [R1+0x1238], RZ ;  /* 0x001238ff01007387 */ /* 0x000fe80000100800 */
[----:B------:R-:W-:Y:S01]  /*19640*/  STL [R1+0x123c], RZ ;  /* 0x00123cff01007387 */ /* 0x000fe20000100800 */
[----:B------:R-:W-:-:S03]  /*19650*/  CS2R R100, SRZ ;  /* 0x0000000000647805 */ /* 0x000fc6000001ff00 */
[----:B------:R-:W-:Y:S01]  /*19660*/  STL [R1+0x1240], RZ ;  /* 0x001240ff01007387 */ /* 0x000fe20000100800 */
[----:B------:R-:W-:-:S03]  /*19670*/  CS2R R102, SRZ ;  /* 0x0000000000667805 */ /* 0x000fc6000001ff00 */
[----:B------:R-:W-:Y:S01]  /*19680*/  STL [R1+0x1244], RZ ;  /* 0x001244ff01007387 */ /* 0x000fe20000100800 */
[----:B------:R-:W-:-:S03]  /*19690*/  CS2R R96, SRZ ;  /* 0x0000000000607805 */ /* 0x000fc6000001ff00 */
[----:B------:R1:W-:Y:S04]  /*196a0*/  LDGSTS.E [R245+0x17c80], [R8.64], !P5 ;  /* 0x17c8000008f57fae */ /* 0x0003e8000e921844 */
[----:B------:R-:W-:Y:S01]  /*196b0*/  STL [R1+0x1248], RZ ;  /* 0x001248ff01007387 */ /* 0x000fe20000100800 */
[----:B------:R-:W-:-:S03]  /*196c0*/  CS2R R98, SRZ ;  /* 0x0000000000627805 */ /* 0x000fc6000001ff00 */
[----:B------:R1:W-:Y:S04]  /*196d0*/  LDGSTS.E [R245+0x17d00], [R6.64], !P5 ;  /* 0x17d0000006f57fae */ /* 0x0003e8000e921844 */
[----:B------:R-:W-:Y:S04]  /*196e0*/  STL [R1+0x124c], RZ ;  /* 0x00124cff01007387 */ /* 0x000fe80000100800 */
[----:B------:R1:W-:Y:S04]  /*196f0*/  LDGSTS.E [R245+0x17d80], [R4.64], !P5 ;  /* 0x17d8000004f57fae */ /* 0x0003e8000e921844 */
[----:B------:R-:W-:Y:S01]  /*19700*/  STL [R1+0x1250], RZ ;  /* 0x001250ff01007387 */ /* 0x000fe20000100800 */
[----:B------:R-:W-:-:S03]  /*19710*/  CS2R R246, SRZ ;  /* 0x0000000000f67805 */ /* 0x000fc6000001ff00 */
[----:B------:R2:W-:Y:S04]  /*19720*/  LDGSTS.E [R204+0x14600], [R210.64], !P6 ;  /* 0x14600000d2cc7fae */ /* 0x0005e8000f121844 */
[----:B------:R-:W-:Y:S01]  /*19730*/  STL [R1+0x1254], RZ ;  /* 0x001254ff01007387 */ /* 0x000fe20000100800 */
[----:B-1----:R-:W-:-:S03]  /*19740*/  CS2R R244, SRZ ;  /* 0x0000000000f47805 */ /* 0x002fc6000001ff00 */
[----:B------:R1:W-:Y:S01]  /*19750*/  LDGSTS.E [R204+0x14680], [R212.64], !P6 ;  /* 0x14680000d4cc7fae */ /* 0x0003e2000f121844 */
[----:B------:R-:W-:-:S03]  /*19760*/  CS2R R200, SRZ ;  /* 0x0000000000c87805 */ /* 0x000fc6000001ff00 */
[----:B------:R-:W-:Y:S04]  /*19770*/  STL [R1+0x1258], RZ ;  /* 0x001258ff01007387 */ /* 0x000fe80000100800 */
[----:B------:R1:W-:Y:S04]  /*19780*/  LDGSTS.E [R204+0x14700], [R214.64], !P6 ;  /* 0x14700000d6cc7fae */ /* 0x0003e8000f121844 */
[----:B------:R-:W-:Y:S01]  /*19790*/  STL [R1+0x125c], RZ ;  /* 0x00125cff01007387 */ /* 0x000fe20000100800 */
[----:B------:R-:W-:-:S03]  /*197a0*/  CS2R R196, SRZ ;  /* 0x0000000000c47805 */ /* 0x000fc6000001ff00 */
[----:B------:R1:W-:Y:S01]  /*197b0*/  LDGSTS.E [R204+0x14780], [R216.64], !P6 ;  /* 0x14780000d8cc7fae */ /* 0x0003e2000f121844 */
[----:B------:R-:W-:-:S03]  /*197c0*/  ISETP.NE.U32.AND P6, PT, R202, RZ, PT ;  /* 0x000000ffca00720c */ /* 0x000fc60003fc5070 */
[----:B------:R-:W-:Y:S01]  /*197d0*/  STL.64 [R1+0x2690], R100 ;  /* 0x0026906401007387 */ /* 0x000fe20000100a00 */
[----:B------:R-:W-:-:S03]  /*197e0*/  CS2R R202, SRZ ;  /* 0x0000000000ca7805 */ /* 0x000fc6000001ff00 */
[----:B------:R-:W-:Y:S01]  /*197f0*/  STL.64 [R1+0x2698], R102 ;  /* 0x0026986601007387 */ /* 0x000fe20000100a00 */
[----:B------:R-:W-:-:S03]  /*19800*/  CS2R R198, SRZ ;  /* 0x0000000000c67805 */ /* 0x000fc6000001ff00 */
[----:B------:R-:W-:Y:S01]  /*19810*/  STL.64 [R1+0x26a0], R96 ;  /* 0x0026a06001007387 */ /* 0x000fe20000100a00 */
[----:B------:R-:W-:-:S03]  /*19820*/  CS2R R192, SRZ ;  /* 0x0000000000c07805 */ /* 0x000fc6000001ff00 */
[----:B------:R-:W-:Y:S01]  /*19830*/  STL.64 [R1+0x26a8], R98 ;  /* 0x0026a86201007387 */ /* 0x000fe20000100a00 */
[----:B------:R-:W-:-:S03]  /*19840*/  CS2R R194, SRZ ;  /* 0x0000000000c27805 */ /* 0x000fc6000001ff00 */
        /* <DEDUP_REMOVED lines=519> */
[----:B------:R1:W-:Y:S04]  /*1b8c0*/  LDGSTS.E [R204+0x14e00], [R226.64], !P1 ;  /* 0x14e00000e2cc7fae */ /* 0x0003e8000c921844 */
[----:B------:R-:W-:Y:S04]  /*1b8d0*/  STL.64 [R1+0x27a8], R86 ;  /* 0x0027a85601007387 */ /* 0x000fe80000100a00 */
[----:B------:R1:W-:Y:S04]  /*1b8e0*/  LDGSTS.E [R204+0x14e80], [R228.64], !P1 ;  /* 0x14e80000e4cc7fae */ /* 0x0003e8000c921844 */
[----:B------:R-:W-:Y:S04]  /*1b8f0*/  STL [R1+0x20], RZ ;  /* 0x000020ff01007387 */ /* 0x000fe80000100800 */
[----:B------:R1:W-:Y:S04]  /*1b900*/  LDGSTS.E [R204+0x14f00], [R230.64], !P1 ;  /* 0x14f00000e6cc7fae */ /* 0x0003e8000c921844 */
[----:B------:R-:W-:Y:S04]  /*1b910*/  STL [R1+0x24], RZ ;  /* 0x000024ff01007387 */ /* 0x000fe80000100800 */
[----:B------:R1:W-:Y:S04]  /*1b920*/  LDGSTS.E [R204+0x14f80], [R232.64], !P1 ;  /* 0x14f80000e8cc7fae */ /* 0x0003e8000c921844 */
[----:B------:R-:W-:Y:S04]  /*1b930*/  STL [R1+0x28], RZ ;  /* 0x000028ff01007387 */ /* 0x000fe80000100800 */
[----:B------:R1:W-:Y:S04]  /*1b940*/  LDGSTS.E [R204+0x15600], [R234.64], !P4 ;  /* 0x15600000eacc7fae */ /* 0x0003e8000e121844 */
[----:B------:R-:W-:Y:S01]  /*1b950*/  STL [R1+0x2c], RZ ;  /* 0x00002cff01007387 */ /* 0x000fe20000100800 */
[----:B----4-:R-:W-:-:S03]  /*1b960*/  ISETP.GE.AND P1, PT, R250, c[0x0][0x17c], PT ;  /* 0x00005f00fa007a0c */ /* 0x010fc60003f26270 */
[----:B------:R4:W-:Y:S01]  /*1b970*/  LDGSTS.E [R204+0x15680], [R236.64], !P4 ;  /* 0x15680000eccc7fae */ /* 0x0009e2000e121844 */
[----:B------:R-:W-:-:S03]  /*1b980*/  CS2R R248, SRZ ;  /* 0x0000000000f87805 */ /* 0x000fc6000001ff00 */
[----:B------:R-:W-:Y:S04]  /*1b990*/  STL [R1+0x10], RZ ;  /* 0x000010ff01007387 */ /* 0x000fe80000100800 */
[----:B------:R4:W-:Y:S04]  /*1b9a0*/  LDGSTS.E [R204+0x15700], [R238.64], !P4 ;  /* 0x15700000eecc7fae */ /* 0x0009e8000e121844 */
[----:B------:R-:W-:Y:S04]  /*1b9b0*/  STL [R1+0x14], RZ ;  /* 0x000014ff01007387 */ /* 0x000fe80000100800 */
[----:B------:R4:W-:Y:S01]  /*1b9c0*/  LDGSTS.E [R204+0x15780], [R240.64], !P4 ;  /* 0x15780000f0cc7fae */ /* 0x0009e2000e121844 */
[----:B--2---:R-:W-:-:S03]  /*1b9d0*/  ISETP.GE.AND P4, PT, R251, c[0x0][0x17c], PT ;  /* 0x00005f00fb007a0c */ /* 0x004fc60003f86270 */
[----:B------:R-:W-:Y:S01]  /*1b9e0*/  STL [R1+0x18], RZ ;  /* 0x000018ff01007387 */ /* 0x000fe20000100800 */
[----:B------:R-:W-:-:S03]  /*1b9f0*/  CS2R R250, SRZ ;  /* 0x0000000000fa7805 */ /* 0x000fc6000001ff00 */
[----:B------:R-:W-:Y:S04]  /*1ba00*/  STL [R1+0x1c], RZ ;  /* 0x00001cff01007387 */ /* 0x000fe80000100800 */
[----:B------:R-:W-:Y:S04]  /*1ba10*/  STL [R1], RZ ;  /* 0x000000ff01007387 */ /* 0x000fe80000100800 */
[----:B------:R-:W-:Y:S04]  /*1ba20*/  STL [R1+0x4], RZ ;  /* 0x000004ff01007387 */ /* 0x000fe80000100800 */
[----:B------:R-:W-:Y:S04]  /*1ba30*/  STL [R1+0x8], RZ ;  /* 0x000008ff01007387 */ /* 0x000fe80000100800 */
[----:B------:R-:W-:Y:S04]  /*1ba40*/  STL [R1+0xc], RZ ;  /* 0x00000cff01007387 */ /* 0x000fe80000100800 */
        /* <DEDUP_REMOVED lines=214> */
[----:B---3--:R-:W-:-:S03]  /*1c7b0*/  CS2R R4, SRZ ;  /* 0x0000000000047805 */ /* 0x008fc6000001ff00 */
        /* <DEDUP_REMOVED lines=16> */
[----:B------:R2:W-:Y:S01]  /*1c8c0*/  STL.64 [R1+0x27d0], R4 ;  /* 0x0027d00401007387 */ /* 0x0005e20000100a00 */
[----:B------:R-:W-:-:S03]  /*1c8d0*/  CS2R R22, SRZ ;  /* 0x0000000000167805 */ /* 0x000fc6000001ff00 */
[----:B------:R3:W-:Y:S01]  /*1c8e0*/  STL.64 [R1+0x27d8], R6 ;  /* 0x0027d80601007387 */ /* 0x0007e20000100a00 */
[----:B------:R-:W-:-:S03]  /*1c8f0*/  CS2R R48, SRZ ;  /* 0x0000000000307805 */ /* 0x000fc6000001ff00 */
        /* <DEDUP_REMOVED lines=59> */
[----:B------:R-:W-:Y:S01]  /*1ccb0*/  STL [R1+0x28d0], R68 ;  /* 0x0028d04401007387 */ /* 0x000fe20000100800 */
[----:B------:R-:W-:-:S03]  /*1ccc0*/  CS2R R144, SRZ ;  /* 0x0000000000907805 */ /* 0x000fc6000001ff00 */
[----:B------:R-:W-:Y:S01]  /*1ccd0*/  STL [R1+0x29d8], R69 ;  /* 0x0029d84501007387 */ /* 0x000fe20000100800 */
        /* <DEDUP_REMOVED lines=26> */
[----:B------:R-:W3:Y:S04]  /*1ce80*/  LDL.LU.64 R218, [R1+0x12b8] ;  /* 0x0012b80001da7983 */ /* 0x000ee80000300a00 */
[----:B------:R-:W-:Y:S04]  /*1ce90*/  STL [R1+0x5a0], RZ ;  /* 0x0005a0ff01007387 */ /* 0x000fe80000100800 */
[----:B------:R-:W-:Y:S04]  /*1cea0*/  STL [R1+0x5a4], RZ ;  /* 0x0005a4ff01007387 */ /* 0x000fe80000100800 */
[----:B------:R-:W-:Y:S04]  /*1ceb0*/  STL [R1+0x5a8], RZ ;  /* 0x0005a8ff01007387 */ /* 0x000fe80000100800 */
[----:B------:R-:W-:Y:S04]  /*1cec0*/  STL [R1+0x5ac], RZ ;  /* 0x0005acff01007387 */ /* 0x000fe80000100800 */
[----:B------:R-:W4:Y:S04]  /*1ced0*/  LDL.LU.64 R170, [R1+0x12c0] ;  /* 0x0012c00001aa7983 */ /* 0x000f280000300a00 */
[----:B------:R-:W4:Y:S04]  /*1cee0*/  LDL.LU.64 R128, [R1+0x12d0] ;  /* 0x0012d00001807983 */ /* 0x000f280000300a00 */
[----:B------:R-:W4:Y:S04]  /*1cef0*/  LDL.LU.64 R126, [R1+0x12e0] ;  /* 0x0012e000017e7983 */ /* 0x000f280000300a00 */
        /* <DEDUP_REMOVED lines=12> */
[----:B------:R-:W4:Y:S04]  /*1cfc0*/  LDL.LU.64 R208, [R1+0x1360] ;  /* 0x0013600001d07983 */ /* 0x000f280000300a00 */
[----:B------:R-:W-:Y:S04]  /*1cfd0*/  STL [R1+0x850], RZ ;  /* 0x000850ff01007387 */ /* 0x000fe80000100800 */
[----:B------:R-:W-:Y:S04]  /*1cfe0*/  STL [R1+0x854], RZ ;  /* 0x000854ff01007387 */ /* 0x000fe80000100800 */
[----:B------:R-:W-:Y:S04]  /*1cff0*/  STL [R1+0x858], RZ ;  /* 0x000858ff01007387 */ /* 0x000fe80000100800 */
[----:B------:R-:W-:Y:S04]  /*1d000*/  STL [R1+0x85c], RZ ;  /* 0x00085cff01007387 */ /* 0x000fe80000100800 */
[----:B------:R-:W4:Y:S04]  /*1d010*/  LDL.LU.64 R206, [R1+0x1368] ;  /* 0x0013680001ce7983 */ /* 0x000f280000300a00 */
[----:B------:R-:W4:Y:S04]  /*1d020*/  LDL.LU.64 R168, [R1+0x1370] ;  /* 0x0013700001a87983 */ /* 0x000f280000300a00 */
[----:B------:R-:W4:Y:S04]  /*1d030*/  LDL.LU.64 R130, [R1+0x1390] ;  /* 0x0013900001827983 */ /* 0x000f280000300a00 */
[----:B------:R-:W1:Y:S04]  /*1d040*/  S2R R2, SR_TID.X ;  /* 0x0000000000027919 */ /* 0x000e680000002100 */
[----:B------:R-:W-:Y:S04]  /*1d050*/  STL [R1+0x8c0], RZ ;  /* 0x0008c0ff01007387 */ /* 0x000fe80000100800 */
[----:B------:R-:W-:Y:S04]  /*1d060*/  STL [R1+0x8c4], RZ ;  /* 0x0008c4ff01007387 */ /* 0x000fe80000100800 */
[----:B------:R-:W-:Y:S04]  /*1d070*/  STL [R1+0x8c8], RZ ;  /* 0x0008c8ff01007387 */ /* 0x000fe80000100800 */
[----:B------:R-:W-:Y:S01]  /*1d080*/  STL [R1+0x8cc], RZ ;  /* 0x0008ccff01007387 */ /* 0x000fe20000100800 */
[----:B--2---:R-:W-:Y:S01]  /*1d090*/  IADD3 R4, R205, -0x40, RZ ;  /* 0xffffffc0cd047810 */ /* 0x004fe20007ffe0ff */
[----:B---3--:R-:W-:-:S05]  /*1d0a0*/  IMAD.WIDE R12, R252, 0x4, R218 ;  /* 0x00000004fc0c7825 */ /* 0x008fca00078e02da */
[----:B------:R-:W-:Y:S04]  /*1d0b0*/  STL.64 [R1+0x12b8], R12 ;  /* 0x0012b80c01007387 */ /* 0x000fe80000100a00 */
[----:B------:R2:W-:Y:S01]  /*1d0c0*/  LDGSTS.E [R204+0x15e00], [R12.64], !P0 ;  /* 0x15e000000ccc7fae */ /* 0x0005e2000c121844 */
[----:B----4-:R-:W-:-:S03]  /*1d0d0*/  IMAD.WIDE R10, R252, 0x4, R170 ;  /* 0x00000004fc0a7825 */ /* 0x010fc600078e02aa */
[----:B------:R-:W3:Y:S01]  /*1d0e0*/  LDL.LU.64 R170, [R1+0x17b8] ;  /* 0x0017b80001aa7983 */ /* 0x000ee20000300a00 */
[----:B------:R-:W-:-:S03]  /*1d0f0*/  IMAD.WIDE R8, R252, 0x4, R128 ;  /* 0x00000004fc087825 */ /* 0x000fc600078e0280 */
[----:B------:R4:W-:Y:S01]  /*1d100*/  STL.64 [R1+0x12c0], R10 ;  /* 0x0012c00a01007387 */ /* 0x0009e20000100a00 */
[----:B------:R-:W-:-:S03]  /*1d110*/  IMAD.WIDE R6, R252, 0x4, R126 ;  /* 0x00000004fc067825 */ /* 0x000fc600078e027e */
[----:B------:R2:W-:Y:S04]  /*1d120*/  STL.64 [R1+0x12d0], R8 ;  /* 0x0012d00801007387 */ /* 0x0005e80000100a00 */
[----:B-1----:R-:W-:Y:S04]  /*1d130*/  STL [R1+0x2b78], R2 ;  /* 0x002b780201007387 */ /* 0x002fe80000100800 */
[----:B------:R1:W-:Y:S04]  /*1d140*/  STL.64 [R1+0x12e0], R6 ;  /* 0x0012e00601007387 */ /* 0x0003e80000100a00 */
[----:B------:R-:W3:Y:S04]  /*1d150*/  LDL.LU.64 R216, [R1+0x17b0] ;  /* 0x0017b00001d87983 */ /* 0x000ee80000300a00 */
[----:B------:R-:W3:Y:S04]  /*1d160*/  LDL.LU.64 R214, [R1+0x17a0] ;  /* 0x0017a00001d67983 */ /* 0x000ee80000300a00 */
[----:B------:R-:W3:Y:S04]  /*1d170*/  LDL.LU.64 R128, [R1+0x1790] ;  /* 0x0017900001807983 */ /* 0x000ee80000300a00 */
[----:B------:R-:W3:Y:S04]  /*1d180*/  LDL.LU.64 R210, [R1+0x1778] ;  /* 0x0017780001d27983 */ /* 0x000ee80000300a00 */
[----:B------:R-:W3:Y:S04]  /*1d190*/  LDL.LU.64 R224, [R1+0x1770] ;  /* 0x0017700001e07983 */ /* 0x000ee80000300a00 */
[----:B------:R-:W3:Y:S04]  /*1d1a0*/  LDL.LU.64 R126, [R1+0x1768] ;  /* 0x00176800017e7983 */ /* 0x000ee80000300a00 */
[----:B------:R4:W-:Y:S04]  /*1d1b0*/  LDGSTS.E [R204+0x15e80], [R10.64], !P0 ;  /* 0x15e800000acc7fae */ /* 0x0009e8000c121844 */
[----:B------:R-:W3:Y:S04]  /*1d1c0*/  LDL.LU.64 R218, [R1+0x1760] ;  /* 0x0017600001da7983 */ /* 0x000ee80000300a00 */
[----:B------:R2:W-:Y:S04]  /*1d1d0*/  LDGSTS.E [R204+0x15f00], [R8.64], !P0 ;  /* 0x15f0000008cc7fae */ /* 0x0005e8000c121844 */
[----:B------:R1:W-:Y:S01]  /*1d1e0*/  LDGSTS.E [R204+0x15f80], [R6.64], !P0 ;  /* 0x15f8000006cc7fae */ /* 0x0003e2000c121844 */
[----:B----4-:R-:W-:-:S03]  /*1d1f0*/  IMAD.WIDE R10, R252, 0x4, R208 ;  /* 0x00000004fc0a7825 */ /* 0x010fc600078e02d0 */
[----:B------:R-:W4:Y:S01]  /*1d200*/  LDL.LU.64 R208, [R1+0x1758] ;  /* 0x0017580001d07983 */ /* 0x000f220000300a00 */
[----:B------:R-:W-:-:S03]  /*1d210*/  ISETP.GE.U32.AND P0, PT, R4, 0x7fffffa1, PT ;  /* 0x7fffffa10400780c */ /* 0x000fc60003f06070 */
[----:B------:R-:W-:Y:S01]  /*1d220*/  STL.64 [R1+0x1360], R10 ;  /* 0x0013600a01007387 */ /* 0x000fe20000100a00 */
[----:B------:R-:W-:-:S03]  /*1d230*/  IADD3 R3, R205, -0x3c, RZ ;  /* 0xffffffc4cd037810 */ /* 0x000fc60007ffe0ff */
[----:B------:R1:W-:Y:S01]  /*1d240*/  LDGSTS.E [R204+0x16600], [R10.64], !P2 ;  /* 0x166000000acc7fae */ /* 0x0003e2000d121844 */
[----:B--2---:R-:W-:-:S04]  /*1d250*/  IMAD.WIDE R8, R252, 0x4, R206 ;  /* 0x00000004fc087825 */ /* 0x004fc800078e02ce */
[----:B-1----:R-:W-:-:S04]  /*1d260*/  IMAD.WIDE R6, R252, 0x4, R168 ;  /* 0x00000004fc067825 */ /* 0x002fc800078e02a8 */
[----:B------:R-:W-:Y:S01]  /*1d270*/  IMAD.WIDE R4, R252, 0x4, R130 ;  /* 0x00000004fc047825 */ /* 0x000fe200078e0282 */
[----:B------:R-:W4:Y:S04]  /*1d280*/  LDL.LU.64 R168, [R1+0x1750] ;  /* 0x0017500001a87983 */ /* 0x000f280000300a00 */
[----:B------:R-:W-:Y:S04]  /*1d290*/  STL.64 [R1+0x1368], R8 ;  /* 0x0013680801007387 */ /* 0x000fe80000100a00 */
[----:B------:R-:W-:Y:S04]  /*1d2a0*/  STL.64 [R1+0x1370], R6 ;  /* 0x0013700601007387 */ /* 0x000fe80000100a00 */
[----:B------:R3:W-:Y:S04]  /*1d2b0*/  STL.64 [R1+0x1390], R4 ;  /* 0x0013900401007387 */ /* 0x0007e80000100a00 */
[----:B------:R-:W4:Y:S01]  /*1d2c0*/  LDL.LU.64 R130, [R1+0x1748] ;  /* 0x0017480001827983 */ /* 0x000f220000300a00 */
[----:B------:R-:W-:Y:S01]  /*1d2d0*/  ISETP.GE.U32.AND P5, PT, R3, 0x7fffffa5, PT ;  /* 0x7fffffa50300780c */ /* 0x000fe20003fa6070 */
[----:B------:R-:W-:-:S02]  /*1d2e0*/  IMAD.MOV.U32 R3, RZ, RZ, c[0x0][0x18c] ;  /* 0x00006300ff037624 */ /* 0x000fc400078e00ff */
[----:B------:R-:W-:Y:S01]  /*1d2f0*/  IMAD.MOV.U32 R205, RZ, RZ, 0x1f ;  /* 0x0000001fffcd7424 */ /* 0x000fe200078e00ff */
[----:B------:R1:W-:Y:S01]  /*1d300*/  LDGSTS.E [R204+0x16680], [R8.64], !P2 ;  /* 0x1668000008cc7fae */ /* 0x0003e2000d121844 */
[----:B------:R-:W-:-:S03]  /*1d310*/  IMAD.SHL.U32 R3, R3, 0x20, RZ ;  /* 0x0000002003037824 */ /* 0x000fc600078e00ff */
[----:B------:R1:W-:Y:S01]  /*1d320*/  LDGSTS.E [R204+0x16700], [R6.64], !P2 ;  /* 0x1670000006cc7fae */ /* 0x0003e2000d121844 */
[----:B------:R-:W-:-:S03]  /*1d330*/  IADD3 R205, R205, c[0x0][0x180], RZ ;  /* 0x00006000cdcd7a10 */ /* 0x000fc60007ffe0ff */
[----:B------:R3:W-:Y:S04]  /*1d340*/  LDGSTS.E [R204+0x16780], [R4.64], !P2 ;  /* 0x1678000004cc7fae */ /* 0x0007e8000d121844 */
[----:B------:R-:W4:Y:S04]  /*1d350*/  LDL.LU.64 R206, [R1+0x1740] ;  /* 0x0017400001ce7983 */ /* 0x000f280000300a00 */
[----:B------:R-:W4:Y:S01]  /*1d360*/  LDL.LU.64 R212, [R1+0x1738] ;  /* 0x0017380001d47983 */ /* 0x000f220000300a00 */
[----:B------:R-:W-:-:S03]  /*1d370*/  ISETP.GE.AND P2, PT, R205, 0x20, PT ;  /* 0x00000020cd00780c */ /* 0x000fc60003f46270 */
[----:B------:R-:W4:Y:S01]  /*1d380*/  LDL.LU.64 R222, [R1+0x1730] ;  /* 0x0017300001de7983 */ /* 0x000f220000300a00 */
[----:B---3--:R-:W-:-:S05]  /*1d390*/  IMAD.WIDE R4, R3, 0x4, R170 ;  /* 0x0000000403047825 */ /* 0x008fca00078e02aa */
[----:B------:R3:W-:Y:S04]  /*1d3a0*/  STL.64 [R1+0x17b8], R4 ;  /* 0x0017b80401007387 */ /* 0x0007e80000100a00 */
[----:B------:R-:W2:Y:S04]  /*1d3b0*/  LDL.LU.64 R220, [R1+0x1728] ;  /* 0x0017280001dc7983 */ /* 0x000ea80000300a00 */
[----:B-1----:R-:W2:Y:S04]  /*1d3c0*/  LDL.LU.64 R204, [R1+0x1720] ;  /* 0x0017200001cc7983 */ /* 0x002ea80000300a00 */
[----:B------:R-:W2:Y:S01]  /*1d3d0*/  LDL.LU.64 R170, [R1+0x1718] ;  /* 0x0017180001aa7983 */ /* 0x000ea20000300a00 */
[----:B------:R-:W-:-:S04]  /*1d3e0*/  IMAD.WIDE R8, R3, 0x4, R216 ;  /* 0x0000000403087825 */ /* 0x000fc800078e02d8 */
[C---:B---3--:R-:W-:Y:S01]  /*1d3f0*/  IMAD.WIDE R4, R3.reuse, 0x4, R214 ;  /* 0x0000000403047825 */ /* 0x048fe200078e02d6 */
[----:B------:R-:W-:Y:S03]  /*1d400*/  STL.64 [R1+0x17b0], R8 ;  /* 0x0017b00801007387 */ /* 0x000fe60000100a00 */
[C---:B------:R-:W-:Y:S02]  /*1d410*/  IMAD.WIDE R6, R3.reuse, 0x4, R128 ;  /* 0x0000000403067825 */ /* 0x040fe400078e0280 */
[----:B------:R-:W3:Y:S04]  /*1d420*/  LDL.LU.64 R128, [R1+0x1710] ;  /* 0x0017100001807983 */ /* 0x000ee80000300a00 */
[----:B------:R1:W-:Y:S04]  /*1d430*/  STL.64 [R1+0x17a0], R4 ;  /* 0x0017a00401007387 */ /* 0x0003e80000100a00 */
[----:B------:R-:W-:Y:S01]  /*1d440*/  STL.64 [R1+0x1790], R6 ;  /* 0x0017900601007387 */ /* 0x000fe20000100a00 */
[----:B------:R-:W-:-:S04]  /*1d450*/  IMAD.WIDE R10, R3, 0x4, R126 ;  /* 0x00000004030a7825 */ /* 0x000fc800078e027e */
[----:B-1----:R-:W-:-:S05]  /*1d460*/  IMAD.WIDE R4, R3, 0x4, R210 ;  /* 0x0000000403047825 */ /* 0x002fca00078e02d2 */
[----:B------:R4:W-:Y:S04]  /*1d470*/  STL.64 [R1+0x1778], R4 ;  /* 0x0017780401007387 */ /* 0x0009e80000100a00 */
[----:B------:R-:W3:Y:S01]  /*1d480*/  LDL.LU.64 R126, [R1+0x1700] ;  /* 0x00170000017e7983 */ /* 0x000ee20000300a00 */
[----:B------:R-:W-:-:S04]  /*1d490*/  IMAD.WIDE R74, R3, 0x4, R224 ;  /* 0x00000004034a7825 */ /* 0x000fc800078e02e0 */
[C---:B----4-:R-:W-:Y:S01]  /*1d4a0*/  IMAD.WIDE R4, R3.reuse, 0x4, R208 ;  /* 0x0000000403047825 */ /* 0x050fe200078e02d0 */
[----:B------:R-:W-:Y:S04]  /*1d4b0*/  STL.64 [R1+0x1770], R74 ;  /* 0x0017704a01007387 */ /* 0x000fe80000100a00 */
[----:B------:R-:W-:Y:S04]  /*1d4c0*/  STL.64 [R1+0x2950], R74 ;  /* 0x0029504a01007387 */ /* 0x000fe80000100a00 */
[----:B------:R1:W-:Y:S04]  /*1d4d0*/  STL.64 [R1+0x1758], R4 ;  /* 0x0017580401007387 */ /* 0x0003e80000100a00 */
[----:B------:R-:W4:Y:S01]  /*1d4e0*/  LDL.LU.64 R210, [R1+0x16f0] ;  /* 0x0016f00001d27983 */ /* 0x000f220000300a00 */
[----:B------:R-:W-:-:S04]  /*1d4f0*/  IMAD.WIDE R202, R3, 0x4, R218 ;  /* 0x0000000403ca7825 */ /* 0x000fc800078e02da */
[C---:B-1----:R-:W-:Y:S02]  /*1d500*/  IMAD.WIDE R4, R3.reuse, 0x4, R168 ;  /* 0x0000000403047825 */ /* 0x042fe400078e02a8 */
[----:B------:R-:W4:Y:S04]  /*1d510*/  LDL.LU.64 R168, [R1+0x16d8] ;  /* 0x0016d80001a87983 */ /* 0x000f280000300a00 */
[----:B------:R1:W-:Y:S04]  /*1d520*/  STL.64 [R1+0x1750], R4 ;  /* 0x0017500401007387 */ /* 0x0003e80000100a00 */
[----:B------:R-:W-:Y:S04]  /*1d530*/  STL.64 [R1+0x1768], R10 ;  /* 0x0017680a01007387 */ /* 0x000fe80000100a00 */
[----:B------:R-:W-:Y:S01]  /*1d540*/  STL.64 [R1+0x2958], R10 ;  /* 0x0029580a01007387 */ /* 0x000fe20000100a00 */
[----:B-1----:R-:W-:-:S03]  /*1d550*/  IMAD.WIDE R4, R3, 0x4, R130 ;  /* 0x0000000403047825 */ /* 0x002fc600078e0282 */
[----:B------:R-:W4:Y:S04]  /*1d560*/  LDL.LU.64 R224, [R1+0x16c8] ;  /* 0x0016c80001e07983 */ /* 0x000f280000300a00 */
[----:B------:R-:W4:Y:S04]  /*1d570*/  LDL.LU.64 R218, [R1+0x16b0] ;  /* 0x0016b00001da7983 */ /* 0x000f280000300a00 */
[----:B------:R1:W-:Y:S04]  /*1d580*/  STL.64 [R1+0x1748], R4 ;  /* 0x0017480401007387 */ /* 0x0003e80000100a00 */
[----:B------:R-:W4:Y:S04]  /*1d590*/  LDL.LU.64 R208, [R1+0x16a0] ;  /* 0x0016a00001d07983 */ /* 0x000f280000300a00 */
[----:B------:R-:W4:Y:S01]  /*1d5a0*/  LDL.LU.64 R130, [R1+0x1698] ;  /* 0x0016980001827983 */ /* 0x000f220000300a00 */
[----:B------:R-:W-:-:S03]  /*1d5b0*/  IMAD.WIDE R6, R3, 0x4, R206 ;  /* 0x0000000403067825 */ /* 0x000fc600078e02ce */
[----:B------:R-:W-:Y:S01]  /*1d5c0*/  STL.64 [R1+0x1760], R202 ;  /* 0x001760ca01007387 */ /* 0x000fe20000100a00 */
[----:B-1----:R-:W-:-:S03]  /*1d5d0*/  IMAD.WIDE R4, R3, 0x4, R212 ;  /* 0x0000000403047825 */ /* 0x002fc600078e02d4 */
[----:B------:R-:W-:Y:S04]  /*1d5e0*/  STL.64 [R1+0x2960], R202 ;  /* 0x002960ca01007387 */ /* 0x000fe80000100a00 */
[----:B------:R-:W4:Y:S01]  /*1d5f0*/  LDL.LU.64 R206, [R1+0x1690] ;  /* 0x0016900001ce7983 */ /* 0x000f220000300a00 */
[----:B------:R-:W-:-:S03]  /*1d600*/  IMAD.WIDE R72, R3, 0x4, R222 ;  /* 0x0000000403487825 */ /* 0x000fc600078e02de */
[----:B------:R-:W-:Y:S04]  /*1d610*/  STL.64 [R1+0x1740], R6 ;  /* 0x0017400601007387 */ /* 0x000fe80000100a00 */
[----:B------:R1:W-:Y:S01]  /*1d620*/  STL.64 [R1+0x1738], R4 ;  /* 0x0017380401007387 */ /* 0x0003e20000100a00 */
[----:B--2---:R-:W-:-:S04]  /*1d630*/  IMAD.WIDE R8, R3, 0x4, R220 ;  /* 0x0000000403087825 */ /* 0x004fc800078e02dc */
[C---:B------:R-:W-:Y:S02]  /*1d640*/  IMAD.WIDE R200, R3.reuse, 0x4, R204 ;  /* 0x0000000403c87825 */ /* 0x040fe400078e02cc */
[----:B------:R-:W2:Y:S02]  /*1d650*/  LDL.LU.64 R204, [R1+0x1688] ;  /* 0x0016880001cc7983 */ /* 0x000ea40000300a00 */
[C---:B-1----:R-:W-:Y:S02]  /*1d660*/  IMAD.WIDE R4, R3.reuse, 0x4, R170 ;  /* 0x0000000403047825 */ /* 0x042fe400078e02aa */
[----:B------:R-:W-:Y:S04]  /*1d670*/  STL.64 [R1+0x1730], R72 ;  /* 0x0017304801007387 */ /* 0x000fe80000100a00 */
[----:B------:R3:W-:Y:S04]  /*1d680*/  STL.64 [R1+0x1718], R4 ;  /* 0x0017180401007387 */ /* 0x0007e80000100a00 */
[----:B------:R-:W-:Y:S01]  /*1d690*/  STL.64 [R1+0x2968], R72 ;  /* 0x0029684801007387 */ /* 0x000fe20000100a00 */
[----:B---3--:R-:W-:-:S03]  /*1d6a0*/  IMAD.WIDE R4, R3, 0x4, R128 ;  /* 0x0000000403047825 */ /* 0x008fc600078e0280 */
[----:B------:R-:W3:Y:S04]  /*1d6b0*/  LDL.LU.64 R128, [R1+0x1680] ;  /* 0x0016800001807983 */ /* 0x000ee80000300a00 */
[----:B------:R-:W-:Y:S04]  /*1d6c0*/  STL.64 [R1+0x1728], R8 ;  /* 0x0017280801007387 */ /* 0x000fe80000100a00 */
[----:B------:R1:W-:Y:S04]  /*1d6d0*/  STL.64 [R1+0x1710], R4 ;  /* 0x0017100401007387 */ /* 0x0003e80000100a00 */
[----:B------:R-:W-:Y:S04]  /*1d6e0*/  STL.64 [R1+0x2970], R8 ;  /* 0x0029700801007387 */ /* 0x000fe80000100a00 */
[----:B------:R-:W3:Y:S01]  /*1d6f0*/  LDL.LU.64 R212, [R1+0x1678] ;  /* 0x0016780001d47983 */ /* 0x000ee20000300a00 */
[----:B-1----:R-:W-:-:S03]  /*1d700*/  IMAD.WIDE R4, R3, 0x4, R126 ;  /* 0x0000000403047825 */ /* 0x002fc600078e027e */
[----:B------:R-:W3:Y:S04]  /*1d710*/  LDL.LU.64 R222, [R1+0x1670] ;  /* 0x0016700001de7983 */ /* 0x000ee80000300a00 */
[----:B------:R1:W-:Y:S04]  /*1d720*/  STL.64 [R1+0x1700], R4 ;  /* 0x0017000401007387 */ /* 0x0003e80000100a00 */
[----:B------:R-:W3:Y:S04]  /*1d730*/  LDL.LU.64 R126, [R1+0x1668] ;  /* 0x00166800017e7983 */ /* 0x000ee80000300a00 */
[----:B------:R-:W3:Y:S04]  /*1d740*/  LDL.LU.64 R220, [R1+0x1660] ;  /* 0x0016600001dc7983 */ /* 0x000ee80000300a00 */
[----:B------:R-:W3:Y:S04]  /*1d750*/  LDL.LU.64 R170, [R1+0x1658] ;  /* 0x0016580001aa7983 */ /* 0x000ee80000300a00 */
[----:B------:R-:W-:Y:S04]  /*1d760*/  STL.64 [R1+0x1720], R200 ;  /* 0x001720c801007387 */ /* 0x000fe80000100a00 */
[----:B------:R-:W-:Y:S01]  /*1d770*/  STL.64 [R1+0x2978], R200 ;  /* 0x002978c801007387 */ /* 0x000fe20000100a00 */
[----:B----4-:R-:W-:-:S04]  /*1d780*/  IMAD.WIDE R6, R3, 0x4, R210 ;  /* 0x0000000403067825 */ /* 0x010fc800078e02d2 */
[C---:B-1----:R-:W-:Y:S02]  /*1d790*/  IMAD.WIDE R4, R3.reuse, 0x4, R168 ;  /* 0x0000000403047825 */ /* 0x042fe400078e02a8 */
[----:B------:R-:W4:Y:S04]  /*1d7a0*/  LDL.LU.64 R168, [R1+0x1650] ;  /* 0x0016500001a87983 */ /* 0x000f280000300a00 */
[----:B------:R-:W-:Y:S04]  /*1d7b0*/  STL.64 [R1+0x16f0], R6 ;  /* 0x0016f00601007387 */ /* 0x000fe80000100a00 */
[----:B------:R1:W-:Y:S02]  /*1d7c0*/  STL.64 [R1+0x16d8], R4 ;  /* 0x0016d80401007387 */ /* 0x0003e40000100a00 */
[----:B-1----:R-:W-:-:S02]  /*1d7d0*/  IMAD.WIDE R4, R3, 0x4, R130 ;  /* 0x0000000403047825 */ /* 0x002fc400078e0282 */
[----:B------:R-:W4:Y:S02]  /*1d7e0*/  LDL.LU.64 R130, [R1+0x1640] ;  /* 0x0016400001827983 */ /* 0x000f240000300a00 */
[----:B------:R-:W-:-:S05]  /*1d7f0*/  IMAD.WIDE R78, R3, 0x4, R224 ;  /* 0x00000004034e7825 */ /* 0x000fca00078e02e0 */
[----:B------:R-:W-:Y:S01]  /*1d800*/  STL.64 [R1+0x16c8], R78 ;  /* 0x0016c84e01007387 */ /* 0x000fe20000100a00 */
[----:B------:R-:W-:-:S03]  /*1d810*/  IMAD.WIDE R246, R3, 0x4, R208 ;  /* 0x0000000403f67825 */ /* 0x000fc600078e02d0 */
[----:B------:R1:W-:Y:S04]  /*1d820*/  STL.64 [R1+0x1698], R4 ;  /* 0x0016980401007387 */ /* 0x0003e80000100a00 */
[----:B------:R-:W-:Y:S01]  /*1d830*/  STL.64 [R1+0x2980], R78 ;  /* 0x0029804e01007387 */ /* 0x000fe20000100a00 */
[----:B------:R-:W-:-:S03]  /*1d840*/  IMAD.WIDE R250, R3, 0x4, R218 ;  /* 0x0000000403fa7825 */ /* 0x000fc600078e02da */
[----:B------:R-:W4:Y:S01]  /*1d850*/  LDL.LU.64 R208, [R1+0x1630] ;  /* 0x0016300001d07983 */ /* 0x000f220000300a00 */
[----:B-1----:R-:W-:-:S03]  /*1d860*/  IMAD.WIDE R4, R3, 0x4, R206 ;  /* 0x0000000403047825 */ /* 0x002fc600078e02ce */
[----:B------:R-:W4:Y:S04]  /*1d870*/  LDL.LU.64 R210, [R1+0x1618] ;  /* 0x0016180001d27983 */ /* 0x000f280000300a00 */
[----:B------:R2:W-:Y:S04]  /*1d880*/  STL.64 [R1+0x1690], R4 ;  /* 0x0016900401007387 */ /* 0x0005e80000100a00 */
[----:B------:R-:W4:Y:S04]  /*1d890*/  LDL.LU.64 R224, [R1+0x1608] ;  /* 0x0016080001e07983 */ /* 0x000f280000300a00 */
[----:B------:R-:W4:Y:S04]  /*1d8a0*/  LDL.LU.64 R206, [R1+0x15f0] ;  /* 0x0015f00001ce7983 */ /* 0x000f280000300a00 */
[----:B------:R-:W-:Y:S04]  /*1d8b0*/  STL.64 [R1+0x16b0], R250 ;  /* 0x0016b0fa01007387 */ /* 0x000fe80000100a00 */
[----:B------:R-:W-:Y:S04]  /*1d8c0*/  STL.64 [R1+0x2988], R250 ;  /* 0x002988fa01007387 */ /* 0x000fe80000100a00 */
[----:B------:R-:W4:Y:S01]  /*1d8d0*/  LDL.LU.64 R218, [R1+0x15e0] ;  /* 0x0015e00001da7983 */ /* 0x000f220000300a00 */
[----:B--2---:R-:W-:-:S03]  /*1d8e0*/  IMAD.WIDE R4, R3, 0x4, R204 ;  /* 0x0000000403047825 */ /* 0x004fc600078e02cc */
[----:B------:R-:W2:Y:S04]  /*1d8f0*/  LDL.LU.64 R204, [R1+0x15c8] ;  /* 0x0015c80001cc7983 */ /* 0x000ea80000300a00 */
[----:B------:R1:W-:Y:S04]  /*1d900*/  STL.64 [R1+0x1688], R4 ;  /* 0x0016880401007387 */ /* 0x0003e80000100a00 */
[----:B------:R-:W-:Y:S04]  /*1d910*/  STL.64 [R1+0x16a0], R246 ;  /* 0x0016a0f601007387 */ /* 0x000fe80000100a00 */
[----:B------:R-:W-:Y:S01]  /*1d920*/  STL.64 [R1+0x2990], R246 ;  /* 0x002990f601007387 */ /* 0x000fe20000100a00 */
[----:B---3--:R-:W-:-:S03]  /*1d930*/  IMAD.WIDE R6, R3, 0x4, R128 ;  /* 0x0000000403067825 */ /* 0x008fc600078e0280 */
[----:B------:R-:W3:Y:S04]  /*1d940*/  LDL.LU.64 R128, [R1+0x15b8] ;  /* 0x0015b80001807983 */ /* 0x000ee80000300a00 */
[----:B------:R-:W-:Y:S01]  /*1d950*/  STL.64 [R1+0x1680], R6 ;  /* 0x0016800601007387 */ /* 0x000fe20000100a00 */
[----:B-1----:R-:W-:-:S05]  /*1d960*/  IMAD.WIDE R4, R3, 0x4, R212 ;  /* 0x0000000403047825 */ /* 0x002fca00078e02d4 */
[----:B------:R1:W-:Y:S01]  /*1d970*/  STL.64 [R1+0x1678], R4 ;  /* 0x0016780401007387 */ /* 0x0003e20000100a00 */
[----:B------:R-:W-:-:S04]  /*1d980*/  IMAD.WIDE R76, R3, 0x4, R222 ;  /* 0x00000004034c7825 */ /* 0x000fc800078e02de */
[C---:B------:R-:W-:Y:S02]  /*1d990*/  IMAD.WIDE R248, R3.reuse, 0x4, R126 ;  /* 0x0000000403f87825 */ /* 0x040fe400078e027e */
[----:B------:R-:W3:Y:S02]  /*1d9a0*/  LDL.LU.64 R126, [R1+0x15a8] ;  /* 0x0015a800017e7983 */ /* 0x000ee40000300a00 */
[C---:B-1----:R-:W-:Y:S02]  /*1d9b0*/  IMAD.WIDE R4, R3.reuse, 0x4, R170 ;  /* 0x0000000403047825 */ /* 0x042fe400078e02aa */
[----:B------:R-:W3:Y:S04]  /*1d9c0*/  LDL.LU.64 R170, [R1+0x15a0] ;  /* 0x0015a00001aa7983 */ /* 0x000ee80000300a00 */
[----:B------:R-:W-:Y:S04]  /*1d9d0*/  STL.64 [R1+0x1670], R76 ;  /* 0x0016704c01007387 */ /* 0x000fe80000100a00 */
[----:B------:R4:W-:Y:S01]  /*1d9e0*/  STL.64 [R1+0x1658], R4 ;  /* 0x0016580401007387 */ /* 0x0009e20000100a00 */
[----:B------:R-:W-:-:S03]  /*1d9f0*/  IMAD.WIDE R244, R3, 0x4, R220 ;  /* 0x0000000403f47825 */ /* 0x000fc600078e02dc */
[----:B------:R-:W-:Y:S04]  /*1da00*/  STL.64 [R1+0x2998], R76 ;  /* 0x0029984c01007387 */ /* 0x000fe80000100a00 */
[----:B------:R-:W3:Y:S01]  /*1da10*/  LDL.LU.64 R222, [R1+0x1598] ;  /* 0x0015980001de7983 */ /* 0x000ee20000300a00 */
[----:B----4-:R-:W-:-:S03]  /*1da20*/  IMAD.WIDE R4, R3, 0x4, R168 ;  /* 0x0000000403047825 */ /* 0x010fc600078e02a8 */
[----:B------:R-:W4:Y:S04]  /*1da30*/  LDL.LU.64 R220, [R1+0x1568] ;  /* 0x0015680001dc7983 */ /* 0x000f280000300a00 */
[----:B------:R1:W-:Y:S04]  /*1da40*/  STL.64 [R1+0x1650], R4 ;  /* 0x0016500401007387 */ /* 0x0003e80000100a00 */
[----:B------:R-:W4:Y:S04]  /*1da50*/  LDL.LU.64 R168, [R1+0x1560] ;  /* 0x0015600001a87983 */ /* 0x000f280000300a00 */
[----:B------:R-:W-:Y:S04]  /*1da60*/  STL.64 [R1+0x1668], R248 ;  /* 0x001668f801007387 */ /* 0x000fe80000100a00 */
[----:B------:R-:W-:Y:S01]  /*1da70*/  STL.64 [R1+0x29a0], R248 ;  /* 0x0029a0f801007387 */ /* 0x000fe20000100a00 */
[----:B-1----:R-:W-:-:S03]  /*1da80*/  IMAD.WIDE R4, R3, 0x4, R130 ;  /* 0x0000000403047825 */ /* 0x002fc600078e0282 */
[----:B------:R-:W4:Y:S04]  /*1da90*/  LDL.LU.64 R130, [R1+0x1558] ;  /* 0x0015580001827983 */ /* 0x000f280000300a00 */
[----:B------:R-:W-:Y:S04]  /*1daa0*/  STL.64 [R1+0x1660], R244 ;  /* 0x001660f401007387 */ /* 0x000fe80000100a00 */
[----:B------:R1:W-:Y:S04]  /*1dab0*/  STL.64 [R1+0x1640], R4 ;  /* 0x0016400401007387 */ /* 0x0003e80000100a00 */
[----:B------:R-:W-:Y:S01]  /*1dac0*/  STL.64 [R1+0x29a8], R244 ;  /* 0x0029a8f401007387 */ /* 0x000fe20000100a00 */
[----:B------:R-:W-:-:S03]  /*1dad0*/  IMAD.WIDE R6, R3, 0x4, R208 ;  /* 0x0000000403067825 */ /* 0x000fc600078e02d0 */
[----:B------:R-:W4:Y:S01]  /*1dae0*/  LDL.LU.64 R208, [R1+0x1550] ;  /* 0x0015500001d07983 */ /* 0x000f220000300a00 */
[----:B-1----:R-:W-:-:S03]  /*1daf0*/  IMAD.WIDE R4, R3, 0x4, R210 ;  /* 0x0000000403047825 */ /* 0x002fc600078e02d2 */
[----:B------:R-:W-:Y:S04]  /*1db00*/  STL.64 [R1+0x1630], R6 ;  /* 0x0016300601007387 */ /* 0x000fe80000100a00 */
[----:B------:R2:W-:Y:S01]  /*1db10*/  STL.64 [R1+0x1618], R4 ;  /* 0x0016180401007387 */ /* 0x0005e20000100a00 */
[----:B------:R-:W-:-:S04]  /*1db20*/  IMAD.WIDE R82, R3, 0x4, R224 ;  /* 0x0000000403527825 */ /* 0x000fc800078e02e0 */
[C---:B------:R-:W-:Y:S02]  /*1db30*/  IMAD.WIDE R86, R3.reuse, 0x4, R206 ;  /* 0x0000000403567825 */ /* 0x040fe400078e02ce */
[----:B------:R-:W4:Y:S02]  /*1db40*/  LDL.LU.64 R206, [R1+0x1548] ;  /* 0x0015480001ce7983 */ /* 0x000f240000300a00 */
[----:B------:R-:W-:-:S04]  /*1db50*/  IMAD.WIDE R98, R3, 0x4, R218 ;  /* 0x0000000403627825 */ /* 0x000fc800078e02da */
[C---:B--2---:R-:W-:Y:S02]  /*1db60*/  IMAD.WIDE R4, R3.reuse, 0x4, R204 ;  /* 0x0000000403047825 */ /* 0x044fe400078e02cc */
[----:B------:R-:W2:Y:S04]  /*1db70*/  LDL.LU.64 R204, [R1+0x1540] ;  /* 0x0015400001cc7983 */ /* 0x000ea80000300a00 */
[----:B------:R-:W-:Y:S04]  /*1db80*/  STL.64 [R1+0x1608], R82 ;  /* 0x0016085201007387 */ /* 0x000fe80000100a00 */
[----:B------:R3:W-:Y:S04]  /*1db90*/  STL.64 [R1+0x15c8], R4 ;  /* 0x0015c80401007387 */ /* 0x0007e80000100a00 */
[----:B------:R-:W-:Y:S01]  /*1dba0*/  STL.64 [R1+0x29b0], R82 ;  /* 0x0029b05201007387 */ /* 0x000fe20000100a00 */
[----:B---3--:R-:W-:-:S03]  /*1dbb0*/  IMAD.WIDE R4, R3, 0x4, R128 ;  /* 0x0000000403047825 */ /* 0x008fc600078e0280 */
[----:B------:R-:W3:Y:S04]  /*1dbc0*/  LDL.LU.64 R128, [R1+0x1538] ;  /* 0x0015380001807983 */ /* 0x000ee80000300a00 */
[----:B------:R-:W-:Y:S04]  /*1dbd0*/  STL.64 [R1+0x15f0], R86 ;  /* 0x0015f05601007387 */ /* 0x000fe80000100a00 */
[----:B------:R1:W-:Y:S04]  /*1dbe0*/  STL.64 [R1+0x15b8], R4 ;  /* 0x0015b80401007387 */ /* 0x0003e80000100a00 */
[----:B------:R1:W-:Y:S02]  /*1dbf0*/  STL.64 [R1+0x29b8], R86 ;  /* 0x0029b85601007387 */ /* 0x0003e40000100a00 */
[----:B-1----:R-:W-:-:S02]  /*1dc00*/  IMAD.WIDE R4, R3, 0x4, R126 ;  /* 0x0000000403047825 */ /* 0x002fc400078e027e */
[----:B------:R-:W3:Y:S04]  /*1dc10*/  LDL.LU.64 R126, [R1+0x1530] ;  /* 0x00153000017e7983 */ /* 0x000ee80000300a00 */
[----:B------:R-:W-:Y:S01]  /*1dc20*/  STL.64 [R1+0x15e0], R98 ;  /* 0x0015e06201007387 */ /* 0x000fe20000100a00 */
[----:B------:R-:W-:-:S03]  /*1dc30*/  IMAD.WIDE R86, R3, 0x4, R170 ;  /* 0x0000000403567825 */ /* 0x000fc600078e02aa */
[----:B------:R1:W-:Y:S04]  /*1dc40*/  STL.64 [R1+0x15a8], R4 ;  /* 0x0015a80401007387 */ /* 0x0003e80000100a00 */
[----:B------:R-:W-:Y:S04]  /*1dc50*/  STL.64 [R1+0x29c0], R98 ;  /* 0x0029c06201007387 */ /* 0x000fe80000100a00 */
[----:B------:R-:W3:Y:S04]  /*1dc60*/  LDL.LU.64 R218, [R1+0x1520] ;  /* 0x0015200001da7983 */ /* 0x000ee80000300a00 */
[----:B------:R-:W3:Y:S01]  /*1dc70*/  LDL.LU.64 R170, [R1+0x1508] ;  /* 0x0015080001aa7983 */ /* 0x000ee20000300a00 */
[----:B----4-:R-:W-:-:S03]  /*1dc80*/  IMAD.WIDE R84, R3, 0x4, R168 ;  /* 0x0000000403547825 */ /* 0x010fc600078e02a8 */
[----:B------:R-:W4:Y:S04]  /*1dc90*/  LDL.LU.64 R168, [R1+0x14f8] ;  /* 0x0014f80001a87983 */ /* 0x000f280000300a00 */
[----:B------:R-:W-:Y:S04]  /*1dca0*/  STL.64 [R1+0x15a0], R86 ;  /* 0x0015a05601007387 */ /* 0x000fe80000100a00 */
[----:B------:R-:W-:Y:S01]  /*1dcb0*/  STL.64 [R1+0x2aa0], R86 ;  /* 0x002aa05601007387 */ /* 0x000fe20000100a00 */
[----:B------:R-:W-:-:S03]  /*1dcc0*/  IMAD.WIDE R96, R3, 0x4, R130 ;  /* 0x0000000403607825 */ /* 0x000fc600078e0282 */
[----:B------:R-:W4:Y:S01]  /*1dcd0*/  LDL.LU.64 R130, [R1+0x14e0] ;  /* 0x0014e00001827983 */ /* 0x000f220000300a00 */
[----:B------:R-:W-:-:S04]  /*1dce0*/  IMAD.WIDE R244, R3, 0x4, R222 ;  /* 0x0000000403f47825 */ /* 0x000fc800078e02de */
[C---:B------:R-:W-:Y:S01]  /*1dcf0*/  IMAD.WIDE R80, R3.reuse, 0x4, R220 ;  /* 0x0000000403507825 */ /* 0x040fe200078e02dc */
[----:B------:R-:W-:Y:S04]  /*1dd00*/  STL.64 [R1+0x1598], R244 ;  /* 0x001598f401007387 */ /* 0x000fe80000100a00 */
[----:B------:R-:W-:Y:S01]  /*1dd10*/  STL.64 [R1+0x29c8], R244 ;  /* 0x0029c8f401007387 */ /* 0x000fe20000100a00 */
[----:B-1----:R-:W-:-:S03]  /*1dd20*/  IMAD.WIDE R4, R3, 0x4, R208 ;  /* 0x0000000403047825 */ /* 0x002fc600078e02d0 */
[----:B------:R-:W4:Y:S04]  /*1dd30*/  LDL.LU.64 R208, [R1+0x14d0] ;  /* 0x0014d00001d07983 */ /* 0x000f280000300a00 */
[----:B------:R-:W-:Y:S04]  /*1dd40*/  STL.64 [R1+0x1568], R80 ;  /* 0x0015685001007387 */ /* 0x000fe80000100a00 */
[----:B------:R1:W-:Y:S04]  /*1dd50*/  STL.64 [R1+0x1550], R4 ;  /* 0x0015500401007387 */ /* 0x0003e80000100a00 */
[----:B------:R-:W-:Y:S01]  /*1dd60*/  STL.64 [R1+0x29d0], R80 ;  /* 0x0029d05001007387 */ /* 0x000fe20000100a00 */
[----:B-1----:R-:W-:-:S03]  /*1dd70*/  IMAD.WIDE R4, R3, 0x4, R206 ;  /* 0x0000000403047825 */ /* 0x002fc600078e02ce */
[----:B------:R-:W4:Y:S04]  /*1dd80*/  LDL.LU.64 R206, [R1+0x14b8] ;  /* 0x0014b80001ce7983 */ /* 0x000f280000300a00 */
[----:B------:R-:W-:Y:S04]  /*1dd90*/  STL.64 [R1+0x1560], R84 ;  /* 0x0015605401007387 */ /* 0x000fe80000100a00 */
[----:B------:R1:W-:Y:S04]  /*1dda0*/  STL.64 [R1+0x1548], R4 ;  /* 0x0015480401007387 */ /* 0x0003e80000100a00 */
[----:B------:R-:W-:Y:S01]  /*1ddb0*/  STL.64 [R1+0x29e0], R84 ;  /* 0x0029e05401007387 */ /* 0x000fe20000100a00 */
[----:B--2---:R-:W-:-:S03]  /*1ddc0*/  IMAD.WIDE R98, R3, 0x4, R204 ;  /* 0x0000000403627825 */ /* 0x004fc600078e02cc */
[----:B------:R-:W2:Y:S04]  /*1ddd0*/  LDL.LU.64 R204, [R1+0x14a8] ;  /* 0x0014a80001cc7983 */ /* 0x000ea80000300a00 */
[----:B------:R-:W-:Y:S04]  /*1dde0*/  STL.64 [R1+0x1558], R96 ;  /* 0x0015586001007387 */ /* 0x000fe80000100a00 */
[----:B------:R-:W-:Y:S01]  /*1ddf0*/  STL.64 [R1+0x29e8], R96 ;  /* 0x0029e86001007387 */ /* 0x000fe20000100a00 */
[----:B---3--:R-:W-:-:S03]  /*1de00*/  IMAD.WIDE R82, R3, 0x4, R128 ;  /* 0x0000000403527825 */ /* 0x008fc600078e0280 */
[----:B------:R-:W3:Y:S04]  /*1de10*/  LDL.LU.64 R128, [R1+0x1490] ;  /* 0x0014900001807983 */ /* 0x000ee80000300a00 */
[----:B------:R-:W-:Y:S04]  /*1de20*/  STL.64 [R1+0x1540], R98 ;  /* 0x0015406201007387 */ /* 0x000fe80000100a00 */
[----:B------:R-:W-:Y:S04]  /*1de30*/  STL.64 [R1+0x2b50], R98 ;  /* 0x002b506201007387 */ /* 0x000fe80000100a00 */
[----:B------:R-:W3:Y:S01]  /*1de40*/  LDL.LU.64 R222, [R1+0x1488] ;  /* 0x0014880001de7983 */ /* 0x000ee20000300a00 */
[----:B------:R-:W-:-:S03]  /*1de50*/  IMAD.WIDE R248, R3, 0x4, R126 ;  /* 0x0000000403f87825 */ /* 0x000fc600078e027e */
[----:B------:R-:W3:Y:S01]  /*1de60*/  LDL.LU.64 R126, [R1+0x1480] ;  /* 0x00148000017e7983 */ /* 0x000ee20000300a00 */
[----:B------:R-:W-:-:S03]  /*1de70*/  IMAD.WIDE R162, R3, 0x4, R170 ;  /* 0x0000000403a27825 */ /* 0x000fc600078e02aa */
[----:B------:R-:W3:Y:S04]  /*1de80*/  LDL.LU.64 R170, [R1+0x1478] ;  /* 0x0014780001aa7983 */ /* 0x000ee80000300a00 */
[----:B------:R-:W-:Y:S04]  /*1de90*/  STL.64 [R1+0x1538], R82 ;  /* 0x0015385201007387 */ /* 0x000fe80000100a00 */
[----:B------:R-:W-:Y:S01]  /*1dea0*/  STL.64 [R1+0x2aa8], R82 ;  /* 0x002aa85201007387 */ /* 0x000fe20000100a00 */
[----:B----4-:R-:W-:-:S03]  /*1deb0*/  IMAD.WIDE R102, R3, 0x4, R168 ;  /* 0x0000000403667825 */ /* 0x010fc600078e02a8 */
[----:B------:R-:W4:Y:S04]  /*1dec0*/  LDL.LU.64 R168, [R1+0x1470] ;  /* 0x0014700001a87983 */ /* 0x000f280000300a00 */
[----:B------:R-:W-:Y:S04]  /*1ded0*/  STL.64 [R1+0x1530], R248 ;  /* 0x001530f801007387 */ /* 0x000fe80000100a00 */
[----:B------:R-:W-:Y:S01]  /*1dee0*/  STL.64 [R1+0x29f0], R248 ;  /* 0x0029f0f801007387 */ /* 0x000fe20000100a00 */
[----:B-1----:R-:W-:-:S03]  /*1def0*/  IMAD.WIDE R4, R3, 0x4, R130 ;  /* 0x0000000403047825 */ /* 0x002fc600078e0282 */
[----:B------:R-:W4:Y:S01]  /*1df00*/  LDL.LU.64 R130, [R1+0x13a8] ;  /* 0x0013a80001827983 */ /* 0x000f220000300a00 */
[----:B------:R-:W-:-:S05]  /*1df10*/  IMAD.WIDE R54, R3, 0x4, R218 ;  /* 0x0000000403367825 */ /* 0x000fca00078e02da */
[----:B------:R-:W-:Y:S04]  /*1df20*/  STL.64 [R1+0x1520], R54 ;  /* 0x0015203601007387 */ /* 0x000fe80000100a00 */
[----:B------:R1:W-:Y:S04]  /*1df30*/  STL.64 [R1+0x14e0], R4 ;  /* 0x0014e00401007387 */ /* 0x0003e80000100a00 */
[----:B------:R-:W-:Y:S04]  /*1df40*/  STL.64 [R1+0x29f8], R54 ;  /* 0x0029f83601007387 */ /* 0x000fe80000100a00 */
[----:B------:R-:W4:Y:S01]  /*1df50*/  LDL.LU.64 R220, [R1+0x13a0] ;  /* 0x0013a00001dc7983 */ /* 0x000f220000300a00 */
[----:B-1----:R-:W-:-:S03]  /*1df60*/  IMAD.WIDE R4, R3, 0x4, R208 ;  /* 0x0000000403047825 */ /* 0x002fc600078e02d0 */
[----:B------:R-:W-:Y:S04]  /*1df70*/  STL.64 [R1+0x1508], R162 ;  /* 0x001508a201007387 */ /* 0x000fe80000100a00 */
[----:B------:R4:W-:Y:S04]  /*1df80*/  STL.64 [R1+0x14d0], R4 ;  /* 0x0014d00401007387 */ /* 0x0009e80000100a00 */
[----:B------:R-:W-:Y:S01]  /*1df90*/  STL.64 [R1+0x2a00], R162 ;  /* 0x002a00a201007387 */ /* 0x000fe20000100a00 */
[----:B------:R-:W-:-:S03]  /*1dfa0*/  IMAD.WIDE R86, R3, 0x4, R206 ;  /* 0x0000000403567825 */ /* 0x000fc600078e02ce */
[----:B------:R-:W4:Y:S04]  /*1dfb0*/  LDL.LU.64 R206, [R1+0x1398] ;  /* 0x0013980001ce7983 */ /* 0x000f280000300a00 */
[----:B------:R-:W-:Y:S04]  /*1dfc0*/  STL.64 [R1+0x14f8], R102 ;  /* 0x0014f86601007387 */ /* 0x000fe80000100a00 */
[----:B------:R-:W-:Y:S01]  /*1dfd0*/  STL.64 [R1+0x2a08], R102 ;  /* 0x002a086601007387 */ /* 0x000fe20000100a00 */
[----:B--2---:R-:W-:-:S03]  /*1dfe0*/  IMAD.WIDE R80, R3, 0x4, R204 ;  /* 0x0000000403507825 */ /* 0x004fc600078e02cc */
[----:B------:R-:W2:Y:S04]  /*1dff0*/  LDL.LU.64 R204, [R1+0x1388] ;  /* 0x0013880001cc7983 */ /* 0x000ea80000300a00 */
[----:B------:R-:W-:Y:S04]  /*1e000*/  STL.64 [R1+0x14b8], R86 ;  /* 0x0014b85601007387 */ /* 0x000fe80000100a00 */
[----:B------:R-:W-:Y:S04]  /*1e010*/  STL.64 [R1+0x2b58], R86 ;  /* 0x002b585601007387 */ /* 0x000fe80000100a00 */
[----:B------:R-:W2:Y:S04]  /*1e020*/  LDL.LU.64 R218, [R1+0x1380] ;  /* 0x0013800001da7983 */ /* 0x000ea80000300a00 */
[----:B------:R-:W2:Y:S01]  /*1e030*/  LDL.LU.64 R208, [R1+0x1378] ;  /* 0x0013780001d07983 */ /* 0x000ea20000300a00 */
[----:B---3--:R-:W-:-:S03]  /*1e040*/  IMAD.WIDE R76, R3, 0x4, R128 ;  /* 0x00000004034c7825 */ /* 0x008fc600078e0280 */
[----:B------:R-:W3:Y:S01]  /*1e050*/  LDL.LU.64 R128, [R1+0x12f8] ;  /* 0x0012f80001807983 */ /* 0x000ee20000300a00 */
[----:B------:R-:W-:-:S04]  /*1e060*/  IMAD.WIDE R52, R3, 0x4, R222 ;  /* 0x0000000403347825 */ /* 0x000fc800078e02de */
[C---:B------:R-:W-:Y:S02]  /*1e070*/  IMAD.WIDE R160, R3.reuse, 0x4, R126 ;  /* 0x0000000403a07825 */ /* 0x040fe400078e027e */
[----:B------:R-:W3:Y:S04]  /*1e080*/  LDL.LU.64 R126, [R1+0x12f0] ;  /* 0x0012f000017e7983 */ /* 0x000ee80000300a00 */
[----:B------:R-:W-:Y:S04]  /*1e090*/  STL.64 [R1+0x14a8], R80 ;  /* 0x0014a85001007387 */ /* 0x000fe80000100a00 */
[----:B------:R-:W-:Y:S01]  /*1e0a0*/  STL.64 [R1+0x2ab0], R80 ;  /* 0x002ab05001007387 */ /* 0x000fe20000100a00 */
[----:B------:R-:W-:-:S03]  /*1e0b0*/  IMAD.WIDE R100, R3, 0x4, R170 ;  /* 0x0000000403647825 */ /* 0x000fc600078e02aa */
[----:B------:R-:W3:Y:S04]  /*1e0c0*/  LDL.LU.64 R170, [R1+0x12e8] ;  /* 0x0012e80001aa7983 */ /* 0x000ee80000300a00 */
[----:B------:R-:W-:Y:S04]  /*1e0d0*/  STL.64 [R1+0x1490], R76 ;  /* 0x0014904c01007387 */ /* 0x000fe80000100a00 */
[----:B------:R-:W-:Y:S01]  /*1e0e0*/  STL.64 [R1+0x2a10], R76 ;  /* 0x002a104c01007387 */ /* 0x000fe20000100a00 */
[----:B----4-:R-:W-:-:S03]  /*1e0f0*/  IMAD.WIDE R4, R3, 0x4, R168 ;  /* 0x0000000403047825 */ /* 0x010fc600078e02a8 */
        /* <DEDUP_REMOVED lines=9> */
[----:B------:R-:W-:-:S03]  /*1e190*/  IMAD.WIDE R82, R3, 0x4, R220 ;  /* 0x0000000403527825 */ /* 0x000fc600078e02dc */
[----:B------:R-:W-:Y:S04]  /*1e1a0*/  STL.64 [R1+0x1478], R100 ;  /* 0x0014786401007387 */ /* 0x000fe80000100a00 */
[----:B------:R-:W-:Y:S01]  /*1e1b0*/  STL.64 [R1+0x2a28], R100 ;  /* 0x002a286401007387 */ /* 0x000fe20000100a00 */
[----:B-1----:R-:W-:-:S03]  /*1e1c0*/  IMAD.WIDE R4, R3, 0x4, R206 ;  /* 0x0000000403047825 */ /* 0x002fc600078e02ce */
[----:B------:R-:W4:Y:S04]  /*1e1d0*/  LDL.LU.64 R206, [R1+0x12b0] ;  /* 0x0012b00001ce7983 */ /* 0x000f280000300a00 */
[----:B------:R-:W-:Y:S04]  /*1e1e0*/  STL.64 [R1+0x13a0], R82 ;  /* 0x0013a05201007387 */ /* 0x000fe80000100a00 */
[----:B------:R1:W-:Y:S04]  /*1e1f0*/  STL.64 [R1+0x1398], R4 ;  /* 0x0013980401007387 */ /* 0x0003e80000100a00 */
[----:B------:R-:W-:Y:S04]  /*1e200*/  STL.64 [R1+0x2b60], R82 ;  /* 0x002b605201007387 */ /* 0x000fe80000100a00 */
[----:B------:R-:W4:Y:S04]  /*1e210*/  LDL.LU.64 R222, [R1+0x12a0] ;  /* 0x0012a00001de7983 */ /* 0x000f280000300a00 */
[----:B------:R-:W4:Y:S01]  /*1e220*/  LDL.LU.64 R220, [R1+0x1280] ;  /* 0x0012800001dc7983 */ /* 0x000f220000300a00 */
[----:B--2---:R-:W-:-:S03]  /*1e230*/  IMAD.WIDE R246, R3, 0x4, R204 ;  /* 0x0000000403f67825 */ /* 0x004fc600078e02cc */
[----:B------:R-:W2:Y:S01]  /*1e240*/  LDL.LU.64 R204, [R1+0x1268] ;  /* 0x0012680001cc7983 */ /* 0x000ea20000300a00 */
[----:B------:R-:W-:-:S04]  /*1e250*/  IMAD.WIDE R58, R3, 0x4, R218 ;  /* 0x00000004033a7825 */ /* 0x000fc800078e02da */
[C---:B---3--:R-:W-:Y:S02]  /*1e260*/  IMAD.WIDE R240, R3.reuse, 0x4, R128 ;  /* 0x0000000403f07825 */ /* 0x048fe400078e0280 */
[----:B------:R-:W3:Y:S04]  /*1e270*/  LDL.LU.64 R128, [R1+0xf80] ;  /* 0x000f800001807983 */ /* 0x000ee80000300a00 */
[----:B------:R-:W-:Y:S04]  /*1e280*/  STL.64 [R1+0x1388], R246 ;  /* 0x001388f601007387 */ /* 0x000fe80000100a00 */
[----:B------:R-:W-:Y:S01]  /*1e290*/  STL.64 [R1+0x2a30], R246 ;  /* 0x002a30f601007387 */ /* 0x000fe20000100a00 */
[----:B------:R-:W-:-:S04]  /*1e2a0*/  IMAD.WIDE R166, R3, 0x4, R208 ;  /* 0x0000000403a67825 */ /* 0x000fc800078e02d0 */
[C---:B-1----:R-:W-:Y:S02]  /*1e2b0*/  IMAD.WIDE R4, R3.reuse, 0x4, R126 ;  /* 0x0000000403047825 */ /* 0x042fe400078e027e */
[----:B------:R-:W3:Y:S04]  /*1e2c0*/  LDL.LU.64 R126, [R1+0xf78] ;  /* 0x000f7800017e7983 */ /* 0x000ee80000300a00 */
[----:B------:R-:W-:Y:S04]  /*1e2d0*/  STL.64 [R1+0x1380], R58 ;  /* 0x0013803a01007387 */ /* 0x000fe80000100a00 */
[----:B------:R1:W-:Y:S04]  /*1e2e0*/  STL.64 [R1+0x12f0], R4 ;  /* 0x0012f00401007387 */ /* 0x0003e80000100a00 */
[----:B------:R-:W-:Y:S01]  /*1e2f0*/  STL.64 [R1+0x2a38], R58 ;  /* 0x002a383a01007387 */ /* 0x000fe20000100a00 */
[----:B------:R-:W-:-:S03]  /*1e300*/  IMAD.WIDE R244, R3, 0x4, R170 ;  /* 0x0000000403f47825 */ /* 0x000fc600078e02aa */
[----:B------:R-:W3:Y:S04]  /*1e310*/  LDL.LU.64 R170, [R1+0xf70] ;  /* 0x000f700001aa7983 */ /* 0x000ee80000300a00 */
[----:B------:R-:W-:Y:S04]  /*1e320*/  STL.64 [R1+0x1378], R166 ;  /* 0x001378a601007387 */ /* 0x000fe80000100a00 */
[----:B------:R-:W-:Y:S04]  /*1e330*/  STL.64 [R1+0x2a40], R166 ;  /* 0x002a40a601007387 */ /* 0x000fe80000100a00 */
[----:B------:R-:W-:Y:S04]  /*1e340*/  STL.64 [R1+0x12e8], R244 ;  /* 0x0012e8f401007387 */ /* 0x000fe80000100a00 */
[----:B------:R3:W-:Y:S01]  /*1e350*/  STL.64 [R1+0x2be8], R244 ;  /* 0x002be8f401007387 */ /* 0x0007e20000100a00 */
[----:B----4-:R-:W-:-:S03]  /*1e360*/  IMAD.WIDE R80, R3, 0x4, R168 ;  /* 0x0000000403507825 */ /* 0x010fc600078e02a8 */
[----:B------:R-:W-:Y:S04]  /*1e370*/  STL.64 [R1+0x12f8], R240 ;  /* 0x0012f8f001007387 */ /* 0x000fe80000100a00 */
[----:B------:R-:W-:Y:S04]  /*1e380*/  STL.64 [R1+0x2a48], R240 ;  /* 0x002a48f001007387 */ /* 0x000fe80000100a00 */
[----:B------:R-:W4:Y:S04]  /*1e390*/  LDL.LU.64 R168, [R1+0xf68] ;  /* 0x000f680001a87983 */ /* 0x000f280000300a00 */
[----:B------:R-:W4:Y:S01]  /*1e3a0*/  LDL.LU.64 R218, [R1+0xf60] ;  /* 0x000f600001da7983 */ /* 0x000f220000300a00 */
[----:B-1----:R-:W-:-:S05]  /*1e3b0*/  IMAD.WIDE R4, R3, 0x4, R130 ;  /* 0x0000000403047825 */ /* 0x002fca00078e0282 */
[----:B------:R1:W-:Y:S04]  /*1e3c0*/  STL.64 [R1+0x12c8], R4 ;  /* 0x0012c80401007387 */ /* 0x0003e80000100a00 */
[----:B------:R-:W4:Y:S04]  /*1e3d0*/  LDL.LU.64 R208, [R1+0xf58] ;  /* 0x000f580001d07983 */ /* 0x000f280000300a00 */
[----:B------:R-:W4:Y:S04]  /*1e3e0*/  LDL.LU.64 R130, [R1+0xf50] ;  /* 0x000f500001827983 */ /* 0x000f280000300a00 */
[----:B------:R-:W-:Y:S04]  /*1e3f0*/  STL.64 [R1+0x12d8], R80 ;  /* 0x0012d85001007387 */ /* 0x000fe80000100a00 */
[----:B------:R-:W-:Y:S01]  /*1e400*/  STL.64 [R1+0x2b68], R80 ;  /* 0x002b685001007387 */ /* 0x000fe20000100a00 */
[----:B------:R-:W-:-:S03]  /*1e410*/  IMAD.WIDE R250, R3, 0x4, R206 ;  /* 0x0000000403fa7825 */ /* 0x000fc600078e02ce */
[----:B------:R-:W4:Y:S01]  /*1e420*/  LDL.LU.64 R206, [R1+0xf08] ;  /* 0x000f080001ce7983 */ /* 0x000f220000300a00 */
[----:B------:R-:W-:-:S04]  /*1e430*/  IMAD.WIDE R56, R3, 0x4, R222 ;  /* 0x0000000403387825 */ /* 0x000fc800078e02de */
[----:B------:R-:W-:-:S04]  /*1e440*/  IMAD.WIDE R164, R3, 0x4, R220 ;  /* 0x0000000403a47825 */ /* 0x000fc800078e02dc */
[C---:B--2---:R-:W-:Y:S02]  /*1e450*/  IMAD.WIDE R238, R3.reuse, 0x4, R204 ;  /* 0x0000000403ee7825 */ /* 0x044fe400078e02cc */
[----:B------:R-:W2:Y:S04]  /*1e460*/  LDL.LU.64 R204, [R1+0xf00] ;  /* 0x000f000001cc7983 */ /* 0x000ea80000300a00 */
[----:B------:R-:W-:Y:S04]  /*1e470*/  STL.64 [R1+0x12b0], R250 ;  /* 0x0012b0fa01007387 */ /* 0x000fe80000100a00 */
[----:B------:R-:W-:Y:S01]  /*1e480*/  STL.64 [R1+0x2a50], R250 ;  /* 0x002a50fa01007387 */ /* 0x000fe20000100a00 */
[----:B---3--:R-:W-:-:S03]  /*1e490*/  IMAD.WIDE R244, R3, 0x4, R128 ;  /* 0x0000000403f47825 */ /* 0x008fc600078e0280 */
[----:B------:R-:W3:Y:S04]  /*1e4a0*/  LDL.LU.64 R128, [R1+0xef8] ;  /* 0x000ef80001807983 */ /* 0x000ee80000300a00 */
[----:B------:R-:W-:Y:S04]  /*1e4b0*/  STL.64 [R1+0x12a0], R56 ;  /* 0x0012a03801007387 */ /* 0x000fe80000100a00 */
[----:B------:R-:W-:Y:S01]  /*1e4c0*/  STL.64 [R1+0x2a58], R56 ;  /* 0x002a583801007387 */ /* 0x000fe20000100a00 */
[----:B------:R-:W-:-:S03]  /*1e4d0*/  IMAD.WIDE R98, R3, 0x4, R126 ;  /* 0x0000000403627825 */ /* 0x000fc600078e027e */
[----:B------:R-:W3:Y:S04]  /*1e4e0*/  LDL.LU.64 R126, [R1+0xef0] ;  /* 0x000ef000017e7983 */ /* 0x000ee80000300a00 */
[----:B------:R-:W-:Y:S04]  /*1e4f0*/  STL.64 [R1+0xf80], R244 ;  /* 0x000f80f401007387 */ /* 0x000fe80000100a00 */
[----:B------:R-:W-:Y:S04]  /*1e500*/  STL.64 [R1+0x2c90], R244 ;  /* 0x002c90f401007387 */ /* 0x000fe80000100a00 */
[----:B------:R-:W-:Y:S04]  /*1e510*/  STL.64 [R1+0x1280], R164 ;  /* 0x001280a401007387 */ /* 0x000fe80000100a00 */
[----:B------:R-:W-:Y:S01]  /*1e520*/  STL.64 [R1+0x2a60], R164 ;  /* 0x002a60a401007387 */ /* 0x000fe20000100a00 */
[----:B-1----:R-:W-:-:S03]  /*1e530*/  IMAD.WIDE R4, R3, 0x4, R170 ;  /* 0x0000000403047825 */ /* 0x002fc600078e02aa */
[----:B------:R-:W3:Y:S04]  /*1e540*/  LDL.LU.64 R222, [R1+0xee8] ;  /* 0x000ee80001de7983 */ /* 0x000ee80000300a00 */
[----:B------:R-:W3:Y:S04]  /*1e550*/  LDL.LU.64 R220, [R1+0xee0] ;  /* 0x000ee00001dc7983 */ /* 0x000ee80000300a00 */
[----:B------:R4:W-:Y:S04]  /*1e560*/  STL.64 [R1+0xf70], R4 ;  /* 0x000f700401007387 */ /* 0x0009e80000100a00 */
[----:B------:R-:W3:Y:S04]  /*1e570*/  LDL.LU.64 R170, [R1+0xec8] ;  /* 0x000ec80001aa7983 */ /* 0x000ee80000300a00 */
[----:B------:R-:W-:Y:S04]  /*1e580*/  STL.64 [R1+0xf78], R98 ;  /* 0x000f786201007387 */ /* 0x000fe80000100a00 */
[----:B------:R2:W-:Y:S04]  /*1e590*/  STL.64 [R1+0x2bf0], R98 ;  /* 0x002bf06201007387 */ /* 0x0005e80000100a00 */
[----:B------:R-:W-:Y:S01]  /*1e5a0*/  STL.64 [R1+0x1268], R238 ;  /* 0x001268ee01007387 */ /* 0x000fe20000100a00 */
[----:B----4-:R-:W-:-:S03]  /*1e5b0*/  IMAD.WIDE R4, R3, 0x4, R168 ;  /* 0x0000000403047825 */ /* 0x010fc600078e02a8 */
[----:B------:R-:W-:Y:S04]  /*1e5c0*/  STL.64 [R1+0x2a68], R238 ;  /* 0x002a68ee01007387 */ /* 0x000fe80000100a00 */
[----:B------:R-:W4:Y:S04]  /*1e5d0*/  LDL.LU.64 R168, [R1+0xec0] ;  /* 0x000ec00001a87983 */ /* 0x000f280000300a00 */
[----:B------:R1:W-:Y:S01]  /*1e5e0*/  STL.64 [R1+0xf68], R4 ;  /* 0x000f680401007387 */ /* 0x0003e20000100a00 */
[----:B------:R-:W-:-:S03]  /*1e5f0*/  IMAD.WIDE R174, R3, 0x4, R130 ;  /* 0x0000000403ae7825 */ /* 0x000fc600078e0282 */
[----:B------:R-:W4:Y:S01]  /*1e600*/  LDL.LU.64 R130, [R1+0xeb8] ;  /* 0x000eb80001827983 */ /* 0x000f220000300a00 */
[----:B------:R-:W-:-:S04]  /*1e610*/  IMAD.WIDE R78, R3, 0x4, R218 ;  /* 0x00000004034e7825 */ /* 0x000fc800078e02da */
[----:B------:R-:W-:-:S04]  /*1e620*/  IMAD.WIDE R62, R3, 0x4, R208 ;  /* 0x00000004033e7825 */ /* 0x000fc800078e02d0 */
[C---:B------:R-:W-:Y:S02]  /*1e630*/  IMAD.WIDE R236, R3.reuse, 0x4, R206 ;  /* 0x0000000403ec7825 */ /* 0x040fe400078e02ce */
[----:B------:R-:W4:Y:S04]  /*1e640*/  LDL.LU.64 R206, [R1+0xeb0] ;  /* 0x000eb00001ce7983 */ /* 0x000f280000300a00 */
[----:B------:R-:W-:Y:S04]  /*1e650*/  STL.64 [R1+0xf60], R78 ;  /* 0x000f604e01007387 */ /* 0x000fe80000100a00 */
        /* <DEDUP_REMOVED lines=9> */
[----:B------:R-:W-:Y:S04]  /*1e6f0*/  STL.64 [R1+0xf50], R174 ;  /* 0x000f50ae01007387 */ /* 0x000fe80000100a00 */
[----:B------:R1:W-:Y:S04]  /*1e700*/  STL.64 [R1+0x2a80], R174 ;  /* 0x002a80ae01007387 */ /* 0x0003e80000100a00 */
[----:B------:R-:W3:Y:S04]  /*1e710*/  LDL.LU.64 R218, [R1+0xe98] ;  /* 0x000e980001da7983 */ /* 0x000ee80000300a00 */
[----:B------:R-:W3:Y:S01]  /*1e720*/  LDL.LU.64 R208, [R1+0xe90] ;  /* 0x000e900001d07983 */ /* 0x000ee20000300a00 */
[----:B-1----:R-:W-:-:S05]  /*1e730*/  IMAD.WIDE R4, R3, 0x4, R126 ;  /* 0x0000000403047825 */ /* 0x002fca00078e027e */
[----:B------:R-:W-:Y:S04]  /*1e740*/  STL.64 [R1+0xef0], R4 ;  /* 0x000ef00401007387 */ /* 0x000fe80000100a00 */
[----:B------:R-:W3:Y:S04]  /*1e750*/  LDL.LU.64 R126, [R1+0xe88] ;  /* 0x000e8800017e7983 */ /* 0x000ee80000300a00 */
[----:B------:R-:W-:Y:S04]  /*1e760*/  STL.64 [R1+0xef8], R86 ;  /* 0x000ef85601007387 */ /* 0x000fe80000100a00 */
[----:B------:R1:W-:Y:S04]  /*1e770*/  STL.64 [R1+0x2bf8], R86 ;  /* 0x002bf85601007387 */ /* 0x0003e80000100a00 */
[----:B------:R-:W-:Y:S04]  /*1e780*/  STL.64 [R1+0xf08], R236 ;  /* 0x000f08ec01007387 */ /* 0x000fe80000100a00 */
[----:B------:R-:W-:Y:S01]  /*1e790*/  STL.64 [R1+0x2a88], R236 ;  /* 0x002a88ec01007387 */ /* 0x000fe20000100a00 */
[----:B------:R-:W-:-:S03]  /*1e7a0*/  IMAD.WIDE R60, R3, 0x4, R170 ;  /* 0x00000004033c7825 */ /* 0x000fc600078e02aa */
[----:B------:R-:W3:Y:S01]  /*1e7b0*/  LDL.LU.64 R170, [R1+0xe80] ;  /* 0x000e800001aa7983 */ /* 0x000ee20000300a00 */
[----:B------:R-:W-:-:S04]  /*1e7c0*/  IMAD.WIDE R174, R3, 0x4, R222 ;  /* 0x0000000403ae7825 */ /* 0x000fc800078e02de */
[C---:B----4-:R-:W-:Y:S02]  /*1e7d0*/  IMAD.WIDE R172, R3.reuse, 0x4, R168 ;  /* 0x0000000403ac7825 */ /* 0x050fe400078e02a8 */
[----:B------:R-:W4:Y:S04]  /*1e7e0*/  LDL.LU.64 R168, [R1+0xe78] ;  /* 0x000e780001a87983 */ /* 0x000f280000300a00 */
[----:B------:R-:W-:Y:S04]  /*1e7f0*/  STL.64 [R1+0xee8], R174 ;  /* 0x000ee8ae01007387 */ /* 0x000fe80000100a00 */
[----:B------:R-:W-:Y:S01]  /*1e800*/  STL.64 [R1+0x2a90], R174 ;  /* 0x002a90ae01007387 */ /* 0x000fe20000100a00 */
[----:B------:R-:W-:-:S03]  /*1e810*/  IMAD.WIDE R234, R3, 0x4, R130 ;  /* 0x0000000403ea7825 */ /* 0x000fc600078e0282 */
[----:B------:R-:W4:Y:S01]  /*1e820*/  LDL.LU.64 R130, [R1+0xe70] ;  /* 0x000e700001827983 */ /* 0x000f220000300a00 */
[----:B------:R-:W-:-:S05]  /*1e830*/  IMAD.WIDE R200, R3, 0x4, R220 ;  /* 0x0000000403c87825 */ /* 0x000fca00078e02dc */
[----:B------:R-:W-:Y:S04]  /*1e840*/  STL.64 [R1+0xee0], R200 ;  /* 0x000ee0c801007387 */ /* 0x000fe80000100a00 */
[----:B------:R-:W-:Y:S01]  /*1e850*/  STL.64 [R1+0x2a98], R200 ;  /* 0x002a98c801007387 */ /* 0x000fe20000100a00 */
[----:B-1----:R-:W-:-:S03]  /*1e860*/  IMAD.WIDE R86, R3, 0x4, R206 ;  /* 0x0000000403567825 */ /* 0x002fc600078e02ce */
[----:B------:R-:W4:Y:S04]  /*1e870*/  LDL.LU.64 R206, [R1+0xe48] ;  /* 0x000e480001ce7983 */ /* 0x000f280000300a00 */
[----:B------:R-:W-:Y:S04]  /*1e880*/  STL.64 [R1+0xec8], R60 ;  /* 0x000ec83c01007387 */ /* 0x000fe80000100a00 */
[----:B------:R-:W-:Y:S01]  /*1e890*/  STL.64 [R1+0x2ab8], R60 ;  /* 0x002ab83c01007387 */ /* 0x000fe20000100a00 */
[----:B--2---:R-:W-:-:S03]  /*1e8a0*/  IMAD.WIDE R82, R3, 0x4, R204 ;  /* 0x0000000403527825 */ /* 0x004fc600078e02cc */
[----:B------:R-:W2:Y:S04]  /*1e8b0*/  LDL.LU.64 R204, [R1+0xe40] ;  /* 0x000e400001cc7983 */ /* 0x000ea80000300a00 */
[----:B------:R-:W-:Y:S04]  /*1e8c0*/  STL.64 [R1+0xeb0], R86 ;  /* 0x000eb05601007387 */ /* 0x000fe80000100a00 */
[----:B------:R-:W-:Y:S04]  /*1e8d0*/  STL.64 [R1+0x2ca0], R86 ;  /* 0x002ca05601007387 */ /* 0x000fe80000100a00 */
[----:B------:R-:W-:Y:S04]  /*1e8e0*/  STL.64 [R1+0xec0], R172 ;  /* 0x000ec0ac01007387 */ /* 0x000fe80000100a00 */
[----:B------:R-:W-:Y:S01]  /*1e8f0*/  STL.64 [R1+0x2ac0], R172 ;  /* 0x002ac0ac01007387 */ /* 0x000fe20000100a00 */
[----:B---3--:R-:W-:-:S03]  /*1e900*/  IMAD.WIDE R4, R3, 0x4, R128 ;  /* 0x0000000403047825 */ /* 0x008fc600078e0280 */
[----:B------:R-:W3:Y:S04]  /*1e910*/  LDL.LU.64 R128, [R1+0xe38] ;  /* 0x000e380001807983 */ /* 0x000ee80000300a00 */
[----:B------:R-:W-:Y:S04]  /*1e920*/  STL.64 [R1+0x18a8], R82 ;  /* 0x0018a85201007387 */ /* 0x000fe80000100a00 */
[----:B------:R-:W-:Y:S04]  /*1e930*/  STL.64 [R1+0x18a0], R4 ;  /* 0x0018a00401007387 */ /* 0x000fe80000100a00 */
[----:B------:R1:W-:Y:S04]  /*1e940*/  STL.64 [R1+0x2c00], R82 ;  /* 0x002c005201007387 */ /* 0x0003e80000100a00 */
[----:B------:R-:W-:Y:S04]  /*1e950*/  STL.64 [R1+0xeb8], R234 ;  /* 0x000eb8ea01007387 */ /* 0x000fe80000100a00 */
[----:B------:R-:W-:Y:S01]  /*1e960*/  STL.64 [R1+0x2ac8], R234 ;  /* 0x002ac8ea01007387 */ /* 0x000fe20000100a00 */
[----:B------:R-:W-:-:S03]  /*1e970*/  IMAD.WIDE R8, R3, 0x4, R208 ;  /* 0x0000000403087825 */ /* 0x000fc600078e02d0 */
[----:B------:R-:W3:Y:S04]  /*1e980*/  LDL.LU.64 R220, [R1+0xe30] ;  /* 0x000e300001dc7983 */ /* 0x000ee80000300a00 */
[----:B------:R-:W3:Y:S01]  /*1e990*/  LDL.LU.64 R208, [R1+0xe28] ;  /* 0x000e280001d07983 */ /* 0x000ee20000300a00 */
[----:B------:R-:W-:-:S03]  /*1e9a0*/  IMAD.WIDE R66, R3, 0x4, R126 ;  /* 0x0000000403427825 */ /* 0x000fc600078e027e */
[----:B------:R-:W3:Y:S01]  /*1e9b0*/  LDL.LU.64 R126, [R1+0xe20] ;  /* 0x000e2000017e7983 */ /* 0x000ee20000300a00 */
[----:B------:R-:W-:-:S04]  /*1e9c0*/  IMAD.WIDE R62, R3, 0x4, R218 ;  /* 0x00000004033e7825 */ /* 0x000fc800078e02da */
[C---:B------:R-:W-:Y:S02]  /*1e9d0*/  IMAD.WIDE R14, R3.reuse, 0x4, R170 ;  /* 0x00000004030e7825 */ /* 0x040fe400078e02aa */
        /* <DEDUP_REMOVED lines=8> */
[----:B------:R-:W4:Y:S04]  /*1ea60*/  LDL.LU.64 R130, [R1+0xdd8] ;  /* 0x000dd80001827983 */ /* 0x000f280000300a00 */
[----:B------:R-:W-:Y:S04]  /*1ea70*/  STL.64 [R1+0x1888], R66 ;  /* 0x0018884201007387 */ /* 0x000fe80000100a00 */
[----:B------:R-:W-:Y:S04]  /*1ea80*/  STL.64 [R1+0x2ae0], R66 ;  /* 0x002ae04201007387 */ /* 0x000fe80000100a00 */
[----:B------:R-:W-:Y:S04]  /*1ea90*/  STL.64 [R1+0x1870], R82 ;  /* 0x0018705201007387 */ /* 0x000fe80000100a00 */
[----:B------:R-:W-:Y:S04]  /*1eaa0*/  STL.64 [R1+0x2ca8], R82 ;  /* 0x002ca85201007387 */ /* 0x000fe80000100a00 */
[----:B------:R-:W-:Y:S04]  /*1eab0*/  STL.64 [R1+0x1880], R14 ;  /* 0x0018800e01007387 */ /* 0x000fe80000100a00 */
[----:B------:R-:W-:Y:S01]  /*1eac0*/  STL.64 [R1+0x2ae8], R14 ;  /* 0x002ae80e01007387 */ /* 0x000fe20000100a00 */
[----:B------:R-:W-:-:S03]  /*1ead0*/  IMAD.WIDE R80, R3, 0x4, R206 ;  /* 0x0000000403507825 */ /* 0x000fc600078e02ce */
[----:B------:R-:W4:Y:S01]  /*1eae0*/  LDL.LU.64 R206, [R1+0xdd0] ;  /* 0x000dd00001ce7983 */ /* 0x000f220000300a00 */
[----:B--2---:R-:W-:-:S03]  /*1eaf0*/  IMAD.WIDE R4, R3, 0x4, R204 ;  /* 0x0000000403047825 */ /* 0x004fc600078e02cc */
[----:B------:R-:W2:Y:S04]  /*1eb00*/  LDL.LU.64 R204, [R1+0xda8] ;  /* 0x000da80001cc7983 */ /* 0x000ea80000300a00 */
[----:B------:R-:W-:Y:S04]  /*1eb10*/  STL.64 [R1+0x1860], R4 ;  /* 0x0018600401007387 */ /* 0x000fe80000100a00 */
[----:B------:R-:W-:Y:S04]  /*1eb20*/  STL.64 [R1+0x1868], R80 ;  /* 0x0018685001007387 */ /* 0x000fe80000100a00 */
[----:B------:R4:W-:Y:S04]  /*1eb30*/  STL.64 [R1+0x2c08], R80 ;  /* 0x002c085001007387 */ /* 0x0009e80000100a00 */
[----:B------:R-:W-:Y:S04]  /*1eb40*/  STL.64 [R1+0x1878], R232 ;  /* 0x001878e801007387 */ /* 0x000fe80000100a00 */
[----:B------:R-:W-:Y:S01]  /*1eb50*/  STL.64 [R1+0x2af0], R232 ;  /* 0x002af0e801007387 */ /* 0x000fe20000100a00 */
[----:B---3--:R-:W-:-:S03]  /*1eb60*/  IMAD.WIDE R78, R3, 0x4, R128 ;  /* 0x00000004034e7825 */ /* 0x008fc600078e0280 */
[----:B------:R-:W3:Y:S04]  /*1eb70*/  LDL.LU.64 R222, [R1+0xda0] ;  /* 0x000da00001de7983 */ /* 0x000ee80000300a00 */
[----:B------:R-:W3:Y:S04]  /*1eb80*/  LDL.LU.64 R218, [R1+0xd88] ;  /* 0x000d880001da7983 */ /* 0x000ee80000300a00 */
[----:B------:R-:W3:Y:S01]  /*1eb90*/  LDL.LU.64 R128, [R1+0xd80] ;  /* 0x000d800001807983 */ /* 0x000ee20000300a00 */
[----:B------:R-:W-:-:S04]  /*1eba0*/  IMAD.WIDE R72, R3, 0x4, R220 ;  /* 0x0000000403487825 */ /* 0x000fc800078e02dc */
[C---:B------:R-:W-:Y:S02]  /*1ebb0*/  IMAD.WIDE R12, R3.reuse, 0x4, R126 ;  /* 0x00000004030c7825 */ /* 0x040fe400078e027e */
[----:B------:R-:W3:Y:S04]  /*1ebc0*/  LDL.LU.64 R126, [R1+0xd78] ;  /* 0x000d7800017e7983 */ /* 0x000ee80000300a00 */
[----:B------:R-:W-:Y:S04]  /*1ebd0*/  STL.64 [R1+0x1858], R78 ;  /* 0x0018584e01007387 */ /* 0x000fe80000100a00 */
[----:B------:R-:W-:Y:S01]  /*1ebe0*/  STL.64 [R1+0x2af8], R78 ;  /* 0x002af84e01007387 */ /* 0x000fe20000100a00 */
[----:B------:R-:W-:-:S04]  /*1ebf0*/  IMAD.WIDE R64, R3, 0x4, R208 ;  /* 0x0000000403407825 */ /* 0x000fc800078e02d0 */
[C---:B------:R-:W-:Y:S02]  /*1ec00*/  IMAD.WIDE R230, R3.reuse, 0x4, R170 ;  /* 0x0000000403e67825 */ /* 0x040fe400078e02aa */
[----:B------:R-:W3:Y:S04]  /*1ec10*/  LDL.LU.64 R170, [R1+0xd70] ;  /* 0x000d700001aa7983 */ /* 0x000ee80000300a00 */
[----:B------:R-:W-:Y:S04]  /*1ec20*/  STL.64 [R1+0x1850], R72 ;  /* 0x0018504801007387 */ /* 0x000fe80000100a00 */
[----:B------:R-:W-:Y:S04]  /*1ec30*/  STL.64 [R1+0x2b00], R72 ;  /* 0x002b004801007387 */ /* 0x000fe80000100a00 */
[----:B------:R-:W3:Y:S04]  /*1ec40*/  LDL.LU.64 R208, [R1+0xd58] ;  /* 0x000d580001d07983 */ /* 0x000ee80000300a00 */
[----:B------:R-:W-:Y:S01]  /*1ec50*/  STL.64 [R1+0x1848], R64 ;  /* 0x0018484001007387 */ /* 0x000fe20000100a00 */
[----:B----4-:R-:W-:-:S03]  /*1ec60*/  IMAD.WIDE R80, R3, 0x4, R168 ;  /* 0x0000000403507825 */ /* 0x010fc600078e02a8 */
[----:B------:R-:W-:Y:S04]  /*1ec70*/  STL.64 [R1+0x2b08], R64 ;  /* 0x002b084001007387 */ /* 0x000fe80000100a00 */
[----:B------:R-:W4:Y:S04]  /*1ec80*/  LDL.LU.64 R168, [R1+0xd50] ;  /* 0x000d500001a87983 */ /* 0x000f280000300a00 */
[----:B------:R-:W4:Y:S01]  /*1ec90*/  LDL.LU.64 R220, [R1+0xd38] ;  /* 0x000d380001dc7983 */ /* 0x000f220000300a00 */
[----:B------:R-:W-:-:S05]  /*1eca0*/  IMAD.WIDE R4, R3, 0x4, R130 ;  /* 0x0000000403047825 */ /* 0x000fca00078e0282 */
[----:B------:R1:W-:Y:S04]  /*1ecb0*/  STL.64 [R1+0xe90], R4 ;  /* 0x000e900401007387 */ /* 0x0003e80000100a00 */
[----:B------:R-:W4:Y:S04]  /*1ecc0*/  LDL.LU.64 R130, [R1+0xd30] ;  /* 0x000d300001827983 */ /* 0x000f280000300a00 */
[----:B------:R-:W-:Y:S04]  /*1ecd0*/  STL.64 [R1+0xe98], R80 ;  /* 0x000e985001007387 */ /* 0x000fe80000100a00 */
[----:B------:R-:W-:Y:S04]  /*1ece0*/  STL.64 [R1+0x2cb0], R80 ;  /* 0x002cb05001007387 */ /* 0x000fe80000100a00 */
[----:B------:R-:W-:Y:S04]  /*1ecf0*/  STL.64 [R1+0xea8], R12 ;  /* 0x000ea80c01007387 */ /* 0x000fe80000100a00 */
[----:B------:R-:W-:Y:S01]  /*1ed00*/  STL.64 [R1+0x2b10], R12 ;  /* 0x002b100c01007387 */ /* 0x000fe20000100a00 */
[----:B-1----:R-:W-:-:S03]  /*1ed10*/  IMAD.WIDE R4, R3, 0x4, R206 ;  /* 0x0000000403047825 */ /* 0x002fc600078e02ce */
[----:B------:R-:W-:Y:S04]  /*1ed20*/  STL.64 [R1+0xea0], R230 ;  /* 0x000ea0e601007387 */ /* 0x000fe80000100a00 */
[----:B------:R-:W-:Y:S04]  /*1ed30*/  STL.64 [R1+0x2b18], R230 ;  /* 0x002b18e601007387 */ /* 0x000fe80000100a00 */
[----:B------:R1:W-:Y:S04]  /*1ed40*/  STL.64 [R1+0xe88], R4 ;  /* 0x000e880401007387 */ /* 0x0003e80000100a00 */
[----:B------:R-:W4:Y:S01]  /*1ed50*/  LDL.LU.64 R206, [R1+0xd28] ;  /* 0x000d280001ce7983 */ /* 0x000f220000300a00 */
[----:B--2---:R-:W-:-:S03]  /*1ed60*/  IMAD.WIDE R238, R3, 0x4, R204 ;  /* 0x0000000403ee7825 */ /* 0x004fc600078e02cc */
[----:B------:R-:W2:Y:S01]  /*1ed70*/  LDL.LU.64 R204, [R1+0xd20] ;  /* 0x000d200001cc7983 */ /* 0x000ea20000300a00 */
[----:B---3--:R-:W-:-:S04]  /*1ed80*/  IMAD.WIDE R202, R3, 0x4, R222 ;  /* 0x0000000403ca7825 */ /* 0x008fc800078e02de */
[C---:B------:R-:W-:Y:S02]  /*1ed90*/  IMAD.WIDE R18, R3.reuse, 0x4, R128 ;  /* 0x0000000403127825 */ /* 0x040fe400078e0280 */
[----:B------:R-:W3:Y:S04]  /*1eda0*/  LDL.LU.64 R128, [R1+0xd08] ;  /* 0x000d080001807983 */ /* 0x000ee80000300a00 */
[----:B------:R-:W-:Y:S01]  /*1edb0*/  STL.64 [R1+0xe80], R238 ;  /* 0x000e80ee01007387 */ /* 0x000fe20000100a00 */
[----:B------:R-:W-:-:S03]  /*1edc0*/  IMAD.WIDE R38, R3, 0x4, R218 ;  /* 0x0000000403267825 */ /* 0x000fc600078e02da */
[----:B------:R-:W-:Y:S01]  /*1edd0*/  STL.64 [R1+0x2b20], R238 ;  /* 0x002b20ee01007387 */ /* 0x000fe20000100a00 */
[----:B------:R-:W-:-:S03]  /*1ede0*/  IMAD.WIDE R228, R3, 0x4, R126 ;  /* 0x0000000403e47825 */ /* 0x000fc600078e027e */
[----:B------:R-:W3:Y:S04]  /*1edf0*/  LDL.LU.64 R126, [R1+0xd00] ;  /* 0x000d0000017e7983 */ /* 0x000ee80000300a00 */
[----:B------:R-:W-:Y:S04]  /*1ee00*/  STL.64 [R1+0xe78], R202 ;  /* 0x000e78ca01007387 */ /* 0x000fe80000100a00 */
[----:B------:R-:W-:Y:S01]  /*1ee10*/  STL.64 [R1+0x2b28], R202 ;  /* 0x002b28ca01007387 */ /* 0x000fe20000100a00 */
[----:B-1----:R-:W-:-:S03]  /*1ee20*/  IMAD.WIDE R4, R3, 0x4, R170 ;  /* 0x0000000403047825 */ /* 0x002fc600078e02aa */
[----:B------:R-:W3:Y:S04]  /*1ee30*/  LDL.LU.64 R170, [R1+0xce8] ;  /* 0x000ce80001aa7983 */ /* 0x000ee80000300a00 */
[----:B------:R-:W-:Y:S04]  /*1ee40*/  STL.64 [R1+0xe70], R38 ;  /* 0x000e702601007387 */ /* 0x000fe80000100a00 */
[----:B------:R1:W-:Y:S04]  /*1ee50*/  STL.64 [R1+0xe38], R4 ;  /* 0x000e380401007387 */ /* 0x0003e80000100a00 */
[----:B------:R-:W-:Y:S04]  /*1ee60*/  STL.64 [R1+0x2b30], R38 ;  /* 0x002b302601007387 */ /* 0x000fe80000100a00 */
[----:B------:R-:W3:Y:S01]  /*1ee70*/  LDL.LU.64 R218, [R1+0xce0] ;  /* 0x000ce00001da7983 */ /* 0x000ee20000300a00 */
[----:B-1----:R-:W-:-:S03]  /*1ee80*/  IMAD.WIDE R4, R3, 0x4, R208 ;  /* 0x0000000403047825 */ /* 0x002fc600078e02d0 */
[----:B------:R-:W-:Y:S04]  /*1ee90*/  STL.64 [R1+0xe48], R18 ;  /* 0x000e481201007387 */ /* 0x000fe80000100a00 */
[----:B------:R1:W-:Y:S01]  /*1eea0*/  STL.64 [R1+0xe30], R4 ;  /* 0x000e300401007387 */ /* 0x0003e20000100a00 */
[----:B----4-:R-:W-:-:S03]  /*1eeb0*/  IMAD.WIDE R236, R3, 0x4, R168 ;  /* 0x0000000403ec7825 */ /* 0x010fc600078e02a8 */
[----:B------:R-:W-:Y:S04]  /*1eec0*/  STL.64 [R1+0x2b38], R18 ;  /* 0x002b381201007387 */ /* 0x000fe80000100a00 */
[----:B------:R-:W4:Y:S04]  /*1eed0*/  LDL.LU.64 R208, [R1+0xc38] ;  /* 0x000c380001d07983 */ /* 0x000f280000300a00 */
[----:B------:R-:W4:Y:S01]  /*1eee0*/  LDL.LU.64 R168, [R1+0xc30] ;  /* 0x000c300001a87983 */ /* 0x000f220000300a00 */
[----:B------:R-:W-:-:S03]  /*1eef0*/  IMAD.WIDE R164, R3, 0x4, R220 ;  /* 0x0000000403a47825 */ /* 0x000fc600078e02dc */
[----:B------:R-:W-:Y:S01]  /*1ef00*/  STL.64 [R1+0xe40], R228 ;  /* 0x000e40e401007387 */ /* 0x000fe20000100a00 */
[----:B------:R-:W-:-:S03]  /*1ef10*/  IMAD.WIDE R10, R3, 0x4, R130 ;  /* 0x00000004030a7825 */ /* 0x000fc600078e0282 */
[----:B------:R-:W-:Y:S04]  /*1ef20*/  STL.64 [R1+0x2b40], R228 ;  /* 0x002b40e401007387 */ /* 0x000fe80000100a00 */
[----:B------:R-:W4:Y:S04]  /*1ef30*/  LDL.LU.64 R220, [R1+0xa88] ;  /* 0x000a880001dc7983 */ /* 0x000f280000300a00 */
[----:B------:R-:W4:Y:S04]  /*1ef40*/  LDL.LU.64 R130, [R1+0xa80] ;  /* 0x000a800001827983 */ /* 0x000f280000300a00 */
[----:B------:R-:W-:Y:S04]  /*1ef50*/  STL.64 [R1+0xe28], R236 ;  /* 0x000e28ec01007387 */ /* 0x000fe80000100a00 */
[----:B------:R-:W-:Y:S01]  /*1ef60*/  STL.64 [R1+0x2b48], R236 ;  /* 0x002b48ec01007387 */ /* 0x000fe20000100a00 */
[----:B------:R-:W-:-:S03]  /*1ef70*/  IMAD.WIDE R36, R3, 0x4, R206 ;  /* 0x0000000403247825 */ /* 0x000fc600078e02ce */
[----:B------:R-:W4:Y:S04]  /*1ef80*/  LDL.LU.64 R206, [R1+0xa68] ;  /* 0x000a680001ce7983 */ /* 0x000f280000300a00 */
[----:B------:R-:W-:Y:S04]  /*1ef90*/  STL.64 [R1+0xe20], R164 ;  /* 0x000e20a401007387 */ /* 0x000fe80000100a00 */
[----:B------:R-:W-:Y:S01]  /*1efa0*/  STL.64 [R1+0x2b70], R164 ;  /* 0x002b70a401007387 */ /* 0x000fe20000100a00 */
[----:B--2---:R-:W-:-:S04]  /*1efb0*/  IMAD.WIDE R16, R3, 0x4, R204 ;  /* 0x0000000403107825 */ /* 0x004fc800078e02cc */
[C---:B---3--:R-:W-:Y:S02]  /*1efc0*/  IMAD.WIDE R226, R3.reuse, 0x4, R128 ;  /* 0x0000000403e27825 */ /* 0x048fe400078e0280 */
[----:B------:R-:W2:Y:S04]  /*1efd0*/  LDL.LU.64 R128, [R1+0xa60] ;  /* 0x000a600001807983 */ /* 0x000ea80000300a00 */
        /* <DEDUP_REMOVED lines=11> */
[----:B------:R-:W-:Y:S04]  /*1f090*/  STL.64 [R1+0xdd8], R16 ;  /* 0x000dd81001007387 */ /* 0x000fe80000100a00 */
[----:B------:R-:W-:Y:S01]  /*1f0a0*/  STL.64 [R1+0x2b90], R16 ;  /* 0x002b901001007387 */ /* 0x000fe20000100a00 */
[----:B------:R-:W-:-:S03]  /*1f0b0*/  IMAD.WIDE R200, R3, 0x4, R218 ;  /* 0x0000000403c87825 */ /* 0x000fc600078e02da */
[----:B------:R-:W3:Y:S04]  /*1f0c0*/  LDL.LU.64 R218, [R1+0xa40] ;  /* 0x000a400001da7983 */ /* 0x000ee80000300a00 */
[----:B------:R-:W-:Y:S04]  /*1f0d0*/  STL.64 [R1+0xdd0], R226 ;  /* 0x000dd0e201007387 */ /* 0x000fe80000100a00 */
[----:B------:R-:W-:Y:S01]  /*1f0e0*/  STL.64 [R1+0x2b98], R226 ;  /* 0x002b98e201007387 */ /* 0x000fe20000100a00 */
[----:B----4-:R-:W-:-:S03]  /*1f0f0*/  IMAD.WIDE R56, R3, 0x4, R208 ;  /* 0x0000000403387825 */ /* 0x010fc600078e02d0 */
[----:B------:R-:W4:Y:S01]  /*1f100*/  LDL.LU.64 R208, [R1+0xa38] ;  /* 0x000a380001d07983 */ /* 0x000f220000300a00 */
[----:B------:R-:W-:-:S03]  /*1f110*/  IMAD.WIDE R74, R3, 0x4, R168 ;  /* 0x00000004034a7825 */ /* 0x000fc600078e02a8 */
[----:B------:R-:W4:Y:S04]  /*1f120*/  LDL.LU.64 R168, [R1+0xa30] ;  /* 0x000a300001a87983 */ /* 0x000f280000300a00 */
[----:B------:R-:W-:Y:S04]  /*1f130*/  STL.64 [R1+0xd88], R200 ;  /* 0x000d88c801007387 */ /* 0x000fe80000100a00 */
[----:B------:R-:W-:Y:S01]  /*1f140*/  STL.64 [R1+0x2ba0], R200 ;  /* 0x002ba0c801007387 */ /* 0x000fe20000100a00 */
[----:B------:R-:W-:-:S03]  /*1f150*/  IMAD.WIDE R178, R3, 0x4, R130 ;  /* 0x0000000403b27825 */ /* 0x000fc600078e0282 */
[----:B------:R-:W4:Y:S01]  /*1f160*/  LDL.LU.64 R130, [R1+0xa28] ;  /* 0x000a280001827983 */ /* 0x000f220000300a00 */
[----:B------:R-:W-:-:S03]  /*1f170*/  IMAD.WIDE R42, R3, 0x4, R220 ;  /* 0x00000004032a7825 */ /* 0x000fc600078e02dc */
[----:B------:R-:W-:Y:S04]  /*1f180*/  STL.64 [R1+0xd80], R56 ;  /* 0x000d803801007387 */ /* 0x000fe80000100a00 */
        /* <DEDUP_REMOVED lines=14> */
[----:B------:R-:W-:Y:S01]  /*1f270*/  STL.64 [R1+0x2bc0], R178 ;  /* 0x002bc0b201007387 */ /* 0x000fe20000100a00 */
[----:B------:R-:W-:-:S03]  /*1f280*/  IMAD.WIDE R174, R3, 0x4, R204 ;  /* 0x0000000403ae7825 */ /* 0x000fc600078e02cc */
[----:B------:R-:W-:Y:S04]  /*1f290*/  STL.64 [R1+0xd50], R216 ;  /* 0x000d50d801007387 */ /* 0x000fe80000100a00 */
[----:B------:R-:W-:Y:S04]  /*1f2a0*/  STL.64 [R1+0x2bc8], R216 ;  /* 0x002bc8d801007387 */ /* 0x000fe80000100a00 */
[----:B------:R-:W3:Y:S01]  /*1f2b0*/  LDL.LU.64 R204, [R1+0x9f8] ;  /* 0x0009f80001cc7983 */ /* 0x000ee20000300a00 */
[----:B------:R-:W-:-:S03]  /*1f2c0*/  IMAD.WIDE R250, R3, 0x4, R170 ;  /* 0x0000000403fa7825 */ /* 0x000fc600078e02aa */
[----:B------:R-:W3:Y:S04]  /*1f2d0*/  LDL.LU.64 R170, [R1+0x9f0] ;  /* 0x0009f00001aa7983 */ /* 0x000ee80000300a00 */
[----:B------:R-:W-:Y:S04]  /*1f2e0*/  STL.64 [R1+0xd28], R174 ;  /* 0x000d28ae01007387 */ /* 0x000fe80000100a00 */
[----:B------:R-:W-:Y:S01]  /*1f2f0*/  STL.64 [R1+0x2bd0], R174 ;  /* 0x002bd0ae01007387 */ /* 0x000fe20000100a00 */
[----:B------:R-:W-:-:S03]  /*1f300*/  IMAD.WIDE R134, R3, 0x4, R218 ;  /* 0x0000000403867825 */ /* 0x000fc600078e02da */
        /* <DEDUP_REMOVED lines=8> */
[----:B------:R-:W-:-:S03]  /*1f390*/  IMAD.WIDE R40, R3, 0x4, R208 ;  /* 0x0000000403287825 */ /* 0x000fc600078e02d0 */
[----:B------:R-:W-:Y:S04]  /*1f3a0*/  STL.64 [R1+0xd08], R134 ;  /* 0x000d088601007387 */ /* 0x000fe80000100a00 */
[----:B------:R-:W-:Y:S04]  /*1f3b0*/  STL.64 [R1+0x2be0], R134 ;  /* 0x002be08601007387 */ /* 0x000fe80000100a00 */
[----:B------:R-:W4:Y:S04]  /*1f3c0*/  LDL.LU.64 R208, [R1+0x9c8] ;  /* 0x0009c80001d07983 */ /* 0x000f280000300a00 */
[----:B------:R-:W-:Y:S01]  /*1f3d0*/  STL.64 [R1+0xd00], R40 ;  /* 0x000d002801007387 */ /* 0x000fe20000100a00 */
[----:B-1----:R-:W-:-:S05]  /*1f3e0*/  IMAD.WIDE R4, R3, 0x4, R206 ;  /* 0x0000000403047825 */ /* 0x002fca00078e02ce */
[----:B------:R1:W-:Y:S04]  /*1f3f0*/  STL.64 [R1+0xc38], R4 ;  /* 0x000c380401007387 */ /* 0x0003e80000100a00 */
[----:B------:R-:W-:Y:S01]  /*1f400*/  STL.64 [R1+0x2c10], R40 ;  /* 0x002c102801007387 */ /* 0x000fe20000100a00 */
[----:B--2---:R-:W-:-:S03]  /*1f410*/  IMAD.WIDE R236, R3, 0x4, R128 ;  /* 0x0000000403ec7825 */ /* 0x004fc600078e0280 */
[----:B------:R-:W2:Y:S04]  /*1f420*/  LDL.LU.64 R128, [R1+0x9c0] ;  /* 0x0009c00001807983 */ /* 0x000ea80000300a00 */
[----:B------:R-:W-:Y:S04]  /*1f430*/  STL.64 [R1+0xce8], R176 ;  /* 0x000ce8b001007387 */ /* 0x000fe80000100a00 */
[----:B------:R-:W-:Y:S04]  /*1f440*/  STL.64 [R1+0x2c18], R176 ;  /* 0x002c18b001007387 */ /* 0x000fe80000100a00 */
[----:B------:R-:W2:Y:S01]  /*1f450*/  LDL.LU.64 R206, [R1+0x9b8] ;  /* 0x0009b80001ce7983 */ /* 0x000ea20000300a00 */
[----:B---3--:R-:W-:-:S03]  /*1f460*/  IMAD.WIDE R238, R3, 0x4, R126 ;  /* 0x0000000403ee7825 */ /* 0x008fc600078e027e */
[----:B------:R-:W3:Y:S04]  /*1f470*/  LDL.LU.64 R126, [R1+0x9b0] ;  /* 0x0009b000017e7983 */ /* 0x000ee80000300a00 */
[----:B------:R-:W-:Y:S04]  /*1f480*/  STL.64 [R1+0xce0], R214 ;  /* 0x000ce0d601007387 */ /* 0x000fe80000100a00 */
[----:B------:R-:W-:Y:S04]  /*1f490*/  STL.64 [R1+0x2c20], R214 ;  /* 0x002c20d601007387 */ /* 0x000fe80000100a00 */
[----:B------:R-:W-:Y:S04]  /*1f4a0*/  STL.64 [R1+0xc30], R236 ;  /* 0x000c30ec01007387 */ /* 0x000fe80000100a00 */
[----:B------:R-:W-:Y:S01]  /*1f4b0*/  STL.64 [R1+0x2c28], R236 ;  /* 0x002c28ec01007387 */ /* 0x000fe20000100a00 */
[----:B------:R-:W-:-:S03]  /*1f4c0*/  IMAD.WIDE R240, R3, 0x4, R204 ;  /* 0x0000000403f07825 */ /* 0x000fc600078e02cc */
[----:B------:R-:W3:Y:S01]  /*1f4d0*/  LDL.LU.64 R204, [R1+0x9a8] ;  /* 0x0009a80001cc7983 */ /* 0x000ee20000300a00 */
[----:B------:R-:W-:-:S03]  /*1f4e0*/  IMAD.WIDE R132, R3, 0x4, R170 ;  /* 0x0000000403847825 */ /* 0x000fc600078e02aa */
[----:B------:R-:W3:Y:S04]  /*1f4f0*/  LDL.LU.64 R170, [R1+0x9a0] ;  /* 0x0009a00001aa7983 */ /* 0x000ee80000300a00 */
[----:B------:R-:W-:Y:S04]  /*1f500*/  STL.64 [R1+0xa88], R238 ;  /* 0x000a88ee01007387 */ /* 0x000fe80000100a00 */
[----:B------:R-:W-:Y:S04]  /*1f510*/  STL.64 [R1+0x2c30], R238 ;  /* 0x002c30ee01007387 */ /* 0x000fe80000100a00 */
        /* <DEDUP_REMOVED lines=8> */
[----:B------:R-:W-:-:S04]  /*1f5a0*/  IMAD.WIDE R46, R3, 0x4, R220 ;  /* 0x00000004032e7825 */ /* 0x000fc800078e02dc */
[C---:B------:R-:W-:Y:S01]  /*1f5b0*/  IMAD.WIDE R182, R3.reuse, 0x4, R218 ;  /* 0x0000000403b67825 */ /* 0x040fe200078e02da */
[----:B------:R-:W-:Y:S04]  /*1f5c0*/  STL.64 [R1+0xa60], R46 ;  /* 0x000a602e01007387 */ /* 0x000fe80000100a00 */
[----:B------:R-:W-:Y:S01]  /*1f5d0*/  STL.64 [R1+0xa48], R4 ;  /* 0x000a480401007387 */ /* 0x000fe20000100a00 */
[----:B------:R-:W-:-:S03]  /*1f5e0*/  IMAD.WIDE R228, R3, 0x4, R208 ;  /* 0x0000000403e47825 */ /* 0x000fc600078e02d0 */
[----:B------:R-:W-:Y:S04]  /*1f5f0*/  STL.64 [R1+0x2c48], R46 ;  /* 0x002c482e01007387 */ /* 0x000fe80000100a00 */
[----:B------:R-:W-:Y:S04]  /*1f600*/  STL.64 [R1+0xa58], R182 ;  /* 0x000a58b601007387 */ /* 0x000fe80000100a00 */
[----:B------:R-:W-:Y:S01]  /*1f610*/  STL.64 [R1+0x2c50], R182 ;  /* 0x002c50b601007387 */ /* 0x000fe20000100a00 */
[----:B------:R-:W-:-:S04]  /*1f620*/  IMAD.WIDE R210, R3, 0x4, R104 ;  /* 0x0000000403d27825 */ /* 0x000fc800078e0268 */
[C---:B--2---:R-:W-:Y:S02]  /*1f630*/  IMAD.WIDE R230, R3.reuse, 0x4, R128 ;  /* 0x0000000403e67825 */ /* 0x044fe400078e0280 */
[----:B------:R-:W2:Y:S04]  /*1f640*/  LDL.LU.64 R128, [R1+0x950] ;  /* 0x0009500001807983 */ /* 0x000ea80000300a00 */
[----:B------:R-:W-:Y:S04]  /*1f650*/  STL.64 [R1+0xa50], R212 ;  /* 0x000a50d401007387 */ /* 0x000fe80000100a00 */
[----:B------:R-:W-:Y:S04]  /*1f660*/  STL.64 [R1+0x2c58], R212 ;  /* 0x002c58d401007387 */ /* 0x000fe80000100a00 */
[----:B------:R-:W-:Y:S01]  /*1f670*/  STL.64 [R1+0xa40], R228 ;  /* 0x000a40e401007387 */ /* 0x000fe20000100a00 */
[----:B------:R-:W-:-:S03]  /*1f680*/  IMAD.WIDE R166, R3, 0x4, R206 ;  /* 0x0000000403a67825 */ /* 0x000fc600078e02ce */
[----:B------:R4:W-:Y:S04]  /*1f690*/  STL.64 [R1+0x2c60], R228 ;  /* 0x002c60e401007387 */ /* 0x0009e80000100a00 */
[----:B------:R-:W2:Y:S01]  /*1f6a0*/  LDL.LU.64 R220, [R1+0x948] ;  /* 0x0009480001dc7983 */ /* 0x000ea20000300a00 */
[----:B---3--:R-:W-:-:S03]  /*1f6b0*/  IMAD.WIDE R138, R3, 0x4, R126 ;  /* 0x00000004038a7825 */ /* 0x008fc600078e027e */
[----:B------:R-:W3:Y:S04]  /*1f6c0*/  LDL.LU.64 R218, [R1+0x940] ;  /* 0x0009400001da7983 */ /* 0x000ee80000300a00 */
[----:B------:R-:W3:Y:S04]  /*1f6d0*/  LDL.LU.64 R126, [R1+0x938] ;  /* 0x00093800017e7983 */ /* 0x000ee80000300a00 */
[----:B------:R-:W-:Y:S04]  /*1f6e0*/  STL.64 [R1+0xa38], R230 ;  /* 0x000a38e601007387 */ /* 0x000fe80000100a00 */
[----:B------:R-:W-:Y:S01]  /*1f6f0*/  STL.64 [R1+0x2c68], R230 ;  /* 0x002c68e601007387 */ /* 0x000fe20000100a00 */
[----:B------:R-:W-:-:S03]  /*1f700*/  IMAD.WIDE R44, R3, 0x4, R204 ;  /* 0x00000004032c7825 */ /* 0x000fc600078e02cc */
[----:B------:R-:W3:Y:S04]  /*1f710*/  LDL.LU.64 R204, [R1+0x930] ;  /* 0x0009300001cc7983 */ /* 0x000ee80000300a00 */
[----:B------:R-:W-:Y:S04]  /*1f720*/  STL.64 [R1+0xa30], R166 ;  /* 0x000a30a601007387 */ /* 0x000fe80000100a00 */
[----:B------:R-:W-:Y:S04]  /*1f730*/  STL.64 [R1+0x2c70], R166 ;  /* 0x002c70a601007387 */ /* 0x000fe80000100a00 */
[----:B------:R-:W3:Y:S04]  /*1f740*/  LDL.LU.64 R104, [R1+0x2d50] ;  /* 0x002d500001687983 */ /* 0x000ee80000300a00 */
[----:B------:R-:W3:Y:S04]  /*1f750*/  LDL.LU.64 R208, [R1+0x8b0] ;  /* 0x0008b00001d07983 */ /* 0x000ee80000300a00 */
[----:B------:R-:W3:Y:S04]  /*1f760*/  LDL.LU.64 R206, [R1+0x8a8] ;  /* 0x0008a80001ce7983 */ /* 0x000ee80000300a00 */
[----:B------:R-:W-:Y:S01]  /*1f770*/  STL.64 [R1+0xa28], R138 ;  /* 0x000a288a01007387 */ /* 0x000fe20000100a00 */
[----:B------:R-:W-:-:S03]  /*1f780*/  IMAD.WIDE R180, R3, 0x4, R170 ;  /* 0x0000000403b47825 */ /* 0x000fc600078e02aa */
[----:B------:R1:W-:Y:S01]  /*1f790*/  STL.64 [R1+0x2c78], R138 ;  /* 0x002c788a01007387 */ /* 0x0003e20000100a00 */
[----:B----4-:R-:W-:-:S03]  /*1f7a0*/  IMAD.WIDE R228, R3, 0x4, R168 ;  /* 0x0000000403e47825 */ /* 0x010fc600078e02a8 */
[----:B------:R-:W4:Y:S04]  /*1f7b0*/  LDL.LU.64 R168, [R1+0x8a0] ;  /* 0x0008a00001a87983 */ /* 0x000f280000300a00 */
[----:B------:R-:W-:Y:S04]  /*1f7c0*/  STL.64 [R1+0xa20], R44 ;  /* 0x000a202c01007387 */ /* 0x000fe80000100a00 */
[----:B------:R-:W-:Y:S04]  /*1f7d0*/  STL.64 [R1+0x2c80], R44 ;  /* 0x002c802c01007387 */ /* 0x000fe80000100a00 */
[----:B------:R-:W4:Y:S04]  /*1f7e0*/  LDL.LU.64 R222, [R1+0x898] ;  /* 0x0008980001de7983 */ /* 0x000f280000300a00 */
[----:B------:R-:W4:Y:S01]  /*1f7f0*/  LDL.LU.64 R170, [R1+0x890] ;  /* 0x0008900001aa7983 */ /* 0x000f220000300a00 */
[----:B------:R-:W-:-:S03]  /*1f800*/  IMAD.WIDE R202, R3, 0x4, R130 ;  /* 0x0000000403ca7825 */ /* 0x000fc600078e0282 */
[----:B------:R-:W-:Y:S04]  /*1f810*/  STL.64 [R1+0xa08], R180 ;  /* 0x000a08b401007387 */ /* 0x000fe80000100a00 */
[----:B------:R-:W-:Y:S04]  /*1f820*/  STL.64 [R1+0x2c88], R180 ;  /* 0x002c88b401007387 */ /* 0x000fe80000100a00 */
[----:B------:R-:W-:Y:S04]  /*1f830*/  STL.64 [R1+0x9f8], R228 ;  /* 0x0009f8e401007387 */ /* 0x000fe80000100a00 */
[----:B------:R1:W-:Y:S04]  /*1f840*/  STL.64 [R1+0x2cb8], R228 ;  /* 0x002cb8e401007387 */ /* 0x0003e80000100a00 */
[----:B------:R-:W4:Y:S01]  /*1f850*/  LDL.LU.64 R130, [R1+0x888] ;  /* 0x0008880001827983 */ /* 0x000f220000300a00 */
[----:B------:R-:W-:-:S04]  /*1f860*/  IMAD.WIDE R224, R3, 0x4, R120 ;  /* 0x0000000403e07825 */ /* 0x000fc800078e0278 */
[C---:B--2---:R-:W-:Y:S02]  /*1f870*/  IMAD.WIDE R12, R3.reuse, 0x4, R128 ;  /* 0x00000004030c7825 */ /* 0x044fe400078e0280 */
[----:B------:R-:W2:Y:S04]  /*1f880*/  LDL.LU.64 R128, [R1+0x880] ;  /* 0x0008800001807983 */ /* 0x000ea80000300a00 */
[----:B------:R-:W-:Y:S04]  /*1f890*/  STL.64 [R1+0xa00], R210 ;  /* 0x000a00d201007387 */ /* 0x000fe80000100a00 */
[----:B------:R-:W-:Y:S01]  /*1f8a0*/  STL.64 [R1+0x9f0], R202 ;  /* 0x0009f0ca01007387 */ /* 0x000fe20000100a00 */
[----:B------:R-:W-:-:S04]  /*1f8b0*/  IMAD.WIDE R58, R3, 0x4, R220 ;  /* 0x00000004033a7825 */ /* 0x000fc800078e02dc */
[C---:B---3--:R-:W-:Y:S02]  /*1f8c0*/  IMAD.WIDE R136, R3.reuse, 0x4, R218 ;  /* 0x0000000403887825 */ /* 0x048fe400078e02da */
[----:B------:R-:W3:Y:S02]  /*1f8d0*/  LDL.LU.64 R218, [R1+0x870] ;  /* 0x0008700001da7983 */ /* 0x000ee40000300a00 */
[C---:B------:R-:W-:Y:S02]  /*1f8e0*/  IMAD.WIDE R50, R3.reuse, 0x4, R126 ;  /* 0x0000000403327825 */ /* 0x040fe400078e027e */
[----:B------:R-:W-:Y:S04]  /*1f8f0*/  STL.64 [R1+0x9e8], R12 ;  /* 0x0009e80c01007387 */ /* 0x000fe80000100a00 */
[----:B------:R-:W3:Y:S04]  /*1f900*/  LDL.LU.64 R126, [R1+0x848] ;  /* 0x00084800017e7983 */ /* 0x000ee80000300a00 */
[----:B------:R-:W-:Y:S04]  /*1f910*/  STL.64 [R1+0x9e0], R58 ;  /* 0x0009e03a01007387 */ /* 0x000fe80000100a00 */
[----:B------:R-:W3:Y:S01]  /*1f920*/  LDL.LU.64 R120, [R1+0x2d48] ;  /* 0x002d480001787983 */ /* 0x000ee20000300a00 */
[----:B------:R-:W-:-:S03]  /*1f930*/  IMAD.WIDE R186, R3, 0x4, R204 ;  /* 0x0000000403ba7825 */ /* 0x000fc600078e02cc */
[----:B------:R-:W3:Y:S04]  /*1f940*/  LDL.LU.64 R204, [R1+0x840] ;  /* 0x0008400001cc7983 */ /* 0x000ee80000300a00 */
[----:B------:R-:W-:Y:S04]  /*1f950*/  STL.64 [R1+0x9d8], R136 ;  /* 0x0009d88801007387 */ /* 0x000fe80000100a00 */
[----:B------:R-:W-:Y:S04]  /*1f960*/  STL.64 [R1+0x9d0], R50 ;  /* 0x0009d03201007387 */ /* 0x000fe80000100a00 */
[----:B------:R-:W3:Y:S01]  /*1f970*/  LDL.LU.64 R220, [R1+0x818] ;  /* 0x0008180001dc7983 */ /* 0x000ee20000300a00 */
[----:B------:R-:W-:-:S04]  /*1f980*/  IMAD.WIDE R212, R3, 0x4, R208 ;  /* 0x0000000403d47825 */ /* 0x000fc800078e02d0 */
[C---:B------:R-:W-:Y:S02]  /*1f990*/  IMAD.WIDE R38, R3.reuse, 0x4, R206 ;  /* 0x0000000403267825 */ /* 0x040fe400078e02ce */
[----:B------:R-:W3:Y:S04]  /*1f9a0*/  LDL.LU.64 R206, [R1+0x810] ;  /* 0x0008100001ce7983 */ /* 0x000ee80000300a00 */
[----:B------:R-:W-:Y:S04]  /*1f9b0*/  STL.64 [R1+0x9c8], R186 ;  /* 0x0009c8ba01007387 */ /* 0x000fe80000100a00 */
[----:B------:R1:W-:Y:S01]  /*1f9c0*/  STL.64 [R1+0x9b8], R212 ;  /* 0x0009b8d401007387 */ /* 0x0003e20000100a00 */
[----:B----4-:R-:W-:-:S03]  /*1f9d0*/  IMAD.WIDE R64, R3, 0x4, R168 ;  /* 0x0000000403407825 */ /* 0x010fc600078e02a8 */
[----:B------:R-:W4:Y:S04]  /*1f9e0*/  LDL.LU.64 R168, [R1+0x808] ;  /* 0x0008080001a87983 */ /* 0x000f280000300a00 */
[----:B------:R-:W4:Y:S04]  /*1f9f0*/  LDL.LU.64 R208, [R1+0x800] ;  /* 0x0008000001d07983 */ /* 0x000f280000300a00 */
[----:B------:R-:W-:Y:S04]  /*1fa00*/  STL.64 [R1+0x9c0], R224 ;  /* 0x0009c0e001007387 */ /* 0x000fe80000100a00 */
[----:B------:R-:W-:Y:S01]  /*1fa10*/  STL.64 [R1+0x9b0], R38 ;  /* 0x0009b02601007387 */ /* 0x000fe20000100a00 */
[----:B------:R-:W-:-:S03]  /*1fa20*/  IMAD.WIDE R142, R3, 0x4, R170 ;  /* 0x00000004038e7825 */ /* 0x000fc600078e02aa */
[----:B------:R-:W4:Y:S04]  /*1fa30*/  LDL.LU.64 R170, [R1+0x7f0] ;  /* 0x0007f00001aa7983 */ /* 0x000f280000300a00 */
[----:B------:R-:W-:Y:S01]  /*1fa40*/  STL.64 [R1+0x9a8], R64 ;  /* 0x0009a84001007387 */ /* 0x000fe20000100a00 */
[----:B------:R-:W-:-:S03]  /*1fa50*/  IMAD.WIDE R48, R3, 0x4, R130 ;  /* 0x0000000403307825 */ /* 0x000fc600078e0282 */
[----:B------:R-:W4:Y:S01]  /*1fa60*/  LDL.LU.64 R130, [R1+0x7d8] ;  /* 0x0007d80001827983 */ /* 0x000f220000300a00 */
[----:B------:R-:W-:-:S04]  /*1fa70*/  IMAD.WIDE R246, R3, 0x4, R222 ;  /* 0x0000000403f67825 */ /* 0x000fc800078e02de */
[C---:B------:R-:W-:Y:S01]  /*1fa80*/  IMAD.WIDE R222, R3.reuse, 0x4, R112 ;  /* 0x0000000403de7825 */ /* 0x040fe200078e0270 */
[----:B------:R-:W-:Y:S04]  /*1fa90*/  STL.64 [R1+0x9a0], R246 ;  /* 0x0009a0f601007387 */ /* 0x000fe80000100a00 */
[----:B------:R-:W4:Y:S01]  /*1faa0*/  LDL.LU.64 R112, [R1+0x2d40] ;  /* 0x002d400001707983 */ /* 0x000f220000300a00 */
[----:B--2---:R-:W-:-:S03]  /*1fab0*/  IMAD.WIDE R184, R3, 0x4, R128 ;  /* 0x0000000403b87825 */ /* 0x004fc600078e0280 */
[----:B------:R-:W2:Y:S04]  /*1fac0*/  LDL.LU.64 R128, [R1+0x7d0] ;  /* 0x0007d00001807983 */ /* 0x000ea80000300a00 */
[----:B------:R-:W-:Y:S04]  /*1fad0*/  STL.64 [R1+0x988], R142 ;  /* 0x0009888e01007387 */ /* 0x000fe80000100a00 */
[----:B------:R-:W-:Y:S04]  /*1fae0*/  STL.64 [R1+0x980], R48 ;  /* 0x0009803001007387 */ /* 0x000fe80000100a00 */
[----:B------:R-:W2:Y:S01]  /*1faf0*/  LDL.LU.64 R196, [R1+0x7c8] ;  /* 0x0007c80001c47983 */ /* 0x000ea20000300a00 */
[----:B---3--:R-:W-:-:S04]  /*1fb00*/  IMAD.WIDE R250, R3, 0x4, R218 ;  /* 0x0000000403fa7825 */ /* 0x008fc800078e02da */
[C---:B------:R-:W-:Y:S02]  /*1fb10*/  IMAD.WIDE R18, R3.reuse, 0x4, R126 ;  /* 0x0000000403127825 */ /* 0x040fe400078e027e */
[----:B------:R-:W3:Y:S04]  /*1fb20*/  LDL.LU.64 R126, [R1+0x7c0] ;  /* 0x0007c000017e7983 */ /* 0x000ee80000300a00 */
[----:B------:R-:W-:Y:S04]  /*1fb30*/  STL.64 [R1+0x958], R184 ;  /* 0x000958b801007387 */ /* 0x000fe80000100a00 */
[----:B------:R1:W-:Y:S04]  /*1fb40*/  STL.64 [R1+0x948], R250 ;  /* 0x000948fa01007387 */ /* 0x0003e80000100a00 */
[----:B------:R-:W3:Y:S01]  /*1fb50*/  LDL.LU.64 R218, [R1+0x7b8] ;  /* 0x0007b80001da7983 */ /* 0x000ee20000300a00 */
[----:B------:R-:W-:-:S03]  /*1fb60*/  IMAD.WIDE R72, R3, 0x4, R204 ;  /* 0x0000000403487825 */ /* 0x000fc600078e02cc */
[----:B------:R-:W3:Y:S04]  /*1fb70*/  LDL.LU.64 R204, [R1+0x7b0] ;  /* 0x0007b00001cc7983 */ /* 0x000ee80000300a00 */
[----:B------:R-:W-:Y:S04]  /*1fb80*/  STL.64 [R1+0x950], R222 ;  /* 0x000950de01007387 */ /* 0x000fe80000100a00 */
[----:B------:R-:W-:Y:S01]  /*1fb90*/  STL.64 [R1+0x940], R18 ;  /* 0x0009401201007387 */ /* 0x000fe20000100a00 */
[----:B------:R-:W-:-:S04]  /*1fba0*/  IMAD.WIDE R100, R3, 0x4, R220 ;  /* 0x0000000403647825 */ /* 0x000fc800078e02dc */
[C---:B------:R-:W-:Y:S02]  /*1fbb0*/  IMAD.WIDE R140, R3.reuse, 0x4, R206 ;  /* 0x00000004038c7825 */ /* 0x040fe400078e02ce */
[----:B------:R-:W3:Y:S04]  /*1fbc0*/  LDL.LU.64 R206, [R1+0x770] ;  /* 0x0007700001ce7983 */ /* 0x000ee80000300a00 */
[----:B------:R-:W-:Y:S01]  /*1fbd0*/  STL.64 [R1+0x938], R72 ;  /* 0x0009384801007387 */ /* 0x000fe20000100a00 */
[----:B------:R-:W-:-:S04]  /*1fbe0*/  IMAD.WIDE R220, R3, 0x4, R242 ;  /* 0x0000000403dc7825 */ /* 0x000fc800078e02f2 */
[C---:B----4-:R-:W-:Y:S02]  /*1fbf0*/  IMAD.WIDE R22, R3.reuse, 0x4, R168 ;  /* 0x0000000403167825 */ /* 0x050fe400078e02a8 */
[----:B------:R-:W4:Y:S04]  /*1fc00*/  LDL.LU.64 R168, [R1+0x768] ;  /* 0x0007680001a87983 */ /* 0x000f280000300a00 */
[----:B------:R-:W-:Y:S04]  /*1fc10*/  STL.64 [R1+0x930], R100 ;  /* 0x0009306401007387 */ /* 0x000fe80000100a00 */
[----:B------:R-:W4:Y:S04]  /*1fc20*/  LDL.LU.64 R242, [R1+0x2d38] ;  /* 0x002d380001f27983 */ /* 0x000f280000300a00 */
[----:B------:R-:W-:Y:S01]  /*1fc30*/  STL.64 [R1+0x8b8], R140 ;  /* 0x0008b88c01007387 */ /* 0x000fe20000100a00 */
[----:B------:R-:W-:-:S03]  /*1fc40*/  IMAD.WIDE R216, R3, 0x4, R170 ;  /* 0x0000000403d87825 */ /* 0x000fc600078e02aa */
[----:B------:R-:W4:Y:S04]  /*1fc50*/  LDL.LU.64 R194, [R1+0x760] ;  /* 0x0007600001c27983 */ /* 0x000f280000300a00 */
[----:B------:R-:W-:Y:S04]  /*1fc60*/  STL.64 [R1+0x8b0], R22 ;  /* 0x0008b01601007387 */ /* 0x000fe80000100a00 */
[----:B------:R-:W4:Y:S01]  /*1fc70*/  LDL.LU.64 R170, [R1+0x758] ;  /* 0x0007580001aa7983 */ /* 0x000f220000300a00 */
[----:B------:R-:W-:-:S03]  /*1fc80*/  IMAD.WIDE R178, R3, 0x4, R130 ;  /* 0x0000000403b27825 */ /* 0x000fc600078e0282 */
[----:B------:R-:W4:Y:S01]  /*1fc90*/  LDL.LU.64 R130, [R1+0x750] ;  /* 0x0007500001827983 */ /* 0x000f220000300a00 */
[----:B------:R-:W-:-:S05]  /*1fca0*/  IMAD.WIDE R190, R3, 0x4, R208 ;  /* 0x0000000403be7825 */ /* 0x000fca00078e02d0 */
[----:B------:R-:W-:Y:S04]  /*1fcb0*/  STL.64 [R1+0x8a8], R190 ;  /* 0x0008a8be01007387 */ /* 0x000fe80000100a00 */
[----:B------:R-:W-:Y:S04]  /*1fcc0*/  STL.64 [R1+0x898], R216 ;  /* 0x000898d801007387 */ /* 0x000fe80000100a00 */
[----:B------:R-:W4:Y:S01]  /*1fcd0*/  LDL.LU.64 R208, [R1+0x748] ;  /* 0x0007480001d07983 */ /* 0x000f220000300a00 */
[----:B--2---:R-:W-:-:S03]  /*1fce0*/  IMAD.WIDE R78, R3, 0x4, R128 ;  /* 0x00000004034e7825 */ /* 0x004fc600078e0280 */
[----:B------:R-:W2:Y:S04]  /*1fcf0*/  LDL.LU.64 R128, [R1+0x740] ;  /* 0x0007400001807983 */ /* 0x000ea80000300a00 */
[----:B------:R-:W-:Y:S04]  /*1fd00*/  STL.64 [R1+0x8a0], R220 ;  /* 0x0008a0dc01007387 */ /* 0x000fe80000100a00 */
[----:B------:R-:W-:Y:S01]  /*1fd10*/  STL.64 [R1+0x890], R178 ;  /* 0x000890b201007387 */ /* 0x000fe20000100a00 */
[----:B------:R-:W-:-:S04]  /*1fd20*/  IMAD.WIDE R160, R3, 0x4, R196 ;  /* 0x0000000403a07825 */ /* 0x000fc800078e02c4 */
[C---:B---3--:R-:W-:Y:S02]  /*1fd30*/  IMAD.WIDE R146, R3.reuse, 0x4, R126 ;  /* 0x0000000403927825 */ /* 0x048fe400078e027e */
[----:B------:R-:W3:Y:S04]  /*1fd40*/  LDL.LU.64 R126, [R1+0x730] ;  /* 0x00073000017e7983 */ /* 0x000ee80000300a00 */
[----:B------:R-:W-:Y:S01]  /*1fd50*/  STL.64 [R1+0x888], R78 ;  /* 0x0008884e01007387 */ /* 0x000fe20000100a00 */
[----:B------:R-:W-:-:S04]  /*1fd60*/  IMAD.WIDE R20, R3, 0x4, R218 ;  /* 0x0000000403147825 */ /* 0x000fc800078e02da */
[C---:B------:R-:W-:Y:S02]  /*1fd70*/  IMAD.WIDE R188, R3.reuse, 0x4, R204 ;  /* 0x0000000403bc7825 */ /* 0x040fe400078e02cc */
[----:B------:R-:W3:Y:S02]  /*1fd80*/  LDL.LU.64 R204, [R1+0x728] ;  /* 0x0007280001cc7983 */ /* 0x000ee40000300a00 */
[C---:B------:R-:W-:Y:S02]  /*1fd90*/  IMAD.WIDE R218, R3.reuse, 0x4, R124 ;  /* 0x0000000403da7825 */ /* 0x040fe400078e027c */
[----:B------:R-:W-:Y:S04]  /*1fda0*/  STL.64 [R1+0x880], R160 ;  /* 0x000880a001007387 */ /* 0x000fe80000100a00 */
[----:B------:R-:W3:Y:S04]  /*1fdb0*/  LDL.LU.64 R124, [R1+0x2d30] ;  /* 0x002d3000017c7983 */ /* 0x000ee80000300a00 */
[----:B------:R-:W-:Y:S04]  /*1fdc0*/  STL.64 [R1+0x878], R146 ;  /* 0x0008789201007387 */ /* 0x000fe80000100a00 */
[----:B------:R-:W3:Y:S04]  /*1fdd0*/  LDL.LU.64 R192, [R1+0x720] ;  /* 0x0007200001c07983 */ /* 0x000ee80000300a00 */
[----:B------:R-:W-:Y:S01]  /*1fde0*/  STL.64 [R1+0x870], R20 ;  /* 0x0008701401007387 */ /* 0x000fe20000100a00 */
[----:B------:R-:W-:-:S03]  /*1fdf0*/  IMAD.WIDE R174, R3, 0x4, R206 ;  /* 0x0000000403ae7825 */ /* 0x000fc600078e02ce */
[----:B------:R-:W3:Y:S01]  /*1fe00*/  LDL.LU.64 R198, [R1+0x718] ;  /* 0x0007180001c67983 */ /* 0x000ee20000300a00 */
[----:B----4-:R-:W-:-:S03]  /*1fe10*/  IMAD.WIDE R42, R3, 0x4, R168 ;  /* 0x00000004032a7825 */ /* 0x010fc600078e02a8 */
[----:B------:R-:W4:Y:S04]  /*1fe20*/  LDL.LU.64 R168, [R1+0x710] ;  /* 0x0007100001a87983 */ /* 0x000f280000300a00 */
[----:B------:R-:W4:Y:S04]  /*1fe30*/  LDL.LU.64 R196, [R1+0x708] ;  /* 0x0007080001c47983 */ /* 0x000f280000300a00 */
[----:B------:R-:W4:Y:S04]  /*1fe40*/  LDL.LU.64 R206, [R1+0x700] ;  /* 0x0007000001ce7983 */ /* 0x000f280000300a00 */
[----:B------:R-:W-:Y:S04]  /*1fe50*/  STL.64 [R1+0x848], R188 ;  /* 0x000848bc01007387 */ /* 0x000fe80000100a00 */
[----:B------:R1:W-:Y:S04]  /*1fe60*/  STL.64 [R1+0x818], R174 ;  /* 0x000818ae01007387 */ /* 0x0003e80000100a00 */
[----:B------:R-:W-:Y:S01]  /*1fe70*/  STL.64 [R1+0x840], R218 ;  /* 0x000840da01007387 */ /* 0x000fe20000100a00 */
[----:B------:R-:W-:-:S03]  /*1fe80*/  IMAD.WIDE R52, R3, 0x4, R170 ;  /* 0x0000000403347825 */ /* 0x000fc600078e02aa */
[----:B------:R-:W-:Y:S04]  /*1fe90*/  STL.64 [R1+0x810], R42 ;  /* 0x0008102a01007387 */ /* 0x000fe80000100a00 */
[----:B------:R-:W4:Y:S01]  /*1fea0*/  LDL.LU.64 R170, [R1+0x6f0] ;  /* 0x0006f00001aa7983 */ /* 0x000f220000300a00 */
[----:B------:R-:W-:-:S03]  /*1feb0*/  IMAD.WIDE R144, R3, 0x4, R130 ;  /* 0x0000000403907825 */ /* 0x000fc600078e0282 */
[----:B------:R-:W4:Y:S01]  /*1fec0*/  LDL.LU.64 R130, [R1+0x6e8] ;  /* 0x0006e80001827983 */ /* 0x000f220000300a00 */
[----:B------:R-:W-:-:S05]  /*1fed0*/  IMAD.WIDE R232, R3, 0x4, R194 ;  /* 0x0000000403e87825 */ /* 0x000fca00078e02c2 */
[----:B------:R-:W-:Y:S04]  /*1fee0*/  STL.64 [R1+0x808], R232 ;  /* 0x000808e801007387 */ /* 0x000fe80000100a00 */
[----:B------:R-:W-:Y:S01]  /*1fef0*/  STL.64 [R1+0x800], R52 ;  /* 0x0008003401007387 */ /* 0x000fe20000100a00 */
[----:B------:R-:W-:-:S04]  /*1ff00*/  IMAD.WIDE R26, R3, 0x4, R208 ;  /* 0x00000004031a7825 */ /* 0x000fc800078e02d0 */
[C---:B------:R-:W-:Y:S02]  /*1ff10*/  IMAD.WIDE R208, R3.reuse, 0x4, R122 ;  /* 0x0000000403d07825 */ /* 0x040fe400078e027a */
[----:B------:R-:W4:Y:S04]  /*1ff20*/  LDL.LU.64 R122, [R1+0x2d28] ;  /* 0x002d2800017a7983 */ /* 0x000f280000300a00 */
[----:B------:R-:W4:Y:S04]  /*1ff30*/  LDL.LU.64 R194, [R1+0x6e0] ;  /* 0x0006e00001c27983 */ /* 0x000f280000300a00 */
[----:B------:R-:W-:Y:S01]  /*1ff40*/  STL.64 [R1+0x7f8], R144 ;  /* 0x0007f89001007387 */ /* 0x000fe20000100a00 */
[----:B--2---:R-:W-:-:S03]  /*1ff50*/  IMAD.WIDE R90, R3, 0x4, R128 ;  /* 0x00000004035a7825 */ /* 0x004fc600078e0280 */
[----:B------:R-:W2:Y:S01]  /*1ff60*/  LDL.LU.64 R128, [R1+0x6d8] ;  /* 0x0006d80001807983 */ /* 0x000ea20000300a00 */
[----:B---3--:R-:W-:-:S03]  /*1ff70*/  IMAD.WIDE R134, R3, 0x4, R126 ;  /* 0x0000000403867825 */ /* 0x008fc600078e027e */
[----:B------:R-:W3:Y:S04]  /*1ff80*/  LDL.LU.64 R126, [R1+0x6d0] ;  /* 0x0006d000017e7983 */ /* 0x000ee80000300a00 */
[----:B------:R-:W-:Y:S01]  /*1ff90*/  STL.64 [R1+0x7f0], R26 ;  /* 0x0007f01a01007387 */ /* 0x000fe20000100a00 */
[----:B------:R-:W-:-:S03]  /*1ffa0*/  IMAD.WIDE R74, R3, 0x4, R204 ;  /* 0x00000004034a7825 */ /* 0x000fc600078e02cc */
[----:B------:R-:W3:Y:S04]  /*1ffb0*/  LDL.LU.64 R204, [R1+0x6b8] ;  /* 0x0006b80001cc7983 */ /* 0x000ee80000300a00 */
[----:B------:R-:W-:Y:S04]  /*1ffc0*/  STL.64 [R1+0x7d8], R90 ;  /* 0x0007d85a01007387 */ /* 0x000fe80000100a00 */
[----:B------:R1:W-:Y:S04]  /*1ffd0*/  STL.64 [R1+0x7c8], R134 ;  /* 0x0007c88601007387 */ /* 0x0003e80000100a00 */
[----:B------:R-:W-:Y:S01]  /*1ffe0*/  STL.64 [R1+0x7d0], R208 ;  /* 0x0007d0d001007387 */ /* 0x000fe20000100a00 */
[----:B------:R-:W-:-:S03]  /*1fff0*/  IMAD.WIDE R14, R3, 0x4, R192 ;  /* 0x00000004030e7825 */ /* 0x000fc600078e02c0 */
[----:B------:R-:W-:Y:S01]  /*20000*/  STL.64 [R1+0x7c0], R74 ;  /* 0x0007c04a01007387 */ /* 0x000fe20000100a00 */
[----:B------:R-:W-:-:S04]  /*20010*/  IMAD.WIDE R76, R3, 0x4, R198 ;  /* 0x00000004034c7825 */ /* 0x000fc800078e02c6 */
[C---:B----4-:R-:W-:Y:S02]  /*20020*/  IMAD.WIDE R150, R3.reuse, 0x4, R168 ;  /* 0x0000000403967825 */ /* 0x050fe400078e02a8 */
[----:B------:R-:W4:Y:S02]  /*20030*/  LDL.LU.64 R168, [R1+0x690] ;  /* 0x0006900001a87983 */ /* 0x000f240000300a00 */
[C---:B------:R-:W-:Y:S02]  /*20040*/  IMAD.WIDE R24, R3.reuse, 0x4, R196 ;  /* 0x0000000403187825 */ /* 0x040fe400078e02c4 */
[----:B------:R-:W-:Y:S02]  /*20050*/  STL.64 [R1+0x7b8], R14 ;  /* 0x0007b80e01007387 */ /* 0x000fe40000100a00 */
[C---:B------:R-:W-:Y:S02]  /*20060*/  IMAD.WIDE R88, R3.reuse, 0x4, R206 ;  /* 0x0000000403587825 */ /* 0x040fe400078e02ce */
[----:B------:R-:W4:Y:S02]  /*20070*/  LDL.LU.64 R192, [R1+0x688] ;  /* 0x0006880001c07983 */ /* 0x000f240000300a00 */
[----:B------:R-:W-:-:S02]  /*20080*/  IMAD.WIDE R206, R3, 0x4, R106 ;  /* 0x0000000403ce7825 */ /* 0x000fc400078e026a */
[----:B------:R-:W-:Y:S04]  /*20090*/  STL.64 [R1+0x7b0], R76 ;  /* 0x0007b04c01007387 */ /* 0x000fe80000100a00 */
[----:B------:R-:W4:Y:S04]  /*200a0*/  LDL.LU.64 R106, [R1+0x2d20] ;  /* 0x002d2000016a7983 */ /* 0x000f280000300a00 */
[----:B------:R-:W4:Y:S04]  /*200b0*/  LDL.LU.64 R198, [R1+0x680] ;  /* 0x0006800001c67983 */ /* 0x000f280000300a00 */
[----:B------:R-:W-:Y:S01]  /*200c0*/  STL.64 [R1+0x778], R150 ;  /* 0x0007789601007387 */ /* 0x000fe20000100a00 */
[----:B------:R-:W-:-:S03]  /*200d0*/  IMAD.WIDE R182, R3, 0x4, R170 ;  /* 0x0000000403b67825 */ /* 0x000fc600078e02aa */
[----:B------:R-:W-:Y:S04]  /*200e0*/  STL.64 [R1+0x770], R24 ;  /* 0x0007701801007387 */ /* 0x000fe80000100a00 */
[----:B------:R-:W4:Y:S01]  /*200f0*/  LDL.LU.64 R196, [R1+0x668] ;  /* 0x0006680001c47983 */ /* 0x000f220000300a00 */
[----:B------:R-:W-:-:S03]  /*20100*/  IMAD.WIDE R56, R3, 0x4, R130 ;  /* 0x0000000403387825 */ /* 0x000fc600078e0282 */
[----:B------:R-:W4:Y:S04]  /*20110*/  LDL.LU.64 R170, [R1+0x660] ;  /* 0x0006600001aa7983 */ /* 0x000f280000300a00 */
[----:B------:R-:W4:Y:S04]  /*20120*/  LDL.LU.64 R130, [R1+0x5f8] ;  /* 0x0005f80001827983 */ /* 0x000f280000300a00 */
[----:B------:R-:W-:Y:S04]  /*20130*/  STL.64 [R1+0x768], R88 ;  /* 0x0007685801007387 */ /* 0x000fe80000100a00 */
[----:B------:R1:W-:Y:S04]  /*20140*/  STL.64 [R1+0x758], R182 ;  /* 0x000758b601007387 */ /* 0x0003e80000100a00 */
[----:B------:R-:W-:Y:S01]  /*20150*/  STL.64 [R1+0x760], R206 ;  /* 0x000760ce01007387 */ /* 0x000fe20000100a00 */
[----:B------:R-:W-:-:S03]  /*20160*/  IMAD.WIDE R66, R3, 0x4, R194 ;  /* 0x0000000403427825 */ /* 0x000fc600078e02c2 */
[----:B------:R-:W-:Y:S01]  /*20170*/  STL.64 [R1+0x750], R56 ;  /* 0x0007503801007387 */ /* 0x000fe20000100a00 */
[----:B------:R-:W-:-:S04]  /*20180*/  IMAD.WIDE R94, R3, 0x4, R122 ;  /* 0x00000004035e7825 */ /* 0x000fc800078e027a */
[----:B------:R-:W-:-:S04]  /*20190*/  IMAD.WIDE R92, R3, 0x4, R124 ;  /* 0x00000004035c7825 */ /* 0x000fc800078e027c */
[C---:B--2---:R-:W-:Y:S02]  /*201a0*/  IMAD.WIDE R102, R3.reuse, 0x4, R128 ;  /* 0x0000000403667825 */ /* 0x044fe400078e0280 */
[----:B------:R-:W2:Y:S02]  /*201b0*/  LDL.LU.64 R128, [R1+0x5c0] ;  /* 0x0005c00001807983 */ /* 0x000ea40000300a00 */
[C---:B---3--:R-:W-:Y:S02]  /*201c0*/  IMAD.WIDE R148, R3.reuse, 0x4, R126 ;  /* 0x0000000403947825 */ /* 0x048fe400078e027e */
[----:B------:R-:W3:Y:S04]  /*201d0*/  LDL.LU.64 R126, [R1+0x4a8] ;  /* 0x0004a800017e7983 */ /* 0x000ee80000300a00 */
[----:B------:R-:W-:Y:S04]  /*201e0*/  STL.64 [R1+0x748], R66 ;  /* 0x0007484201007387 */ /* 0x000fe80000100a00 */
[----:B------:R-:W3:Y:S04]  /*201f0*/  LDL.LU.64 R122, [R1+0x2d18] ;  /* 0x002d1800017a7983 */ /* 0x000ee80000300a00 */
[----:B------:R-:W-:Y:S01]  /*20200*/  STL.64 [R1+0x740], R102 ;  /* 0x0007406601007387 */ /* 0x000fe20000100a00 */
[----:B------:R-:W-:-:S04]  /*20210*/  IMAD.WIDE R30, R3, 0x4, R204 ;  /* 0x00000004031e7825 */ /* 0x000fc800078e02cc */
[C---:B------:R-:W-:Y:S02]  /*20220*/  IMAD.WIDE R204, R3.reuse, 0x4, R116 ;  /* 0x0000000403cc7825 */ /* 0x040fe400078e0274 */
[----:B------:R-:W3:Y:S04]  /*20230*/  LDL.LU.64 R116, [R1+0x2d10] ;  /* 0x002d100001747983 */ /* 0x000ee80000300a00 */
[----:B------:R-:W3:Y:S04]  /*20240*/  LDL.LU.64 R4, [R1+0x4a0] ;  /* 0x0004a00001047983 */ /* 0x000ee80000300a00 */
[----:B------:R-:W-:Y:S04]  /*20250*/  STL.64 [R1+0x738], R148 ;  /* 0x0007389401007387 */ /* 0x000fe80000100a00 */
[----:B------:R-:W3:Y:S01]  /*20260*/  LDL.LU.64 R194, [R1+0x498] ;  /* 0x0004980001c27983 */ /* 0x000ee20000300a00 */
[----:B----4-:R-:W-:-:S03]  /*20270*/  IMAD.WIDE R46, R3, 0x4, R168 ;  /* 0x00000004032e7825 */ /* 0x010fc600078e02a8 */
[----:B------:R-:W4:Y:S04]  /*20280*/  LDL.LU.64 R168, [R1+0x490] ;  /* 0x0004900001a87983 */ /* 0x000f280000300a00 */
[----:B------:R-:W-:Y:S01]  /*20290*/  STL.64 [R1+0x730], R30 ;  /* 0x0007301e01007387 */ /* 0x000fe20000100a00 */
[----:B------:R-:W-:-:S03]  /*202a0*/  IMAD.WIDE R200, R3, 0x4, R192 ;  /* 0x0000000403c87825 */ /* 0x000fc600078e02c0 */
[----:B------:R-:W-:Y:S04]  /*202b0*/  STL.64 [R1+0x728], R94 ;  /* 0x0007285e01007387 */ /* 0x000fe80000100a00 */
[----:B------:R1:W-:Y:S04]  /*202c0*/  STL.64 [R1+0x718], R46 ;  /* 0x0007182e01007387 */ /* 0x0003e80000100a00 */
[----:B------:R-:W4:Y:S01]  /*202d0*/  LDL.LU.64 R192, [R1+0x460] ;  /* 0x0004600001c07983 */ /* 0x000f220000300a00 */
[----:B------:R-:W-:-:S03]  /*202e0*/  IMAD.WIDE R8, R3, 0x4, R198 ;  /* 0x0000000403087825 */ /* 0x000fc600078e02c6 */
[----:B------:R-:W4:Y:S04]  /*202f0*/  LDL.LU.64 R198, [R1+0x3a8] ;  /* 0x0003a80001c67983 */ /* 0x000f280000300a00 */
[----:B------:R-:W-:Y:S04]  /*20300*/  STL.64 [R1+0x720], R204 ;  /* 0x000720cc01007387 */ /* 0x000fe80000100a00 */
[----:B------:R-:W-:Y:S01]  /*20310*/  STL.64 [R1+0x710], R200 ;  /* 0x000710c801007387 */ /* 0x000fe20000100a00 */
[----:B------:R-:W-:-:S03]  /*20320*/  IMAD.WIDE R162, R3, 0x4, R196 ;  /* 0x0000000403a27825 */ /* 0x000fc600078e02c4 */
[----:B------:R-:W4:Y:S04]  /*20330*/  LDL.LU.64 R196, [R1+0x3a0] ;  /* 0x0003a00001c47983 */ /* 0x000f280000300a00 */
[----:B------:R-:W-:Y:S01]  /*20340*/  STL.64 [R1+0x708], R8 ;  /* 0x0007080801007387 */ /* 0x000fe20000100a00 */
[----:B------:R-:W-:-:S03]  /*20350*/  IMAD.WIDE R28, R3, 0x4, R130 ;  /* 0x00000004031c7825 */ /* 0x000fc600078e0282 */
[----:B------:R-:W4:Y:S04]  /*20360*/  LDL.LU.64 R130, [R1+0x398] ;  /* 0x0003980001827983 */ /* 0x000f280000300a00 */
[----:B------:R-:W4:Y:S01]  /*20370*/  LDL.LU.64 R124, [R1+0x2d08] ;  /* 0x002d0800017c7983 */ /* 0x000f220000300a00 */
[----:B------:R-:W-:-:S03]  /*20380*/  IMAD.WIDE R154, R3, 0x4, R170 ;  /* 0x00000004039a7825 */ /* 0x000fc600078e02aa */
[----:B------:R-:W-:Y:S01]  /*20390*/  STL.64 [R1+0x700], R162 ;  /* 0x000700a201007387 */ /* 0x000fe20000100a00 */
[----:B------:R-:W-:-:S03]  /*203a0*/  IMAD.WIDE R170, R3, 0x4, R108 ;  /* 0x0000000403aa7825 */ /* 0x000fc600078e026c */
[----:B------:R-:W4:Y:S04]  /*203b0*/  LDL.LU.64 R108, [R1+0x2d00] ;  /* 0x002d0000016c7983 */ /* 0x000f280000300a00 */
[----:B------:R-:W-:Y:S04]  /*203c0*/  STL.64 [R1+0x6f8], R154 ;  /* 0x0006f89a01007387 */ /* 0x000fe80000100a00 */
[----:B------:R-:W-:Y:S01]  /*203d0*/  STL.64 [R1+0x6f0], R28 ;  /* 0x0006f01c01007387 */ /* 0x000fe20000100a00 */
[----:B--2---:R-:W-:-:S03]  /*203e0*/  IMAD.WIDE R132, R3, 0x4, R128 ;  /* 0x0000000403847825 */ /* 0x004fc600078e0280 */
[----:B------:R-:W2:Y:S01]  /*203f0*/  LDL.LU.64 R128, [R1+0x370] ;  /* 0x0003700001807983 */ /* 0x000ea20000300a00 */
[----:B---3--:R-:W-:-:S03]  /*20400*/  IMAD.WIDE R226, R3, 0x4, R126 ;  /* 0x0000000403e27825 */ /* 0x008fc600078e027e */
[----:B------:R-:W3:Y:S04]  /*20410*/  LDL.LU.64 R126, [R1+0x368] ;  /* 0x00036800017e7983 */ /* 0x000ee80000300a00 */
[----:B------:R-:W-:Y:S04]  /*20420*/  STL.64 [R1+0x6e8], R92 ;  /* 0x0006e85c01007387 */ /* 0x000fe80000100a00 */
[----:B------:R1:W-:Y:S04]  /*20430*/  STL.64 [R1+0x6d8], R132 ;  /* 0x0006d88401007387 */ /* 0x0003e80000100a00 */
[----:B------:R-:W-:Y:S04]  /*20440*/  STL.64 [R1+0x6e0], R170 ;  /* 0x0006e0aa01007387 */ /* 0x000fe80000100a00 */
[----:B------:R-:W-:Y:S01]  /*20450*/  STL.64 [R1+0x6d0], R226 ;  /* 0x0006d0e201007387 */ /* 0x000fe20000100a00 */
[----:B------:R-:W-:-:S05]  /*20460*/  IMAD.WIDE R62, R3, 0x4, R4 ;  /* 0x00000004033e7825 */ /* 0x000fca00078e0204 */
[----:B------:R-:W-:Y:S01]  /*20470*/  STL.64 [R1+0x6b8], R62 ;  /* 0x0006b83e01007387 */ /* 0x000fe20000100a00 */
[----:B------:R-:W-:-:S04]  /*20480*/  IMAD.WIDE R54, R3, 0x4, R194 ;  /* 0x0000000403367825 */ /* 0x000fc800078e02c2 */
[----:B------:R-:W-:-:S04]  /*20490*/  IMAD.WIDE R194, R3, 0x4, R242 ;  /* 0x0000000403c27825 */ /* 0x000fc800078e02f2 */
[C---:B----4-:R-:W-:Y:S02]  /*204a0*/  IMAD.WIDE R34, R3.reuse, 0x4, R124 ;  /* 0x0000000403227825 */ /* 0x050fe400078e027c */
[----:B------:R-:W4:Y:S04]  /*204b0*/  LDL.LU.64 R124, [R1+0x2cf8] ;  /* 0x002cf800017c7983 */ /* 0x000f280000300a00 */
[----:B------:R-:W2:Y:S01]  /*204c0*/  LDL.LU.64 R242, [R1+0x2cf0] ;  /* 0x002cf00001f27983 */ /* 0x000ea20000300a00 */
[----:B------:R-:W-:-:S03]  /*204d0*/  IMAD.WIDE R152, R3, 0x4, R168 ;  /* 0x0000000403987825 */ /* 0x000fc600078e02a8 */
[----:B------:R-:W-:Y:S01]  /*204e0*/  STL.64 [R1+0x6b0], R54 ;  /* 0x0006b03601007387 */ /* 0x000fe20000100a00 */
[----:B------:R-:W-:-:S03]  /*204f0*/  IMAD.WIDE R168, R3, 0x4, R110 ;  /* 0x0000000403a87825 */ /* 0x000fc600078e026e */
[----:B------:R-:W3:Y:S01]  /*20500*/  LDL.LU.64 R110, [R1+0x2ce8] ;  /* 0x002ce800016e7983 */ /* 0x000ee20000300a00 */
[----:B------:R-:W-:-:S03]  /*20510*/  IMAD.WIDE R240, R3, 0x4, R192 ;  /* 0x0000000403f07825 */ /* 0x000fc600078e02c0 */
[----:B------:R-:W-:Y:S01]  /*20520*/  STL.64 [R1+0x698], R152 ;  /* 0x0006989801007387 */ /* 0x000fe20000100a00 */
[----:B------:R-:W-:-:S03]  /*20530*/  IMAD.WIDE R16, R3, 0x4, R198 ;  /* 0x0000000403107825 */ /* 0x000fc600078e02c6 */
[----:B------:R-:W-:Y:S01]  /*20540*/  STL.64 [R1+0x690], R34 ;  /* 0x0006902201007387 */ /* 0x000fe20000100a00 */
[----:B------:R-:W-:-:S03]  /*20550*/  IMAD.WIDE R234, R3, 0x4, R196 ;  /* 0x0000000403ea7825 */ /* 0x000fc600078e02c4 */
[----:B------:R-:W-:Y:S04]  /*20560*/  STL.64 [R1+0x688], R194 ;  /* 0x000688c201007387 */ /* 0x000fe80000100a00 */
[----:B------:R1:W-:Y:S01]  /*20570*/  STL.64 [R1+0x668], R240 ;  /* 0x000668f001007387 */ /* 0x0003e20000100a00 */
[----:B------:R-:W-:-:S03]  /*20580*/  IMAD.WIDE R32, R3, 0x4, R116 ;  /* 0x0000000403207825 */ /* 0x000fc600078e0274 */
[----:B------:R-:W-:Y:S04]  /*20590*/  STL.64 [R1+0x680], R168 ;  /* 0x000680a801007387 */ /* 0x000fe80000100a00 */
[----:B------:R-:W-:Y:S01]  /*205a0*/  STL.64 [R1+0x660], R16 ;  /* 0x0006601001007387 */ /* 0x000fe20000100a00 */
[----:B--2---:R-:W-:-:S03]  /*205b0*/  IMAD.WIDE R158, R3, 0x4, R242 ;  /* 0x00000004039e7825 */ /* 0x004fc600078e02f2 */
[----:B------:R-:W2:Y:S04]  /*205c0*/  LDL.LU.64 R242, [R1+0x2ce0] ;  /* 0x002ce00001f27983 */ /* 0x000ea80000300a00 */
[----:B------:R-:W-:Y:S04]  /*205d0*/  STL.64 [R1+0x5f8], R234 ;  /* 0x0005f8ea01007387 */ /* 0x000fe80000100a00 */
[----:B------:R-:W2:Y:S01]  /*205e0*/  LDL.LU.64 R116, [R1+0x2cd8] ;  /* 0x002cd80001747983 */ /* 0x000ea20000300a00 */
[----:B------:R-:W-:-:S04]  /*205f0*/  IMAD.WIDE R248, R3, 0x4, R130 ;  /* 0x0000000403f87825 */ /* 0x000fc800078e0282 */
[C---:B------:R-:W-:Y:S02]  /*20600*/  IMAD.WIDE R192, R3.reuse, 0x4, R112 ;  /* 0x0000000403c07825 */ /* 0x040fe400078e0270 */
[----:B------:R-:W4:Y:S02]  /*20610*/  LDL.LU.64 R112, [R1+0x2cd0] ;  /* 0x002cd00001707983 */ /* 0x000f240000300a00 */
[C---:B------:R-:W-:Y:S02]  /*20620*/  IMAD.WIDE R130, R3.reuse, 0x4, R114 ;  /* 0x0000000403827825 */ /* 0x040fe400078e0272 */
[----:B------:R-:W-:Y:S02]  /*20630*/  STL.64 [R1+0x5f0], R248 ;  /* 0x0005f0f801007387 */ /* 0x000fe40000100a00 */
[C---:B------:R-:W-:Y:S02]  /*20640*/  IMAD.WIDE R238, R3.reuse, 0x4, R128 ;  /* 0x0000000403ee7825 */ /* 0x040fe400078e0280 */
[----:B------:R-:W4:Y:S04]  /*20650*/  LDL.LU.64 R114, [R1+0x2cc8] ;  /* 0x002cc80001727983 */ /* 0x000f280000300a00 */
[----:B------:R-:W-:Y:S04]  /*20660*/  STL.64 [R1+0x5c8], R158 ;  /* 0x0005c89e01007387 */ /* 0x000fe80000100a00 */
[----:B------:R-:W-:Y:S04]  /*20670*/  STL.64 [R1+0x5c0], R32 ;  /* 0x0005c02001007387 */ /* 0x000fe80000100a00 */
[----:B------:R-:W-:Y:S04]  /*20680*/  STL.64 [R1+0x4a8], R192 ;  /* 0x0004a8c001007387 */ /* 0x000fe80000100a00 */
[----:B------:R1:W-:Y:S01]  /*20690*/  STL.64 [R1+0x498], R238 ;  /* 0x000498ee01007387 */ /* 0x0003e20000100a00 */
[----:B---3--:R-:W-:-:S04]  /*206a0*/  IMAD.WIDE R36, R3, 0x4, R126 ;  /* 0x0000000403247825 */ /* 0x008fc800078e027e */
[C---:B--2---:R-:W-:Y:S02]  /*206b0*/  IMAD.WIDE R172, R3.reuse, 0x4, R116 ;  /* 0x0000000403ac7825 */ /* 0x044fe400078e0274 */
[----:B------:R-:W2:Y:S04]  /*206c0*/  LDL.LU.64 R116, [R1+0x2cc0] ;  /* 0x002cc00001747983 */ /* 0x000ea80000300a00 */
[----:B------:R-:W3:Y:S04]  /*206d0*/  LDL.LU.64 R126, [R1+0x17c0] ;  /* 0x0017c000017e7983 */ /* 0x000ee80000300a00 */
        /* <DEDUP_REMOVED lines=8> */
[----:B------:R-:W3:Y:S01]  /*20760*/  LDL.LU.64 R244, [R1+0x1808] ;  /* 0x0018080001f47983 */ /* 0x000ee20000300a00 */
[----:B------:R-:W-:-:S03]  /*20770*/  IMAD.WIDE R96, R3, 0x4, R242 ;  /* 0x0000000403607825 */ /* 0x000fc600078e02f2 */
[----:B-1----:R-:W3:Y:S01]  /*20780*/  LDL.LU.64 R138, [R1+0x1810] ;  /* 0x00181000018a7983 */ /* 0x002ee20000300a00 */
[----:B----4-:R-:W-:-:S03]  /*20790*/  IMAD.WIDE R156, R3, 0x4, R124 ;  /* 0x00000004039c7825 */ /* 0x010fc600078e027c */
[----:B------:R-:W4:Y:S01]  /*207a0*/  LDL.LU.64 R166, [R1+0x1818] ;  /* 0x0018180001a67983 */ /* 0x000f220000300a00 */
[----:B------:R-:W-:-:S03]  /*207b0*/  IMAD.WIDE R6, R3, 0x4, R122 ;  /* 0x0000000403067825 */ /* 0x000fc600078e027a */
[----:B------:R-:W4:Y:S01]  /*207c0*/  LDL.LU.64 R230, [R1+0x1820] ;  /* 0x0018200001e67983 */ /* 0x000f220000300a00 */
        /* <DEDUP_REMOVED lines=14> */
[----:B------:R-:W-:-:S04]  /*208b0*/  IMAD.WIDE R196, R3, 0x4, R104 ;  /* 0x0000000403c47825 */ /* 0x000fc800078e0268 */
[----:B--2---:R-:W-:-:S05]  /*208c0*/  IMAD.WIDE R236, R3, 0x4, R116 ;  /* 0x0000000403ec7825 */ /* 0x004fca00078e0274 */
[----:B------:R1:W-:Y:S01]  /*208d0*/  STL.64 [R1+0x398], R236 ;  /* 0x000398ec01007387 */ /* 0x0003e20000100a00 */
[----:B---3--:R-:W-:-:S03]  /*208e0*/  IMAD.WIDE R126, R3, 0x4, R126 ;  /* 0x00000004037e7825 */ /* 0x008fc600078e027e */
[----:B------:R-:W-:Y:S04]  /*208f0*/  STL.64 [R1+0x3a0], R128 ;  /* 0x0003a08001007387 */ /* 0x000fe80000100a00 */
[----:B------:R2:W-:Y:S04]  /*20900*/  STL.64 [R1+0x390], R10 ;  /* 0x0003900a01007387 */ /* 0x0005e80000100a00 */
[----:B------:R3:W-:Y:S04]  /*20910*/  STL.64 [R1+0x388], R60 ;  /* 0x0003883c01007387 */ /* 0x0007e80000100a00 */
[----:B------:R1:W-:Y:S04]  /*20920*/  STL.64 [R1+0x380], R84 ;  /* 0x0003805401007387 */ /* 0x0003e80000100a00 */
[----:B------:R1:W-:Y:S01]  /*20930*/  STL.64 [R1+0x378], R70 ;  /* 0x0003784601007387 */ /* 0x0003e20000100a00 */
[----:B------:R-:W-:-:S03]  /*20940*/  IMAD.WIDE R108, R252, 0x4, R80 ;  /* 0x00000004fc6c7825 */ /* 0x000fc600078e0250 */
[----:B------:R1:W-:Y:S01]  /*20950*/  STL.64 [R1+0x370], R4 ;  /* 0x0003700401007387 */ /* 0x0003e20000100a00 */
[----:B------:R-:W-:-:S03]  /*20960*/  IMAD.WIDE R110, R252, 0x4, R82 ;  /* 0x00000004fc6e7825 */ /* 0x000fc600078e0252 */
[----:B------:R1:W-:Y:S01]  /*20970*/  STL.64 [R1+0x368], R196 ;  /* 0x000368c401007387 */ /* 0x0003e20000100a00 */
[----:B------:R-:W-:-:S03]  /*20980*/  IMAD.WIDE R114, R252, 0x4, R86 ;  /* 0x00000004fc727825 */ /* 0x000fc600078e0256 */
[----:B------:R1:W-:Y:S01]  /*20990*/  STL.64 [R1+0x360], R126 ;  /* 0x0003607e01007387 */ /* 0x0003e20000100a00 */
[----:B------:R-:W-:-:S03]  /*209a0*/  IMAD.WIDE R116, R252, 0x4, R98 ;  /* 0x00000004fc747825 */ /* 0x000fc600078e0262 */
[----:B------:R-:W2:Y:S01]  /*209b0*/  LDL.64 R228, [R1+0x17b8] ;  /* 0x0017b80001e47983 */ /* 0x000ea20000100a00 */
[----:B------:R-:W-:-:S03]  /*209c0*/  IMAD.WIDE R118, R252, 0x4, R244 ;  /* 0x00000004fc767825 */ /* 0x000fc600078e02f4 */
[----:B------:R-:W3:Y:S04]  /*209d0*/  LDL.64 R80, [R1+0x1758] ;  /* 0x0017580001507983 */ /* 0x000ee80000100a00 */
[----:B------:R-:W3:Y:S04]  /*209e0*/  LDL.64 R82, [R1+0x1718] ;  /* 0x0017180001527983 */ /* 0x000ee80000100a00 */
[----:B------:R-:W3:Y:S04]  /*209f0*/  LDL.64 R86, [R1+0x1698] ;  /* 0x0016980001567983 */ /* 0x000ee80000100a00 */
[----:B------:R-:W3:Y:S04]  /*20a00*/  LDL.64 R98, [R1+0x1658] ;  /* 0x0016580001627983 */ /* 0x000ee80000100a00 */
[----:B------:R-:W3:Y:S04]  /*20a10*/  LDL.64 R244, [R1+0x15c8] ;  /* 0x0015c80001f47983 */ /* 0x000ee80000100a00 */
[----:B------:R-:W1:Y:S01]  /*20a20*/  S2R R69, SR_TID.X ;  /* 0x0000000000457919 */ /* 0x000e620000002100 */
[----:B------:R-:W-:-:S02]  /*20a30*/  IMAD.SHL.U32 R0, R2, 0x100, RZ ;  /* 0x0000010002007824 */ /* 0x000fc400078e00ff */
[----:B------:R-:W-:Y:S01]  /*20a40*/  IMAD.WIDE R104, R252, 0x4, R214 ;  /* 0x00000004fc687825 */ /* 0x000fe200078e02d6 */
[----:B------:R-:W3:Y:S02]  /*20a50*/  LDL.64 R180, [R1+0xe38] ;  /* 0x000e380001b47983 */ /* 0x000ee40000100a00 */
[----:B------:R-:W-:Y:S01]  /*20a60*/  LOP3.LUT R0, R0, 0x600, RZ, 0xc0, !PT ;  /* 0x0000060000007812 */ /* 0x000fe200078ec0ff */
[C---:B------:R-:W-:Y:S01]  /*20a70*/  IMAD.WIDE R106, R252.reuse, 0x4, R164 ;  /* 0x00000004fc6a7825 */ /* 0x040fe200078e02a4 */
[----:B------:R-:W3:Y:S03]  /*20a80*/  LDL.64 R214, [R1+0x1550] ;  /* 0x0015500001d67983 */ /* 0x000ee60000100a00 */
[C---:B------:R-:W-:Y:S01]  /*20a90*/  IMAD.WIDE R112, R252.reuse, 0x4, R176 ;  /* 0x00000004fc707825 */ /* 0x040fe200078e02b0 */
[----:B------:R-:W3:Y:S03]  /*20aa0*/  LDL.64 R164, [R1+0x12f0] ;  /* 0x0012f00001a47983 */ /* 0x000ee60000100a00 */
[C---:B------:R-:W-:Y:S01]  /*20ab0*/  IMAD.WIDE R120, R252.reuse, 0x4, R40 ;  /* 0x00000004fc787825 */ /* 0x040fe200078e0228 */
[----:B------:R-:W3:Y:S03]  /*20ac0*/  LDL.64 R176, [R1+0x14e0] ;  /* 0x0014e00001b07983 */ /* 0x000ee60000100a00 */
[----:B------:R-:W-:Y:S01]  /*20ad0*/  IMAD.WIDE R122, R252, 0x4, R138 ;  /* 0x00000004fc7a7825 */ /* 0x000fe200078e028a */
[----:B------:R-:W3:Y:S01]  /*20ae0*/  LDL.64 R40, [R1+0x1470] ;  /* 0x0014700001287983 */ /* 0x000ee20000100a00 */
[----:B-1----:R-:W-:-:S02]  /*20af0*/  LOP3.LUT R68, R69, 0x1f, RZ, 0xc0, !PT ;  /* 0x0000001f45447812 */ /* 0x002fc400078ec0ff */
[----:B----4-:R-:W-:Y:S01]  /*20b00*/  IMAD.WIDE R124, R252, 0x4, R166 ;  /* 0x00000004fc7c7825 */ /* 0x010fe200078e02a6 */
[----:B------:R-:W3:Y:S03]  /*20b10*/  LDL.64 R44, [R1+0xda8] ;  /* 0x000da800012c7983 */ /* 0x000ee60000100a00 */
[C---:B------:R-:W-:Y:S01]  /*20b20*/  IMAD R0, R68.reuse, 0x10, R0 ;  /* 0x0000001044007824 */ /* 0x040fe200078e0200 */
[----:B------:R-:W-:Y:S01]  /*20b30*/  SHF.L.U32 R0, R68, 0x2, RZ ;  /* 0x0000000244007819 */ /* 0x000fe200000006ff */
[----:B------:R-:W-:Y:S01]  /*20b40*/  IMAD.WIDE R242, R252, 0x4, R230 ;  /* 0x00000004fcf27825 */ /* 0x000fe200078e02e6 */
[----:B------:R-:W3:Y:S02]  /*20b50*/  LDL.64 R138, [R1+0xd38] ;  /* 0x000d3800018a7983 */ /* 0x000ee40000100a00 */
[----:B------:R-:W-:Y:S02]  /*20b60*/  LOP3.LUT R3, R0, 0x60, RZ, 0x3c, !PT ;  /* 0x0000006000037812 */ /* 0x000fe400078e3cff */
[----:B------:R-:W3:Y:S04]  /*20b70*/  LDL.64 R166, [R1+0xc38] ;  /* 0x000c380001a67983 */ /* 0x000ee80000100a00 */
[----:B------:R1:W-:Y:S04]  /*20b80*/  LDGSTS.E [R3+0x16e00], [R104.64], !P3 ;  /* 0x16e0000068037fae */ /* 0x0003e8000d921844 */
        /* <DEDUP_REMOVED lines=11> */
[----:B------:R-:W0:Y:S04]  /*20c40*/  LDGDEPBAR ;  /* 0x00000000000079af */ /* 0x000e280000000000 */
[----:B------:R-:W3:Y:S04]  /*20c50*/  LDL.64 R230, [R1+0xa48] ;  /* 0x000a480001e67983 */ /* 0x000ee80000100a00 */
[----:B--2---:R2:W-:Y:S04]  /*20c60*/  LDGSTS.E [R0+0x8000], [R228.64], P6 ;  /* 0x08000000e4007fae */ /* 0x0045e8000b121844 */
[----:B---3--:R3:W-:Y:S04]  /*20c70*/  LDGSTS.E [R0+0x8400], [R80.64], P6 ;  /* 0x0840000050007fae */ /* 0x0087e8000b121844 */
[----:B------:R1:W-:Y:S04]  /*20c80*/  LDGSTS.E [R0+0x8800], [R82.64], P6 ;  /* 0x0880000052007fae */ /* 0x0003e8000b121844 */
[----:B--2---:R-:W2:Y:S04]  /*20c90*/  LDL.LU.64 R228, [R1+0x2cb8] ;  /* 0x002cb80001e47983 */ /* 0x004ea80000300a00 */
[----:B---3--:R-:W3:Y:S04]  /*20ca0*/  LDL.LU.64 R80, [R1+0x2cb0] ;  /* 0x002cb00001507983 */ /* 0x008ee80000300a00 */
[----:B-1----:R-:W2:Y:S04]  /*20cb0*/  LDL.LU.64 R82, [R1+0x2ca8] ;  /* 0x002ca80001527983 */ /* 0x002ea80000300a00 */
        /* <DEDUP_REMOVED lines=9> */
[----:B------:R1:W-:Y:S04]  /*20d50*/  LDGSTS.E [R0+0xa400], [R164.64], P6 ;  /* 0x0a400000a4007fae */ /* 0x0003e8000b121844 */
[----:B-1----:R-:W3:Y:S04]  /*20d60*/  LDL.64 R214, [R1+0x17b0] ;  /* 0x0017b00001d67983 */ /* 0x002ee80000100a00 */
[----:B------:R-:W3:Y:S04]  /*20d70*/  LDL.64 R176, [R1+0x1750] ;  /* 0x0017500001b07983 */ /* 0x000ee80000100a00 */
[----:B------:R-:W3:Y:S01]  /*20d80*/  LDL.64 R40, [R1+0x1710] ;  /* 0x0017100001287983 */ /* 0x000ee20000100a00 */
[----:B------:R-:W-:-:S03]  /*20d90*/  LOP3.LUT R2, R2, 0x1f, RZ, 0xc0, !PT ;  /* 0x0000001f02027812 */ /* 0x000fc600078ec0ff */
[----:B------:R-:W3:Y:S04]  /*20da0*/  LDL.64 R164, [R1+0x13a8] ;  /* 0x0013a80001a47983 */ /* 0x000ee80000100a00 */
[----:B--2---:R1:W-:Y:S04]  /*20db0*/  LDGSTS.E [R0+0xa800], [R244.64], P6 ;  /* 0x0a800000f4007fae */ /* 0x0043e8000b121844 */
[----:B------:R2:W-:Y:S04]  /*20dc0*/  LDGSTS.E [R0+0xac00], [R98.64], P6 ;  /* 0x0ac0000062007fae */ /* 0x0005e8000b121844 */
[----:B------:R1:W-:Y:S04]  /*20dd0*/  LDGSTS.E [R0+0xb000], [R86.64], P6 ;  /* 0x0b00000056007fae */ /* 0x0003e8000b121844 */
[----:B------:R2:W-:Y:S04]  /*20de0*/  LDGSTS.E [R0+0xb400], [R82.64], P6 ;  /* 0x0b40000052007fae */ /* 0x0005e8000b121844 */
[----:B---3--:R3:W-:Y:S04]  /*20df0*/  LDGSTS.E [R0+0xb800], [R80.64], P6 ;  /* 0x0b80000050007fae */ /* 0x0087e8000b121844 */
[----:B-1----:R-:W4:Y:S04]  /*20e00*/  LDL.64 R86, [R1+0x15b8] ;  /* 0x0015b80001567983 */ /* 0x002f280000100a00 */
[----:B--2---:R-:W2:Y:S04]  /*20e10*/  LDL.64 R82, [R1+0x1650] ;  /* 0x0016500001527983 */ /* 0x004ea80000100a00 */
[----:B---3--:R-:W3:Y:S04]  /*20e20*/  LDL.64 R80, [R1+0x1690] ;  /* 0x0016900001507983 */ /* 0x008ee80000100a00 */
[----:B------:R-:W2:Y:S04]  /*20e30*/  LDL.64 R98, [R1+0x1548] ;  /* 0x0015480001627983 */ /* 0x000ea80000100a00 */
[----:B------:R-:W4:Y:S04]  /*20e40*/  LDL.64 R244, [R1+0x14d0] ;  /* 0x0014d00001f47983 */ /* 0x000f280000100a00 */
[----:B------:R1:W-:Y:S04]  /*20e50*/  LDGSTS.E [R0+0xbc00], [R180.64], P6 ;  /* 0x0bc00000b4007fae */ /* 0x0003e8000b121844 */
[----:B------:R1:W-:Y:S04]  /*20e60*/  LDGSTS.E [R0+0xc000], [R44.64], P6 ;  /* 0x0c0000002c007fae */ /* 0x0003e8000b121844 */
[----:B------:R1:W-:Y:S04]  /*20e70*/  LDGSTS.E [R0+0xc400], [R138.64], P6 ;  /* 0x0c4000008a007fae */ /* 0x0003e8000b121844 */
[----:B------:R1:W-:Y:S01]  /*20e80*/  LDGSTS.E [R0+0xc800], [R166.64], P6 ;  /* 0x0c800000a6007fae */ /* 0x0003e2000b121844 */
[----:B------:R-:W-:-:S03]  /*20e90*/  IMAD.SHL.U32 R2, R2, 0x4, RZ ;  /* 0x0000000402027824 */ /* 0x000fc600078e00ff */
[----:B-1----:R-:W4:Y:S04]  /*20ea0*/  LDL.LU.64 R180, [R1+0x2c88] ;  /* 0x002c880001b47983 */ /* 0x002f280000300a00 */
[----:B------:R1:W-:Y:S04]  /*20eb0*/  LDGSTS.E [R0+0xcc00], [R230.64], P6 ;  /* 0x0cc00000e6007fae */ /* 0x0003e8000b121844 */
[----:B------:R-:W4:Y:S04]  /*20ec0*/  LDL.LU.64 R44, [R1+0x2c80] ;  /* 0x002c8000012c7983 */ /* 0x000f280000300a00 */
[----:B------:R1:W-:Y:S04]  /*20ed0*/  LDGSTS.E [R0+0xd000], [R228.64], P6 ;  /* 0x0d000000e4007fae */ /* 0x0003e8000b121844 */
[----:B------:R-:W4:Y:S04]  /*20ee0*/  LDL.LU.64 R138, [R1+0x2c78] ;  /* 0x002c7800018a7983 */ /* 0x000f280000300a00 */
[----:B------:R1:W-:Y:S04]  /*20ef0*/  LDGSTS.E [R0+0xd400], [R212.64], P6 ;  /* 0x0d400000d4007fae */ /* 0x0003e8000b121844 */
[----:B------:R-:W4:Y:S04]  /*20f00*/  LDL.LU.64 R166, [R1+0x2c70] ;  /* 0x002c700001a67983 */ /* 0x000f280000300a00 */
[----:B------:R1:W-:Y:S04]  /*20f10*/  LDGSTS.E [R0+0xd800], [R250.64], P6 ;  /* 0x0d800000fa007fae */ /* 0x0003e8000b121844 */
[----:B-1----:R-:W4:Y:S04]  /*20f20*/  LDL.LU.64 R230, [R1+0x2c68] ;  /* 0x002c680001e67983 */ /* 0x002f280000300a00 */
[----:B------:R1:W-:Y:S01]  /*20f30*/  LDGSTS.E [R0+0xdc00], [R216.64], P6 ;  /* 0x0dc00000d8007fae */ /* 0x0003e2000b121844 */
[----:B------:R-:W-:-:S03]  /*20f40*/  LOP3.LUT R2, R2, 0x10, RZ, 0x3c, !PT ;  /* 0x0000001002027812 */ /* 0x000fc600078e3cff */
[----:B------:R-:W4:Y:S04]  /*20f50*/  LDL.LU.64 R228, [R1+0x2c60] ;  /* 0x002c600001e47983 */ /* 0x000f280000300a00 */
[----:B------:R1:W-:Y:S04]  /*20f60*/  LDGSTS.E [R0+0xe000], [R174.64], P6 ;  /* 0x0e000000ae007fae */ /* 0x0003e8000b121844 */
[----:B------:R-:W4:Y:S04]  /*20f70*/  LDL.LU.64 R212, [R1+0x2c58] ;  /* 0x002c580001d47983 */ /* 0x000f280000300a00 */
[----:B------:R1:W-:Y:S04]  /*20f80*/  LDGSTS.E [R0+0xe400], [R134.64], P6 ;  /* 0x0e40000086007fae */ /* 0x0003e8000b121844 */
[----:B------:R-:W4:Y:S04]  /*20f90*/  LDL.64 R250, [R1+0xe30] ;  /* 0x000e300001fa7983 */ /* 0x000f280000100a00 */
[----:B-1----:R-:W4:Y:S04]  /*20fa0*/  LDL.64 R174, [R1+0xda0] ;  /* 0x000da00001ae7983 */ /* 0x002f280000100a00 */
[----:B------:R-:W4:Y:S04]  /*20fb0*/  LDL.64 R134, [R1+0xe90] ;  /* 0x000e900001867983 */ /* 0x000f280000100a00 */
[----:B------:R-:W4:Y:S04]  /*20fc0*/  LDL.64 R216, [R1+0xd30] ;  /* 0x000d300001d87983 */ /* 0x000f280000100a00 */
[----:B------:R1:W-:Y:S04]  /*20fd0*/  LDGSTS.E [R0+0xe800], [R182.64], P6 ;  /* 0x0e800000b6007fae */ /* 0x0003e8000b121844 */
[----:B------:R1:W-:Y:S04]  /*20fe0*/  LDGSTS.E [R0+0xec00], [R46.64], P6 ;  /* 0x0ec000002e007fae */ /* 0x0003e8000b121844 */
[----:B------:R1:W-:Y:S04]  /*20ff0*/  LDGSTS.E [R0+0xf000], [R132.64], P6 ;  /* 0x0f00000084007fae */ /* 0x0003e8000b121844 */
[----:B-1----:R-:W4:Y:S04]  /*21000*/  LDL.LU.64 R182, [R1+0x2c50] ;  /* 0x002c500001b67983 */ /* 0x002f280000300a00 */
[----:B------:R-:W4:Y:S04]  /*21010*/  LDL.LU.64 R46, [R1+0x2c48] ;  /* 0x002c4800012e7983 */ /* 0x000f280000300a00 */
[----:B------:R-:W4:Y:S04]  /*21020*/  LDL.LU.64 R132, [R1+0x2c40] ;  /* 0x002c400001847983 */ /* 0x000f280000300a00 */
        /* <DEDUP_REMOVED lines=12> */
[----:B---3--:R1:W-:Y:S04]  /*210f0*/  LDGSTS.E [R2+0x8c80], [R80.64], P6 ;  /* 0x08c8000050027fae */ /* 0x0083e8000b121844 */
[----:B--2---:R2:W-:Y:S04]  /*21100*/  LDGSTS.E [R2+0x9080], [R82.64], P6 ;  /* 0x0908000052027fae */ /* 0x0045e8000b121844 */
[----:B----4-:R3:W-:Y:S04]  /*21110*/  LDGSTS.E [R2+0x9480], [R86.64], P6 ;  /* 0x0948000056027fae */ /* 0x0107e8000b121844 */
[----:B-1----:R-:W4:Y:S04]  /*21120*/  LDL.LU.64 R80, [R1+0x2c08] ;  /* 0x002c080001507983 */ /* 0x002f280000300a00 */
[----:B--2---:R-:W2:Y:S04]  /*21130*/  LDL.LU.64 R82, [R1+0x2c00] ;  /* 0x002c000001527983 */ /* 0x004ea80000300a00 */
[----:B---3--:R-:W3:Y:S04]  /*21140*/  LDL.LU.64 R86, [R1+0x2bf8] ;  /* 0x002bf80001567983 */ /* 0x008ee80000300a00 */
[----:B------:R1:W-:Y:S04]  /*21150*/  LDGSTS.E [R2+0x9880], [R98.64], P6 ;  /* 0x0988000062027fae */ /* 0x0003e8000b121844 */
[----:B------:R1:W-:Y:S04]  /*21160*/  LDGSTS.E [R2+0x9c80], [R244.64], P6 ;  /* 0x09c80000f4027fae */ /* 0x0003e8000b121844 */
[----:B------:R1:W-:Y:S04]  /*21170*/  LDGSTS.E [R2+0xa080], [R164.64], P6 ;  /* 0x0a080000a4027fae */ /* 0x0003e8000b121844 */
[----:B-1----:R-:W2:Y:S04]  /*21180*/  LDL.LU.64 R98, [R1+0x2bf0] ;  /* 0x002bf00001627983 */ /* 0x002ea80000300a00 */
[----:B------:R-:W2:Y:S04]  /*21190*/  LDL.LU.64 R244, [R1+0x2be8] ;  /* 0x002be80001f47983 */ /* 0x000ea80000300a00 */
[----:B------:R-:W3:Y:S01]  /*211a0*/  LDL.64 R164, [R1+0x17a0] ;  /* 0x0017a00001a47983 */ /* 0x000ee20000100a00 */
[----:B------:R-:W-:-:S03]  /*211b0*/  LOP3.LUT R69, R69, 0x1f, RZ, 0xc0, !PT ;  /* 0x0000001f45457812 */ /* 0x000fc600078ec0ff */
[----:B--2---:R1:W-:Y:S04]  /*211c0*/  LDGSTS.E [R2+0xa480], [R244.64], P6 ;  /* 0x0a480000f4027fae */ /* 0x0043e8000b121844 */
[----:B------:R2:W-:Y:S04]  /*211d0*/  LDGSTS.E [R2+0xa880], [R98.64], P6 ;  /* 0x0a88000062027fae */ /* 0x0005e8000b121844 */
[----:B---3--:R3:W-:Y:S04]  /*211e0*/  LDGSTS.E [R2+0xac80], [R86.64], P6 ;  /* 0x0ac8000056027fae */ /* 0x0087e8000b121844 */
[----:B------:R1:W-:Y:S04]  /*211f0*/  LDGSTS.E [R2+0xb080], [R82.64], P6 ;  /* 0x0b08000052027fae */ /* 0x0003e8000b121844 */
[----:B----4-:R4:W-:Y:S04]  /*21200*/  LDGSTS.E [R2+0xb480], [R80.64], P6 ;  /* 0x0b48000050027fae */ /* 0x0109e8000b121844 */
[----:B---3--:R-:W3:Y:S04]  /*21210*/  LDL.64 R86, [R1+0x1688] ;  /* 0x0016880001567983 */ /* 0x008ee80000100a00 */
[----:B-1----:R-:W3:Y:S04]  /*21220*/  LDL.64 R82, [R1+0x1700] ;  /* 0x0017000001527983 */ /* 0x002ee80000100a00 */
[----:B----4-:R-:W4:Y:S04]  /*21230*/  LDL.64 R80, [R1+0x1748] ;  /* 0x0017480001507983 */ /* 0x010f280000100a00 */
[----:B--2---:R-:W2:Y:S04]  /*21240*/  LDL.64 R98, [R1+0x1640] ;  /* 0x0016400001627983 */ /* 0x004ea80000100a00 */
[----:B------:R1:W-:Y:S04]  /*21250*/  LDGSTS.E [R2+0xb880], [R134.64], P6 ;  /* 0x0b88000086027fae */ /* 0x0003e8000b121844 */
[----:B------:R1:W-:Y:S04]  /*21260*/  LDGSTS.E [R2+0xbc80], [R250.64], P6 ;  /* 0x0bc80000fa027fae */ /* 0x0003e8000b121844 */
[----:B------:R1:W-:Y:S04]  /*21270*/  LDGSTS.E [R2+0xc080], [R174.64], P6 ;  /* 0x0c080000ae027fae */ /* 0x0003e8000b121844 */
[----:B------:R1:W-:Y:S04]  /*21280*/  LDGSTS.E [R2+0xc480], [R216.64], P6 ;  /* 0x0c480000d8027fae */ /* 0x0003e8000b121844 */
[----:B------:R-:W2:Y:S04]  /*21290*/  LDL.64 R244, [R1+0x15a8] ;  /* 0x0015a80001f47983 */ /* 0x000ea80000100a00 */
[----:B------:R1:W-:Y:S04]  /*212a0*/  LDGSTS.E [R2+0xc880], [R236.64], P6 ;  /* 0x0c880000ec027fae */ /* 0x0003e8000b121844 */
[----:B-1----:R-:W2:Y:S04]  /*212b0*/  LDL.LU.64 R134, [R1+0x2be0] ;  /* 0x002be00001867983 */ /* 0x002ea80000300a00 */
[----:B------:R1:W-:Y:S01]  /*212c0*/  LDGSTS.E [R2+0xcc80], [R228.64], P6 ;  /* 0x0cc80000e4027fae */ /* 0x0003e2000b121844 */
[----:B------:R-:W-:-:S03]  /*212d0*/  IMAD.SHL.U32 R69, R69, 0x4, RZ ;  /* 0x0000000445457824 */ /* 0x000fc600078e00ff */
[----:B------:R-:W2:Y:S04]  /*212e0*/  LDL.LU.64 R250, [R1+0x2bd8] ;  /* 0x002bd80001fa7983 */ /* 0x000ea80000300a00 */
[----:B------:R1:W-:Y:S04]  /*212f0*/  LDGSTS.E [R2+0xd080], [R202.64], P6 ;  /* 0x0d080000ca027fae */ /* 0x0003e8000b121844 */
[----:B------:R-:W2:Y:S04]  /*21300*/  LDL.LU.64 R174, [R1+0x2bd0] ;  /* 0x002bd00001ae7983 */ /* 0x000ea80000300a00 */
[----:B------:R1:W-:Y:S04]  /*21310*/  LDGSTS.E [R2+0xd480], [R38.64], P6 ;  /* 0x0d48000026027fae */ /* 0x0003e8000b121844 */
[----:B------:R-:W2:Y:S04]  /*21320*/  LDL.LU.64 R216, [R1+0x2bc8] ;  /* 0x002bc80001d87983 */ /* 0x000ea80000300a00 */
[----:B------:R1:W-:Y:S04]  /*21330*/  LDGSTS.E [R2+0xd880], [R18.64], P6 ;  /* 0x0d88000012027fae */ /* 0x0003e8000b121844 */
[----:B------:R-:W2:Y:S04]  /*21340*/  LDL.64 R236, [R1+0xf70] ;  /* 0x000f700001ec7983 */ /* 0x000ea80000100a00 */
[----:B-1----:R-:W2:Y:S04]  /*21350*/  LDL.64 R228, [R1+0xef0] ;  /* 0x000ef00001e47983 */ /* 0x002ea80000100a00 */
[----:B------:R-:W2:Y:S04]  /*21360*/  LDL.64 R18, [R1+0x18a0] ;  /* 0x0018a00001127983 */ /* 0x000ea80000100a00 */
[----:B------:R-:W2:Y:S04]  /*21370*/  LDL.64 R38, [R1+0x1860] ;  /* 0x0018600001267983 */ /* 0x000ea80000100a00 */
[----:B------:R-:W2:Y:S04]  /*21380*/  LDL.64 R202, [R1+0xe88] ;  /* 0x000e880001ca7983 */ /* 0x000ea80000100a00 */
[----:B------:R1:W-:Y:S04]  /*21390*/  LDGSTS.E [R2+0xdc80], [R178.64], P6 ;  /* 0x0dc80000b2027fae */ /* 0x0003e8000b121844 */
[----:B------:R1:W-:Y:S01]  /*213a0*/  LDGSTS.E [R2+0xe080], [R42.64], P6 ;  /* 0x0e0800002a027fae */ /* 0x0003e2000b121844 */
[----:B------:R-:W-:-:S03]  /*213b0*/  LOP3.LUT R252, R69, 0x20, RZ, 0x3c, !PT ;  /* 0x0000002045fc7812 */ /* 0x000fc600078e3cff */
        /* <DEDUP_REMOVED lines=16> */
[----:B------:R1:W5:Y:S04]  /*214c0*/  LDL.LU R2, [R1+0x2b78] ;  /* 0x002b780001027983 */ /* 0x0003680000300800 */
[----:B------:R1:W-:Y:S04]  /*214d0*/  LDGSTS.E [R252+0x8100], [R164.64], P6 ;  /* 0x08100000a4fc7fae */ /* 0x0003e8000b121844 */
[----:B-1----:R-:W2:Y:S04]  /*214e0*/  LDL.LU.64 R164, [R1+0x2b70] ;  /* 0x002b700001a47983 */ /* 0x002ea80000300a00 */
[----:B----4-:R1:W-:Y:S04]  /*214f0*/  LDGSTS.E [R252+0x8500], [R80.64], P6 ;  /* 0x0850000050fc7fae */ /* 0x0103e8000b121844 */
[----:B---3--:R3:W-:Y:S04]  /*21500*/  LDGSTS.E [R252+0x8900], [R82.64], P6 ;  /* 0x0890000052fc7fae */ /* 0x0087e8000b121844 */
[----:B------:R4:W-:Y:S04]  /*21510*/  LDGSTS.E [R252+0x8d00], [R86.64], P6 ;  /* 0x08d0000056fc7fae */ /* 0x0009e8000b121844 */
[----:B-1----:R-:W2:Y:S04]  /*21520*/  LDL.LU.64 R80, [R1+0x2b68] ;  /* 0x002b680001507983 */ /* 0x002ea80000300a00 */
[----:B---3--:R-:W3:Y:S04]  /*21530*/  LDL.LU.64 R82, [R1+0x2b60] ;  /* 0x002b600001527983 */ /* 0x008ee80000300a00 */
[----:B----4-:R-:W4:Y:S04]  /*21540*/  LDL.LU.64 R86, [R1+0x2b58] ;  /* 0x002b580001567983 */ /* 0x010f280000300a00 */
[----:B--2---:R1:W-:Y:S04]  /*21550*/  LDGSTS.E [R252+0x9100], [R98.64], P6 ;  /* 0x0910000062fc7fae */ /* 0x0043e8000b121844 */
[----:B------:R2:W-:Y:S04]  /*21560*/  LDGSTS.E [R252+0x9500], [R244.64], P6 ;  /* 0x09500000f4fc7fae */ /* 0x0005e8000b121844 */
[----:B-1----:R-:W3:Y:S04]  /*21570*/  LDL.LU.64 R98, [R1+0x2b50] ;  /* 0x002b500001627983 */ /* 0x002ee80000300a00 */
[----:B--2---:R-:W2:Y:S04]  /*21580*/  LDL.64 R244, [R1+0x1680] ;  /* 0x0016800001f47983 */ /* 0x004ea80000100a00 */
[----:B---3--:R1:W-:Y:S04]  /*21590*/  LDGSTS.E [R252+0x9900], [R98.64], P6 ;  /* 0x0990000062fc7fae */ /* 0x0083e8000b121844 */
[----:B----4-:R3:W-:Y:S04]  /*215a0*/  LDGSTS.E [R252+0x9d00], [R86.64], P6 ;  /* 0x09d0000056fc7fae */ /* 0x0107e8000b121844 */
[----:B------:R4:W-:Y:S04]  /*215b0*/  LDGSTS.E [R252+0xa100], [R82.64], P6 ;  /* 0x0a10000052fc7fae */ /* 0x0009e8000b121844 */
[----:B------:R1:W-:Y:S04]  /*215c0*/  LDGSTS.E [R252+0xa500], [R80.64], P6 ;  /* 0x0a50000050fc7fae */ /* 0x0003e8000b121844 */
[----:B---3--:R-:W4:Y:S04]  /*215d0*/  LDL.64 R86, [R1+0x16f0] ;  /* 0x0016f00001567983 */ /* 0x008f280000100a00 */
[----:B----4-:R-:W4:Y:S04]  /*215e0*/  LDL.64 R82, [R1+0x1740] ;  /* 0x0017400001527983 */ /* 0x010f280000100a00 */
[----:B-1----:R-:W2:Y:S04]  /*215f0*/  LDL.64 R80, [R1+0x1790] ;  /* 0x0017900001507983 */ /* 0x002ea80000100a00 */
[----:B------:R-:W2:Y:S04]  /*21600*/  LDL.64 R98, [R1+0x1630] ;  /* 0x0016300001627983 */ /* 0x000ea80000100a00 */
[----:B------:R1:W-:Y:S04]  /*21610*/  LDGSTS.E [R252+0xa900], [R236.64], P6 ;  /* 0x0a900000ecfc7fae */ /* 0x0003e8000b121844 */
[----:B------:R1:W-:Y:S04]  /*21620*/  LDGSTS.E [R252+0xad00], [R228.64], P6 ;  /* 0x0ad00000e4fc7fae */ /* 0x0003e8000b121844 */
[----:B------:R1:W-:Y:S04]  /*21630*/  LDGSTS.E [R252+0xb100], [R18.64], P6 ;  /* 0x0b10000012fc7fae */ /* 0x0003e8000b121844 */
[----:B-1----:R-:W2:Y:S04]  /*21640*/  LDL.LU.64 R236, [R1+0x2b48] ;  /* 0x002b480001ec7983 */ /* 0x002ea80000300a00 */
[----:B------:R1:W-:Y:S04]  /*21650*/  LDGSTS.E [R252+0xb500], [R38.64], P6 ;  /* 0x0b50000026fc7fae */ /* 0x0003e8000b121844 */
[----:B------:R-:W4:Y:S04]  /*21660*/  LDL.LU.64 R228, [R1+0x2b40] ;  /* 0x002b400001e47983 */ /* 0x000f280000300a00 */
[----:B------:R1:W-:Y:S04]  /*21670*/  LDGSTS.E [R252+0xb900], [R202.64], P6 ;  /* 0x0b900000cafc7fae */ /* 0x0003e8000b121844 */
[----:B------:R-:W4:Y:S04]  /*21680*/  LDL.LU.64 R18, [R1+0x2b38] ;  /* 0x002b380001127983 */ /* 0x000f280000300a00 */
[----:B-1----:R-:W4:Y:S04]  /*21690*/  LDL.LU.64 R38, [R1+0x2b30] ;  /* 0x002b300001267983 */ /* 0x002f280000300a00 */
[----:B------:R-:W4:Y:S01]  /*216a0*/  LDL.LU.64 R202, [R1+0x2b28] ;  /* 0x002b280001ca7983 */ /* 0x000f220000300a00 */
[----:B------:R-:W-:-:S03]  /*216b0*/  LOP3.LUT R69, R69, 0x30, RZ, 0x3c, !PT ;  /* 0x0000003045457812 */ /* 0x000fc600078e3cff */
[----:B--2---:R1:W-:Y:S04]  /*216c0*/  LDGSTS.E [R252+0xbd00], [R236.64], P6 ;  /* 0x0bd00000ecfc7fae */ /* 0x0043e8000b121844 */
[----:B------:R2:W-:Y:S04]  /*216d0*/  LDGSTS.E [R252+0xc100], [R200.64], P6 ;  /* 0x0c100000c8fc7fae */ /* 0x0005e8000b121844 */
[----:B------:R4:W-:Y:S04]  /*216e0*/  LDGSTS.E [R252+0xc500], [R174.64], P6 ;  /* 0x0c500000aefc7fae */ /* 0x0009e8000b121844 */
[----:B-1----:R-:W3:Y:S04]  /*216f0*/  LDL.64 R236, [R1+0xf68] ;  /* 0x000f680001ec7983 */ /* 0x002ee80000100a00 */
[----:B--2---:R-:W2:Y:S04]  /*21700*/  LDL.64 R200, [R1+0x1398] ;  /* 0x0013980001c87983 */ /* 0x004ea80000100a00 */
[----:B----4-:R-:W2:Y:S04]  /*21710*/  LDL.64 R174, [R1+0x12c8] ;  /* 0x0012c80001ae7983 */ /* 0x010ea80000100a00 */
        /* <DEDUP_REMOVED lines=35> */
[----:B------:R1:W-:Y:S04]  /*21950*/  LDGSTS.E [R69+0x9180], [R98.64], P6 ;  /* 0x0918000062457fae */ /* 0x0003e8000b121844 */
[----:B------:R-:W3:Y:S04]  /*21960*/  LDL.64 R244, [R1+0x1738] ;  /* 0x0017380001f47983 */ /* 0x000ee80000100a00 */
[----:B-1----:R-:W3:Y:S04]  /*21970*/  LDL.64 R98, [R1+0x16d8] ;  /* 0x0016d80001627983 */ /* 0x002ee80000100a00 */
[----:B--2---:R1:W-:Y:S04]  /*21980*/  LDGSTS.E [R69+0x9580], [R86.64], P6 ;  /* 0x0958000056457fae */ /* 0x0043e8000b121844 */
[----:B------:R2:W-:Y:S04]  /*21990*/  LDGSTS.E [R69+0x9980], [R82.64], P6 ;  /* 0x0998000052457fae */ /* 0x0005e8000b121844 */
[----:B------:R3:W-:Y:S04]  /*219a0*/  LDGSTS.E [R69+0x9d80], [R80.64], P6 ;  /* 0x09d8000050457fae */ /* 0x0007e8000b121844 */
[----:B-1----:R-:W2:Y:S04]  /*219b0*/  LDL.64 R86, [R1+0x1678] ;  /* 0x0016780001567983 */ /* 0x002ea80000100a00 */
[----:B--2---:R-:W2:Y:S04]  /*219c0*/  LDL.64 R82, [R1+0x1618] ;  /* 0x0016180001527983 */ /* 0x004ea80000100a00 */
[----:B---3--:R-:W3:Y:S04]  /*219d0*/  LDL.64 R80, [R1+0x1778] ;  /* 0x0017780001507983 */ /* 0x008ee80000100a00 */
[----:B------:R1:W-:Y:S04]  /*219e0*/  LDGSTS.E [R69+0xa180], [R200.64], P6 ;  /* 0x0a180000c8457fae */ /* 0x0003e8000b121844 */
[----:B------:R1:W-:Y:S04]  /*219f0*/  LDGSTS.E [R69+0xa580], [R174.64], P6 ;  /* 0x0a580000ae457fae */ /* 0x0003e8000b121844 */
[----:B------:R1:W-:Y:S04]  /*21a00*/  LDGSTS.E [R69+0xa980], [R236.64], P6 ;  /* 0x0a980000ec457fae */ /* 0x0003e8000b121844 */
[----:B-1----:R-:W2:Y:S04]  /*21a10*/  LDL.LU.64 R200, [R1+0x2a98] ;  /* 0x002a980001c87983 */ /* 0x002ea80000300a00 */
[----:B------:R-:W2:Y:S04]  /*21a20*/  LDL.LU.64 R174, [R1+0x2a90] ;  /* 0x002a900001ae7983 */ /* 0x000ea80000300a00 */
[----:B------:R-:W3:Y:S01]  /*21a30*/  LDL.LU.64 R236, [R1+0x2a88] ;  /* 0x002a880001ec7983 */ /* 0x000ee20000300a00 */
[----:B------:R-:W-:-:S05]  /*21a40*/  IMAD.SHL.U32 R252, R68, 0x4, RZ ;  /* 0x0000000444fc7824 */ /* 0x000fca00078e00ff */
[C---:B------:R-:W-:Y:S01]  /*21a50*/  LOP3.LUT R68, R252.reuse, 0x40, RZ, 0x3c, !PT ;  /* 0x00000040fc447812 */ /* 0x040fe200078e3cff */
[----:B--2---:R1:W-:Y:S04]  /*21a60*/  LDGSTS.E [R69+0xad80], [R174.64], P6 ;  /* 0x0ad80000ae457fae */ /* 0x0043e8000b121844 */
[----:B------:R2:W-:Y:S04]  /*21a70*/  LDGSTS.E [R69+0xb180], [R62.64], P6 ;  /* 0x0b1800003e457fae */ /* 0x0005e8000b121844 */
[----:B------:R3:W-:Y:S04]  /*21a80*/  LDGSTS.E [R69+0xb580], [R78.64], P6 ;  /* 0x0b5800004e457fae */ /* 0x0007e8000b121844 */
[----:B-1----:R-:W4:Y:S04]  /*21a90*/  LDL.LU.64 R174, [R1+0x2a80] ;  /* 0x002a800001ae7983 */ /* 0x002f280000300a00 */
[----:B--2---:R-:W2:Y:S04]  /*21aa0*/  LDL.LU.64 R62, [R1+0x2a78] ;  /* 0x002a7800013e7983 */ /* 0x004ea80000300a00 */
[----:B---3--:R-:W4:Y:S04]  /*21ab0*/  LDL.LU.64 R78, [R1+0x2a70] ;  /* 0x002a7000014e7983 */ /* 0x008f280000300a00 */
        /* <DEDUP_REMOVED lines=38> */
[----:B------:R1:W-:Y:S04]  /*21d20*/  LDGSTS.E [R68+0x8600], [R244.64], P6 ;  /* 0x08600000f4447fae */ /* 0x0003e8000b121844 */
[----:B------:R1:W-:Y:S04]  /*21d30*/  LDGSTS.E [R68+0x8a00], [R98.64], P6 ;  /* 0x08a0000062447fae */ /* 0x0003e8000b121844 */
[----:B-1----:R-:W2:Y:S04]  /*21d40*/  LDL.LU.64 R80, [R1+0x29d0] ;  /* 0x0029d00001507983 */ /* 0x002ea80000300a00 */
[----:B------:R-:W2:Y:S04]  /*21d50*/  LDL.LU.64 R244, [R1+0x29c8] ;  /* 0x0029c80001f47983 */ /* 0x000ea80000300a00 */
[----:B------:R-:W4:Y:S04]  /*21d60*/  LDL.LU.64 R98, [R1+0x29c0] ;  /* 0x0029c00001627983 */ /* 0x000f280000300a00 */
[----:B------:R1:W-:Y:S04]  /*21d70*/  LDGSTS.E [R68+0x8e00], [R86.64], P6 ;  /* 0x08e0000056447fae */ /* 0x0003e8000b121844 */
[----:B------:R1:W-:Y:S04]  /*21d80*/  LDGSTS.E [R68+0x9200], [R82.64], P6 ;  /* 0x0920000052447fae */ /* 0x0003e8000b121844 */
[----:B-1----:R-:W4:Y:S04]  /*21d90*/  LDL.LU.64 R86, [R1+0x29b8] ;  /* 0x0029b80001567983 */ /* 0x002f280000300a00 */
[----:B------:R-:W4:Y:S04]  /*21da0*/  LDL.LU.64 R82, [R1+0x29b0] ;  /* 0x0029b00001527983 */ /* 0x000f280000300a00 */
[----:B--2---:R1:W-:Y:S04]  /*21db0*/  LDGSTS.E [R68+0x9600], [R244.64], P6 ;  /* 0x09600000f4447fae */ /* 0x0043e8000b121844 */
[----:B------:R2:W-:Y:S04]  /*21dc0*/  LDGSTS.E [R68+0x9a00], [R248.64], P6 ;  /* 0x09a00000f8447fae */ /* 0x0005e8000b121844 */
[----:B------:R4:W-:Y:S04]  /*21dd0*/  LDGSTS.E [R68+0x9e00], [R76.64], P6 ;  /* 0x09e000004c447fae */ /* 0x0009e8000b121844 */
[----:B-1----:R-:W3:Y:S04]  /*21de0*/  LDL.LU.64 R244, [R1+0x29a8] ;  /* 0x0029a80001f47983 */ /* 0x002ee80000300a00 */
[----:B--2---:R-:W2:Y:S04]  /*21df0*/  LDL.LU.64 R248, [R1+0x29a0] ;  /* 0x0029a00001f87983 */ /* 0x004ea80000300a00 */
[----:B----4-:R-:W4:Y:S04]  /*21e00*/  LDL.LU.64 R76, [R1+0x2998] ;  /* 0x00299800014c7983 */ /* 0x010f280000300a00 */
        /* <DEDUP_REMOVED lines=21> */
[----:B-1----:R1:W5:Y:S04]  /*21f60*/  LDL.LU.64 R134, [R1+0x2948] ;  /* 0x0029480001867983 */ /* 0x0023680000300a00 */
[----:B------:R1:W5:Y:S04]  /*21f70*/  LDL.LU.64 R132, [R1+0x2940] ;  /* 0x0029400001847983 */ /* 0x0003680000300a00 */
[----:B------:R1:W5:Y:S04]  /*21f80*/  LDL.LU.64 R138, [R1+0x2938] ;  /* 0x00293800018a7983 */ /* 0x0003680000300a00 */
[----:B------:R1:W-:Y:S04]  /*21f90*/  LDGSTS.E [R68+0xd200], [R136.64], P6 ;  /* 0x0d20000088447fae */ /* 0x0003e8000b121844 */
[----:B------:R1:W-:Y:S04]  /*21fa0*/  LDGSTS.E [R68+0xd600], [R142.64], P6 ;  /* 0x0d6000008e447fae */ /* 0x0003e8000b121844 */
[----:B------:R1:W-:Y:S04]  /*21fb0*/  LDGSTS.E [R68+0xda00], [R140.64], P6 ;  /* 0x0da000008c447fae */ /* 0x0003e8000b121844 */
[----:B-1----:R1:W5:Y:S04]  /*21fc0*/  LDL.LU.64 R136, [R1+0x2930] ;  /* 0x0029300001887983 */ /* 0x0023680000300a00 */
[----:B------:R1:W5:Y:S04]  /*21fd0*/  LDL.LU.64 R142, [R1+0x2928] ;  /* 0x00292800018e7983 */ /* 0x0003680000300a00 */
[----:B------:R1:W5:Y:S04]  /*21fe0*/  LDL.LU.64 R140, [R1+0x2920] ;  /* 0x00292000018c7983 */ /* 0x0003680000300a00 */
[----:B------:R1:W-:Y:S04]  /*21ff0*/  LDGSTS.E [R68+0xde00], [R146.64], P6 ;  /* 0x0de0000092447fae */ /* 0x0003e8000b121844 */
[----:B------:R1:W-:Y:S01]  /*22000*/  LDGSTS.E [R68+0xe200], [R144.64], P6 ;  /* 0x0e20000090447fae */ /* 0x0003e2000b121844 */
[----:B------:R-:W-:-:S03]  /*22010*/  LOP3.LUT R252, R252, 0x50, RZ, 0x3c, !PT ;  /* 0x00000050fcfc7812 */ /* 0x000fc600078e3cff */
        /* <DEDUP_REMOVED lines=16> */
[----:B------:R1:W5:Y:S01]  /*22120*/  LDL.LU R68, [R1+0x28d0] ;  /* 0x0028d00001447983 */ /* 0x0003620000300800 */
[----:B------:R-:W-:-:S03]  /*22130*/  LOP3.LUT R0, R0, 0x70, RZ, 0x3c, !PT ;  /* 0x0000007000007812 */ /* 0x000fc600078e3cff */
[----:B--2---:R2:W-:Y:S04]  /*22140*/  LDGSTS.E [R252+0x8280], [R74.64], P6 ;  /* 0x082800004afc7fae */ /* 0x0045e8000b121844 */
[----:B------:R1:W-:Y:S04]  /*22150*/  LDGSTS.E [R252+0x8680], [R72.64], P6 ;  /* 0x0868000048fc7fae */ /* 0x0003e8000b121844 */
[----:B------:R3:W-:Y:S04]  /*22160*/  LDGSTS.E [R252+0x8a80], [R78.64], P6 ;  /* 0x08a800004efc7fae */ /* 0x0007e8000b121844 */
[----:B--2---:R2:W5:Y:S04]  /*22170*/  LDL.LU.64 R74, [R1+0x28c8] ;  /* 0x0028c800014a7983 */ /* 0x0045680000300a00 */
[----:B-1----:R2:W5:Y:S04]  /*22180*/  LDL.LU.64 R72, [R1+0x28c0] ;  /* 0x0028c00001487983 */ /* 0x0025680000300a00 */
[----:B---3--:R2:W5:Y:S04]  /*22190*/  LDL.LU.64 R78, [R1+0x28b8] ;  /* 0x0028b800014e7983 */ /* 0x0085680000300a00 */
[----:B----4-:R1:W-:Y:S04]  /*221a0*/  LDGSTS.E [R252+0x8e80], [R76.64], P6 ;  /* 0x08e800004cfc7fae */ /* 0x0103e8000b121844 */
[----:B------:R3:W-:Y:S04]  /*221b0*/  LDGSTS.E [R252+0x9280], [R82.64], P6 ;  /* 0x0928000052fc7fae */ /* 0x0007e8000b121844 */
[----:B------:R4:W-:Y:S04]  /*221c0*/  LDGSTS.E [R252+0x9680], [R80.64], P6 ;  /* 0x0968000050fc7fae */ /* 0x0009e8000b121844 */
[----:B-1----:R2:W5:Y:S04]  /*221d0*/  LDL.LU.64 R76, [R1+0x28b0] ;  /* 0x0028b000014c7983 */ /* 0x0025680000300a00 */
[----:B---3--:R2:W5:Y:S04]  /*221e0*/  LDL.LU.64 R82, [R1+0x28a8] ;  /* 0x0028a80001527983 */ /* 0x0085680000300a00 */
[----:B----4-:R2:W5:Y:S04]  /*221f0*/  LDL.LU.64 R80, [R1+0x28a0] ;  /* 0x0028a00001507983 */ /* 0x0105680000300a00 */
[----:B------:R1:W-:Y:S04]  /*22200*/  LDGSTS.E [R252+0x9a80], [R54.64], P6 ;  /* 0x09a8000036fc7fae */ /* 0x0003e8000b121844 */
        /* <DEDUP_REMOVED lines=178> */
[----:B----4-:R2:W5:Y:S01]  /*22d30*/  LDL.LU.64 R126, [R1+0x25d0] ;  /* 0x0025d000017e7983 */ /* 0x0105620000300a00 */
[----:B------:R-:W-:-:S02]  /*22d40*/  IMAD.MOV.U32 R3, RZ, RZ, c[0x0][0x18c] ;  /* 0x00006300ff037624 */ /* 0x000fc400078e00ff */
[----:B------:R-:W-:Y:S01]  /*22d50*/  IMAD.MOV.U32 R252, RZ, RZ, c[0x0][0x188] ;  /* 0x00006200fffc7624 */ /* 0x000fe200078e00ff */
[----:B------:R-:W0:Y:S02]  /*22d60*/  LDGDEPBAR ;  /* 0x00000000000079af */ /* 0x000e240000000000 */
[----:B------:R-:W-:Y:S01]  /*22d70*/  SHF.L.U32 R3, R3, 0x5, RZ ;  /* 0x0000000503037819 */ /* 0x000fe200000006ff */
[----:B------:R-:W-:Y:S01]  /*22d80*/  IMAD.SHL.U32 R252, R252, 0x20, RZ ;  /* 0x00000020fcfc7824 */ /* 0x000fe200078e00ff */
[----:B------:R-:W-:Y:S05]  /*22d90*/  @!P2 BRA `(.L_x_0) ;  /* 0x00034da00000a947 */ /* 0x000fea0003800000 */
[----:B--2--5:R-:W2:Y:S04]  /*22da0*/  LDL.LU.64 R142, [R1+0x16a0] ;  /* 0x0016a000018e7983 */ /* 0x024ea80000300a00 */
[----:B------:R-:W3:Y:S04]  /*22db0*/  LDL.LU.64 R136, [R1+0x1720] ;  /* 0x0017200001887983 */ /* 0x000ee80000300a00 */
[----:B------:R-:W4:Y:S04]  /*22dc0*/  LDL.LU.64 R138, [R1+0x1760] ;  /* 0x00176000018a7983 */ /* 0x000f280000300a00 */
[----:B------:R-:W2:Y:S04]  /*22dd0*/  LDL.LU.64 R132, [R1+0x1478] ;  /* 0x0014780001847983 */ /* 0x000ea80000300a00 */
[----:B------:R-:W2:Y:S04]  /*22de0*/  LDL.LU.64 R134, [R1+0x14f8] ;  /* 0x0014f80001867983 */ /* 0x000ea80000300a00 */
[----:B------:R-:W2:Y:S04]  /*22df0*/  LDL.LU.64 R150, [R1+0x1828] ;  /* 0x0018280001967983 */ /* 0x000ea80000300a00 */
[----:B------:R-:W3:Y:S04]  /*22e00*/  LDL.LU.64 R144, [R1+0x1830] ;  /* 0x0018300001907983 */ /* 0x000ee80000300a00 */
[----:B------:R-:W4:Y:S04]  /*22e10*/  LDL.LU.64 R146, [R1+0x1838] ;  /* 0x0018380001927983 */ /* 0x000f280000300a00 */
[----:B------:R-:W4:Y:S01]  /*22e20*/  LDL.LU.64 R140, [R1+0x1840] ;  /* 0x00184000018c7983 */ /* 0x000f220000300a00 */
[----:B--2---:R-:W-:-:S03]  /*22e30*/  IMAD.MOV.U32 R0, RZ, RZ, R151 ;  /* 0x000000ffff007224 */ /* 0x004fc600078e0097 */
[----:B------:R-:W-:Y:S04]  /*22e40*/  STL [R1+0x1a9c], R150 ;  /* 0x001a9c9601007387 */ /* 0x000fe80000100800 */
[----:B---3--:R-:W-:Y:S04]  /*22e50*/  STL [R1+0x1aa4], R144 ;  /* 0x001aa49001007387 */ /* 0x008fe80000100800 */
[----:B------:R1:W-:Y:S04]  /*22e60*/  STL [R1+0x1a98], R0 ;  /* 0x001a980001007387 */ /* 0x0003e80000100800 */
[----:B----4-:R-:W-:Y:S01]  /*22e70*/  STL [R1+0x1aac], R146 ;  /* 0x001aac9201007387 */ /* 0x010fe20000100800 */
[----:B-1----:R-:W-:-:S05]  /*22e80*/  IMAD.MOV.U32 R0, RZ, RZ, R145 ;  /* 0x000000ffff007224 */ /* 0x002fca00078e0091 */
[----:B------:R1:W-:Y:S04]  /*22e90*/  STL [R1+0x1aa0], R0 ;  /* 0x001aa00001007387 */ /* 0x0003e80000100800 */
[----:B------:R-:W-:Y:S01]  /*22ea0*/  STL [R1+0x1ab4], R140 ;  /* 0x001ab48c01007387 */ /* 0x000fe20000100800 */
[----:B-1----:R-:W-:-:S05]  /*22eb0*/  IMAD.MOV.U32 R0, RZ, RZ, R147 ;  /* 0x000000ffff007224 */ /* 0x002fca00078e0093 */
[----:B------:R1:W-:Y:S04]  /*22ec0*/  STL [R1+0x1aa8], R0 ;  /* 0x001aa80001007387 */ /* 0x0003e80000100800 */
[----:B------:R-:W-:Y:S01]  /*22ed0*/  STL [R1+0x1abc], R126 ;  /* 0x001abc7e01007387 */ /* 0x000fe20000100800 */
[----:B-1----:R-:W-:-:S05]  /*22ee0*/  IMAD.MOV.U32 R0, RZ, RZ, R141 ;  /* 0x000000ffff007224 */ /* 0x002fca00078e008d */
[----:B------:R1:W-:Y:S04]  /*22ef0*/  STL [R1+0x1ab0], R0 ;  /* 0x001ab00001007387 */ /* 0x0003e80000100800 */
[----:B------:R-:W-:Y:S04]  /*22f00*/  STL [R1+0x1ab8], R127 ;  /* 0x001ab87f01007387 */ /* 0x000fe80000100800 */
[----:B------:R-:W-:Y:S04]  /*22f10*/  STL [R1+0x1ac4], R128 ;  /* 0x001ac48001007387 */ /* 0x000fe80000100800 */
[----:B------:R-:W-:Y:S04]  /*22f20*/  STL [R1+0x1ac0], R129 ;  /* 0x001ac08101007387 */ /* 0x000fe80000100800 */
[----:B------:R-:W-:Y:S04]  /*22f30*/  STL [R1+0x1acc], R130 ;  /* 0x001acc8201007387 */ /* 0x000fe80000100800 */
[----:B------:R-:W-:Y:S04]  /*22f40*/  STL [R1+0x1ac8], R131 ;  /* 0x001ac88301007387 */ /* 0x000fe80000100800 */
[----:B------:R-:W2:Y:S04]  /*22f50*/  LDL.LU.64 R140, [R1+0x12f8] ;  /* 0x0012f800018c7983 */ /* 0x000ea80000300a00 */
[----:B------:R-:W1:Y:S01]  /*22f60*/  LDL.LU.64 R156, [R1+0x1300] ;  /* 0x00130000019c7983 */ /* 0x000e620000300a00 */
[----:B------:R-:W-:Y:S01]  /*22f70*/  IMAD.MOV.U32 R150, RZ, RZ, R142 ;  /* 0x000000ffff967224 */ /* 0x000fe200078e008e */
[----:B------:R-:W-:Y:S01]  /*22f80*/  MOV R144, R138 ;  /* 0x0000008a00907202 */ /* 0x000fe20000000f00 */
[----:B------:R-:W-:Y:S01]  /*22f90*/  IMAD.MOV.U32 R151, RZ, RZ, R143 ;  /* 0x000000ffff977224 */ /* 0x000fe200078e008f */
[----:B------:R-:W-:Y:S01]  /*22fa0*/  STL [R1+0x1ad4], R168 ;  /* 0x001ad4a801007387 */ /* 0x000fe20000100800 */
[----:B------:R-:W-:-:S03]  /*22fb0*/  IMAD.MOV.U32 R145, RZ, RZ, R139 ;  /* 0x000000ffff917224 */ /* 0x000fc600078e008b */
[----:B------:R-:W-:Y:S04]  /*22fc0*/  STL [R1+0x1ad0], R169 ;  /* 0x001ad0a901007387 */ /* 0x000fe80000100800 */
[----:B------:R-:W3:Y:S04]  /*22fd0*/  LDL.LU.64 R158, [R1+0x1308] ;  /* 0x00130800019e7983 */ /* 0x000ee80000300a00 */
[----:B------:R-:W4:Y:S01]  /*22fe0*/  LDL.LU.64 R152, [R1+0x1310] ;  /* 0x0013100001987983 */ /* 0x000f220000300a00 */
[----:B------:R-:W-:Y:S02]  /*22ff0*/  IMAD.MOV.U32 R138, RZ, RZ, R132 ;  /* 0x000000ffff8a7224 */ /* 0x000fe400078e0084 */
[----:B------:R-:W-:Y:S01]  /*23000*/  IMAD.MOV.U32 R139, RZ, RZ, R133 ;  /* 0x000000ffff8b7224 */ /* 0x000fe200078e0085 */
[----:B------:R-:W-:Y:S04]  /*23010*/  STL [R1+0x1adc], R170 ;  /* 0x001adcaa01007387 */ /* 0x000fe80000100800 */
[----:B------:R-:W-:Y:S04]  /*23020*/  STL [R1+0x1ad8], R171 ;  /* 0x001ad8ab01007387 */ /* 0x000fe80000100800 */
[----:B------:R-:W2:Y:S04]  /*23030*/  LDL.LU.64 R154, [R1+0x1318] ;  /* 0x00131800019a7983 */ /* 0x000ea80000300a00 */
[----:B------:R-:W-:Y:S04]  /*23040*/  STL [R1+0x1ae4], R204 ;  /* 0x001ae4cc01007387 */ /* 0x000fe80000100800 */
[----:B------:R-:W2:Y:S04]  /*23050*/  LDL.LU.64 R148, [R1+0xf88] ;  /* 0x000f880001947983 */ /* 0x000ea80000300a00 */
[----:B------:R-:W2:Y:S04]  /*23060*/  LDL.LU.64 R146, [R1+0x1260] ;  /* 0x0012600001927983 */ /* 0x000ea80000300a00 */
[----:B------:R-:W-:Y:S04]  /*23070*/  STL [R1+0x1ae0], R205 ;  /* 0x001ae0cd01007387 */ /* 0x000fe80000100800 */
[----:B------:R-:W-:Y:S04]  /*23080*/  STL [R1+0x1aec], R206 ;  /* 0x001aecce01007387 */ /* 0x000fe80000100800 */
[----:B------:R-:W2:Y:S04]  /*23090*/  LDL.LU.64 R142, [R1+0x1270] ;  /* 0x00127000018e7983 */ /* 0x000ea80000300a00 */
[----:B------:R-:W-:Y:S04]  /*230a0*/  STL [R1+0x1ae8], R207 ;  /* 0x001ae8cf01007387 */ /* 0x000fe80000100800 */
[----:B------:R-:W2:Y:S04]  /*230b0*/  LDL.LU.64 R132, [R1+0x1278] ;  /* 0x0012780001847983 */ /* 0x000ea80000300a00 */
[----:B------:R-:W-:Y:S04]  /*230c0*/  STL [R1+0x1af4], R208 ;  /* 0x001af4d001007387 */ /* 0x000fe80000100800 */
        /* <DEDUP_REMOVED lines=8> */
[----:B------:R-:W-:Y:S01]  /*23150*/  STL [R1+0x1b10], R217 ;  /* 0x001b10d901007387 */ /* 0x000fe20000100800 */
[----:B-1----:R-:W-:-:S03]  /*23160*/  IMAD.MOV.U32 R0, RZ, RZ, R157 ;  /* 0x000000ffff007224 */ /* 0x002fc600078e009d */
[----:B------:R-:W-:Y:S04]  /*23170*/  STL [R1+0x1b1c], R156 ;  /* 0x001b1c9c01007387 */ /* 0x000fe80000100800 */
[----:B------:R1:W-:Y:S04]  /*23180*/  STL [R1+0x1b18], R0 ;  /* 0x001b180001007387 */ /* 0x0003e80000100800 */
[----:B---3--:R-:W-:Y:S01]  /*23190*/  STL [R1+0x1b24], R158 ;  /* 0x001b249e01007387 */ /* 0x008fe20000100800 */
[----:B-1----:R-:W-:-:S03]  /*231a0*/  IMAD.MOV.U32 R0, RZ, RZ, R159 ;  /* 0x000000ffff007224 */ /* 0x002fc600078e009f */
[----:B----4-:R-:W-:Y:S04]  /*231b0*/  STL [R1+0x1b2c], R152 ;  /* 0x001b2c9801007387 */ /* 0x010fe80000100800 */
[----:B------:R1:W-:Y:S04]  /*231c0*/  STL [R1+0x1b20], R0 ;  /* 0x001b200001007387 */ /* 0x0003e80000100800 */
[----:B--2---:R-:W-:Y:S01]  /*231d0*/  STL [R1+0x1b34], R154 ;  /* 0x001b349a01007387 */ /* 0x004fe20000100800 */
[----:B-1----:R-:W-:-:S05]  /*231e0*/  IMAD.MOV.U32 R0, RZ, RZ, R153 ;  /* 0x000000ffff007224 */ /* 0x002fca00078e0099 */
[----:B------:R1:W-:Y:S04]  /*231f0*/  STL [R1+0x1b28], R0 ;  /* 0x001b280001007387 */ /* 0x0003e80000100800 */
[----:B------:R-:W-:Y:S01]  /*23200*/  STL [R1+0x1b3c], R148 ;  /* 0x001b3c9401007387 */ /* 0x000fe20000100800 */
[----:B-1----:R-:W-:-:S05]  /*23210*/  MOV R0, R155 ;  /* 0x0000009b00007202 */ /* 0x002fca0000000f00 */
[----:B------:R1:W-:Y:S04]  /*23220*/  STL [R1+0x1b30], R0 ;  /* 0x001b300001007387 */ /* 0x0003e80000100800 */
[----:B------:R-:W-:Y:S01]  /*23230*/  STL [R1+0x1b44], R146 ;  /* 0x001b449201007387 */ /* 0x000fe20000100800 */
        /* <DEDUP_REMOVED lines=8> */
[----:B------:R-:W2:Y:S04]  /*232c0*/  LDL.LU.64 R146, [R1+0x1558] ;  /* 0x0015580001927983 */ /* 0x000ea80000300a00 */
[----:B------:R-:W-:Y:S01]  /*232d0*/  STL [R1+0x1b5c], R218 ;  /* 0x001b5cda01007387 */ /* 0x000fe20000100800 */
[----:B-1----:R-:W-:-:S05]  /*232e0*/  IMAD.MOV.U32 R0, RZ, RZ, R133 ;  /* 0x000000ffff007224 */ /* 0x002fca00078e0085 */
[----:B------:R1:W-:Y:S04]  /*232f0*/  STL [R1+0x1b50], R0 ;  /* 0x001b500001007387 */ /* 0x0003e80000100800 */
[----:B------:R-:W3:Y:S04]  /*23300*/  LDL.LU.64 R132, [R1+0x15e0] ;  /* 0x0015e00001847983 */ /* 0x000ee80000300a00 */
[----:B------:R-:W-:Y:S04]  /*23310*/  STL [R1+0x1b58], R219 ;  /* 0x001b58db01007387 */ /* 0x000fe80000100800 */
[----:B------:R-:W-:Y:S04]  /*23320*/  STL [R1+0x1b64], R220 ;  /* 0x001b64dc01007387 */ /* 0x000fe80000100800 */
[----:B------:R-:W4:Y:S04]  /*23330*/  LDL.LU.64 R142, [R1+0x1660] ;  /* 0x00166000018e7983 */ /* 0x000f280000300a00 */
[----:B------:R-:W2:Y:S04]  /*23340*/  LDL.LU.64 R76, [R1+0x13b0] ;  /* 0x0013b000014c7983 */ /* 0x000ea80000300a00 */
[----:B------:R-:W-:Y:S04]  /*23350*/  STL [R1+0x1b60], R221 ;  /* 0x001b60dd01007387 */ /* 0x000fe80000100800 */
[----:B------:R-:W3:Y:S04]  /*23360*/  LDL.LU.64 R148, [R1+0x13b8] ;  /* 0x0013b80001947983 */ /* 0x000ee80000300a00 */
[----:B------:R-:W-:Y:S04]  /*23370*/  STL [R1+0x1b6c], R222 ;  /* 0x001b6cde01007387 */ /* 0x000fe80000100800 */
[----:B------:R-:W-:Y:S04]  /*23380*/  STL [R1+0x1b68], R223 ;  /* 0x001b68df01007387 */ /* 0x000fe80000100800 */
[----:B------:R-:W-:Y:S04]  /*23390*/  STL [R1+0x1b74], R224 ;  /* 0x001b74e001007387 */ /* 0x000fe80000100800 */
[----:B------:R-:W4:Y:S04]  /*233a0*/  LDL.LU.64 R78, [R1+0x13c0] ;  /* 0x0013c000014e7983 */ /* 0x000f280000300a00 */
[----:B------:R-:W-:Y:S04]  /*233b0*/  STL [R1+0x1b70], R225 ;  /* 0x001b70e101007387 */ /* 0x000fe80000100800 */
[----:B------:R-:W-:Y:S04]  /*233c0*/  STL [R1+0x1b7c], R226 ;  /* 0x001b7ce201007387 */ /* 0x000fe80000100800 */
[----:B------:R-:W4:Y:S04]  /*233d0*/  LDL.LU.64 R72, [R1+0x13c8] ;  /* 0x0013c80001487983 */ /* 0x000f280000300a00 */
[----:B------:R-:W-:Y:S04]  /*233e0*/  STL [R1+0x1b78], R227 ;  /* 0x001b78e301007387 */ /* 0x000fe80000100800 */
[----:B------:R-:W4:Y:S04]  /*233f0*/  LDL.LU.64 R74, [R1+0x1320] ;  /* 0x00132000014a7983 */ /* 0x000f280000300a00 */
[----:B------:R-:W4:Y:S04]  /*23400*/  LDL.LU.64 R68, [R1+0x1328] ;  /* 0x0013280001447983 */ /* 0x000f280000300a00 */
[----:B------:R-:W-:Y:S04]  /*23410*/  STL [R1+0x1b84], R228 ;  /* 0x001b84e401007387 */ /* 0x000fe80000100800 */
[----:B------:R-:W-:Y:S04]  /*23420*/  STL [R1+0x1b80], R229 ;  /* 0x001b80e501007387 */ /* 0x000fe80000100800 */
[----:B------:R-:W4:Y:S04]  /*23430*/  LDL.LU.64 R70, [R1+0x1330] ;  /* 0x0013300001467983 */ /* 0x000f280000300a00 */
[----:B------:R-:W4:Y:S04]  /*23440*/  LDL.LU.64 R156, [R1+0x1338] ;  /* 0x00133800019c7983 */ /* 0x000f280000300a00 */
[----:B------:R-:W-:Y:S04]  /*23450*/  STL [R1+0x1b8c], R230 ;  /* 0x001b8ce601007387 */ /* 0x000fe80000100800 */
[----:B------:R-:W4:Y:S04]  /*23460*/  LDL.LU.64 R158, [R1+0x1288] ;  /* 0x00128800019e7983 */ /* 0x000f280000300a00 */
[----:B------:R-:W-:Y:S04]  /*23470*/  STL [R1+0x1b88], R231 ;  /* 0x001b88e701007387 */ /* 0x000fe80000100800 */
[----:B------:R-:W-:Y:S04]  /*23480*/  STL [R1+0x1b94], R232 ;  /* 0x001b94e801007387 */ /* 0x000fe80000100800 */
[----:B------:R-:W-:Y:S04]  /*23490*/  STL [R1+0x1b90], R233 ;  /* 0x001b90e901007387 */ /* 0x000fe80000100800 */
[----:B------:R-:W4:Y:S04]  /*234a0*/  LDL.LU.64 R152, [R1+0x1290] ;  /* 0x0012900001987983 */ /* 0x000f280000300a00 */
[----:B--2---:R-:W-:Y:S04]  /*234b0*/  STL [R1+0x1b9c], R76 ;  /* 0x001b9c4c01007387 */ /* 0x004fe80000100800 */
[----:B------:R-:W2:Y:S01]  /*234c0*/  LDL.LU.64 R154, [R1+0x1298] ;  /* 0x00129800019a7983 */ /* 0x000ea20000300a00 */
[----:B-1----:R-:W-:-:S05]  /*234d0*/  IMAD.MOV.U32 R0, RZ, RZ, R77 ;  /* 0x000000ffff007224 */ /* 0x002fca00078e004d */
[----:B------:R1:W-:Y:S04]  /*234e0*/  STL [R1+0x1b98], R0 ;  /* 0x001b980001007387 */ /* 0x0003e80000100800 */
[----:B---3--:R3:W-:Y:S01]  /*234f0*/  STL [R1+0x1ba4], R148 ;  /* 0x001ba49401007387 */ /* 0x0087e20000100800 */
[----:B-1----:R-:W-:-:S03]  /*23500*/  IMAD.MOV.U32 R0, RZ, RZ, R149 ;  /* 0x000000ffff007224 */ /* 0x002fc600078e0095 */
[----:B---3--:R-:W3:Y:S04]  /*23510*/  LDL.LU.64 R148, [R1+0x12a8] ;  /* 0x0012a80001947983 */ /* 0x008ee80000300a00 */
[----:B------:R1:W-:Y:S04]  /*23520*/  STL [R1+0x1ba0], R0 ;  /* 0x001ba00001007387 */ /* 0x0003e80000100800 */
[----:B----4-:R-:W-:Y:S04]  /*23530*/  STL [R1+0x1bac], R78 ;  /* 0x001bac4e01007387 */ /* 0x010fe80000100800 */
        /* <DEDUP_REMOVED lines=18> */
[----:B------:R-:W4:Y:S01]  /*23660*/  LDL.LU.64 R68, [R1+0x1410] ;  /* 0x0014100001447983 */ /* 0x000f220000300a00 */
[----:B-1----:R-:W-:-:S05]  /*23670*/  IMAD.MOV.U32 R0, RZ, RZ, R159 ;  /* 0x000000ffff007224 */ /* 0x002fca00078e009f */
[----:B------:R1:W-:Y:S04]  /*23680*/  STL [R1+0x1bd8], R0 ;  /* 0x001bd80001007387 */ /* 0x0003e80000100800 */
[----:B------:R-:W-:Y:S04]  /*23690*/  STL [R1+0x1be4], R152 ;  /* 0x001be49801007387 */ /* 0x000fe80000100800 */
[----:B------:R-:W4:Y:S01]  /*236a0*/  LDL.LU.64 R70, [R1+0x1418] ;  /* 0x0014180001467983 */ /* 0x000f220000300a00 */
[----:B-1----:R-:W-:-:S05]  /*236b0*/  MOV R0, R153 ;  /* 0x0000009900007202 */ /* 0x002fca0000000f00 */
[----:B------:R2:W-:Y:S02]  /*236c0*/  STL [R1+0x1be0], R0 ;  /* 0x001be00001007387 */ /* 0x0005e40000100800 */
[----:B--2---:R-:W-:Y:S02]  /*236d0*/  IMAD.MOV.U32 R0, RZ, RZ, R155 ;  /* 0x000000ffff007224 */ /* 0x004fe400078e009b */
[----:B------:R-:W-:Y:S04]  /*236e0*/  STL [R1+0x1bec], R154 ;  /* 0x001bec9a01007387 */ /* 0x000fe80000100800 */
[----:B------:R3:W-:Y:S04]  /*236f0*/  STL [R1+0x1be8], R0 ;  /* 0x001be80001007387 */ /* 0x0007e80000100800 */
[----:B------:R-:W2:Y:S01]  /*23700*/  LDL.LU.64 R156, [R1+0x1420] ;  /* 0x00142000019c7983 */ /* 0x000ea20000300a00 */
[----:B---3--:R-:W-:-:S03]  /*23710*/  IMAD.MOV.U32 R0, RZ, RZ, R149 ;  /* 0x000000ffff007224 */ /* 0x008fc600078e0095 */
[----:B------:R1:W-:Y:S04]  /*23720*/  STL [R1+0x1bf4], R148 ;  /* 0x001bf49401007387 */ /* 0x0003e80000100800 */
[----:B------:R-:W3:Y:S04]  /*23730*/  LDL.LU.64 R158, [R1+0x1428] ;  /* 0x00142800019e7983 */ /* 0x000ee80000300a00 */
[----:B------:R1:W-:Y:S04]  /*23740*/  STL [R1+0x1bf0], R0 ;  /* 0x001bf00001007387 */ /* 0x0003e80000100800 */
[----:B------:R-:W-:Y:S04]  /*23750*/  STL [R1+0x1bfc], R234 ;  /* 0x001bfcea01007387 */ /* 0x000fe80000100800 */
[----:B------:R-:W-:Y:S04]  /*23760*/  STL [R1+0x1bf8], R235 ;  /* 0x001bf8eb01007387 */ /* 0x000fe80000100800 */
[----:B------:R-:W3:Y:S04]  /*23770*/  LDL.LU.64 R152, [R1+0x13d0] ;  /* 0x0013d00001987983 */ /* 0x000ee80000300a00 */
[----:B------:R-:W-:Y:S04]  /*23780*/  STL [R1+0x1c04], R236 ;  /* 0x001c04ec01007387 */ /* 0x000fe80000100800 */
[----:B------:R-:W-:Y:S04]  /*23790*/  STL [R1+0x1c00], R237 ;  /* 0x001c00ed01007387 */ /* 0x000fe80000100800 */
[----:B------:R-:W3:Y:S04]  /*237a0*/  LDL.LU.64 R154, [R1+0x13d8] ;  /* 0x0013d800019a7983 */ /* 0x000ee80000300a00 */
[----:B------:R-:W-:Y:S04]  /*237b0*/  STL [R1+0x1c0c], R238 ;  /* 0x001c0cee01007387 */ /* 0x000fe80000100800 */
[----:B------:R-:W3:Y:S04]  /*237c0*/  LDL.LU.64 R72, [R1+0x13e0] ;  /* 0x0013e00001487983 */ /* 0x000ee80000300a00 */
[----:B------:R-:W-:Y:S04]  /*237d0*/  STL [R1+0x1c08], R239 ;  /* 0x001c08ef01007387 */ /* 0x000fe80000100800 */
[----:B------:R-:W-:Y:S04]  /*237e0*/  STL [R1+0x1c14], R240 ;  /* 0x001c14f001007387 */ /* 0x000fe80000100800 */
[----:B------:R-:W-:Y:S04]  /*237f0*/  STL [R1+0x1c10], R241 ;  /* 0x001c10f101007387 */ /* 0x000fe80000100800 */
[----:B-1----:R-:W3:Y:S04]  /*23800*/  LDL.LU.64 R148, [R1+0x13e8] ;  /* 0x0013e80001947983 */ /* 0x002ee80000300a00 */
[----:B----4-:R1:W-:Y:S01]  /*23810*/  STL [R1+0x1c1c], R68 ;  /* 0x001c1c4401007387 */ /* 0x0103e20000100800 */
[----:B------:R-:W-:-:S03]  /*23820*/  IMAD.MOV.U32 R0, RZ, RZ, R69 ;  /* 0x000000ffff007224 */ /* 0x000fc600078e0045 */
[----:B------:R-:W4:Y:S04]  /*23830*/  LDL.LU.64 R74, [R1+0x1340] ;  /* 0x00134000014a7983 */ /* 0x000f280000300a00 */
[----:B-1----:R-:W4:Y:S04]  /*23840*/  LDL.LU.64 R68, [R1+0x1348] ;  /* 0x0013480001447983 */ /* 0x002f280000300a00 */
[----:B------:R1:W-:Y:S04]  /*23850*/  STL [R1+0x1c18], R0 ;  /* 0x001c180001007387 */ /* 0x0003e80000100800 */
[----:B------:R2:W-:Y:S01]  /*23860*/  STL [R1+0x1c24], R70 ;  /* 0x001c244601007387 */ /* 0x0005e20000100800 */
[----:B-1----:R-:W-:-:S05]  /*23870*/  IMAD.MOV.U32 R0, RZ, RZ, R71 ;  /* 0x000000ffff007224 */ /* 0x002fca00078e0047 */
[----:B------:R1:W-:Y:S04]  /*23880*/  STL [R1+0x1c20], R0 ;  /* 0x001c200001007387 */ /* 0x0003e80000100800 */
[----:B--2---:R-:W-:Y:S04]  /*23890*/  STL [R1+0x1c2c], R156 ;  /* 0x001c2c9c01007387 */ /* 0x004fe80000100800 */
[----:B------:R-:W2:Y:S01]  /*238a0*/  LDL.LU.64 R70, [R1+0x1350] ;  /* 0x0013500001467983 */ /* 0x000ea20000300a00 */
[----:B-1----:R-:W-:-:S05]  /*238b0*/  IMAD.MOV.U32 R0, RZ, RZ, R157 ;  /* 0x000000ffff007224 */ /* 0x002fca00078e009d */
[----:B------:R1:W-:Y:S04]  /*238c0*/  STL [R1+0x1c28], R0 ;  /* 0x001c280001007387 */ /* 0x0003e80000100800 */
[----:B---3--:R3:W-:Y:S01]  /*238d0*/  STL [R1+0x1c34], R158 ;  /* 0x001c349e01007387 */ /* 0x0087e20000100800 */
[----:B-1----:R-:W-:-:S03]  /*238e0*/  IMAD.MOV.U32 R0, RZ, RZ, R159 ;  /* 0x000000ffff007224 */ /* 0x002fc600078e009f */
[----:B------:R-:W2:Y:S04]  /*238f0*/  LDL.LU.64 R156, [R1+0x1358] ;  /* 0x00135800019c7983 */ /* 0x000ea80000300a00 */
[----:B------:R1:W-:Y:S04]  /*23900*/  STL [R1+0x1c30], R0 ;  /* 0x001c300001007387 */ /* 0x0003e80000100800 */
[----:B------:R3:W-:Y:S04]  /*23910*/  STL [R1+0x1c3c], R152 ;  /* 0x001c3c9801007387 */ /* 0x0007e80000100800 */
[----:B---3--:R-:W3:Y:S01]  /*23920*/  LDL.LU.64 R158, [R1+0x12b8] ;  /* 0x0012b800019e7983 */ /* 0x008ee20000300a00 */
[----:B-1----:R-:W-:-:S05]  /*23930*/  MOV R0, R153 ;  /* 0x0000009900007202 */ /* 0x002fca0000000f00 */
[----:B------:R1:W-:Y:S04]  /*23940*/  STL [R1+0x1c38], R0 ;  /* 0x001c380001007387 */ /* 0x0003e80000100800 */
[----:B------:R1:W-:Y:S04]  /*23950*/  STL [R1+0x1c44], R154 ;  /* 0x001c449a01007387 */ /* 0x0003e80000100800 */
[----:B------:R-:W3:Y:S01]  /*23960*/  LDL.LU.64 R152, [R1+0x12c0] ;  /* 0x0012c00001987983 */ /* 0x000ee20000300a00 */
[----:B-1----:R-:W-:-:S05]  /*23970*/  IMAD.MOV.U32 R0, RZ, RZ, R155 ;  /* 0x000000ffff007224 */ /* 0x002fca00078e009b */
[----:B------:R1:W-:Y:S04]  /*23980*/  STL [R1+0x1c40], R0 ;  /* 0x001c400001007387 */ /* 0x0003e80000100800 */
[----:B------:R-:W-:Y:S04]  /*23990*/  STL [R1+0x1c4c], R72 ;  /* 0x001c4c4801007387 */ /* 0x000fe80000100800 */
[----:B------:R-:W3:Y:S01]  /*239a0*/  LDL.LU.64 R154, [R1+0x12d0] ;  /* 0x0012d000019a7983 */ /* 0x000ee20000300a00 */
[----:B-1----:R-:W-:-:S05]  /*239b0*/  IMAD.MOV.U32 R0, RZ, RZ, R73 ;  /* 0x000000ffff007224 */ /* 0x002fca00078e0049 */
[----:B------:R1:W-:Y:S04]  /*239c0*/  STL [R1+0x1c48], R0 ;  /* 0x001c480001007387 */ /* 0x0003e80000100800 */
[----:B------:R-:W-:Y:S04]  /*239d0*/  STL [R1+0x1c54], R148 ;  /* 0x001c549401007387 */ /* 0x000fe80000100800 */
[----:B------:R-:W3:Y:S01]  /*239e0*/  LDL.LU.64 R78, [R1+0x12e0] ;  /* 0x0012e000014e7983 */ /* 0x000ee20000300a00 */
[----:B-1----:R-:W-:-:S05]  /*239f0*/  IMAD.MOV.U32 R0, RZ, RZ, R149 ;  /* 0x000000ffff007224 */ /* 0x002fca00078e0095 */
[----:B------:R4:W-:Y:S02]  /*23a00*/  STL [R1+0x1c50], R0 ;  /* 0x001c500001007387 */ /* 0x0009e40000100800 */
[----:B----4-:R-:W-:Y:S02]  /*23a10*/  IMAD.MOV.U32 R0, RZ, RZ, R75 ;  /* 0x000000ffff007224 */ /* 0x010fe400078e004b */
[----:B------:R-:W-:Y:S04]  /*23a20*/  STL [R1+0x1c5c], R74 ;  /* 0x001c5c4a01007387 */ /* 0x000fe80000100800 */
[----:B------:R-:W4:Y:S04]  /*23a30*/  LDL.LU.64 R148, [R1+0x1498] ;  /* 0x0014980001947983 */ /* 0x000f280000300a00 */
[----:B------:R1:W-:Y:S04]  /*23a40*/  STL [R1+0x1c58], R0 ;  /* 0x001c580001007387 */ /* 0x0003e80000100800 */
[----:B------:R1:W-:Y:S02]  /*23a50*/  STL [R1+0x1c64], R68 ;  /* 0x001c644401007387 */ /* 0x0003e40000100800 */
[----:B-1----:R-:W-:-:S02]  /*23a60*/  IMAD.MOV.U32 R0, RZ, RZ, R69 ;  /* 0x000000ffff007224 */ /* 0x002fc400078e0045 */
[----:B------:R-:W4:Y:S04]  /*23a70*/  LDL.LU.64 R68, [R1+0x14a0] ;  /* 0x0014a00001447983 */ /* 0x000f280000300a00 */
[----:B------:R1:W-:Y:S04]  /*23a80*/  STL [R1+0x1c60], R0 ;  /* 0x001c600001007387 */ /* 0x0003e80000100800 */
[----:B--2---:R2:W-:Y:S01]  /*23a90*/  STL [R1+0x1c6c], R70 ;  /* 0x001c6c4601007387 */ /* 0x0045e20000100800 */
[----:B-1----:R-:W-:-:S03]  /*23aa0*/  IMAD.MOV.U32 R0, RZ, RZ, R71 ;  /* 0x000000ffff007224 */ /* 0x002fc600078e0047 */
[----:B--2---:R-:W2:Y:S04]  /*23ab0*/  LDL.LU.64 R70, [R1+0x14b0] ;  /* 0x0014b00001467983 */ /* 0x004ea80000300a00 */
[----:B------:R1:W-:Y:S04]  /*23ac0*/  STL [R1+0x1c68], R0 ;  /* 0x001c680001007387 */ /* 0x0003e80000100800 */
[----:B------:R1:W-:Y:S02]  /*23ad0*/  STL [R1+0x1c74], R156 ;  /* 0x001c749c01007387 */ /* 0x0003e40000100800 */
[----:B-1----:R-:W-:-:S02]  /*23ae0*/  MOV R0, R157 ;  /* 0x0000009d00007202 */ /* 0x002fc40000000f00 */
[----:B------:R-:W2:Y:S04]  /*23af0*/  LDL.LU.64 R156, [R1+0x14c0] ;  /* 0x0014c000019c7983 */ /* 0x000ea80000300a00 */
[----:B------:R1:W-:Y:S04]  /*23b00*/  STL [R1+0x1c70], R0 ;  /* 0x001c700001007387 */ /* 0x0003e80000100800 */
[----:B---3--:R3:W-:Y:S04]  /*23b10*/  STL [R1+0x1c7c], R158 ;  /* 0x001c7c9e01007387 */ /* 0x0087e80000100800 */
[----:B------:R-:W2:Y:S01]  /*23b20*/  LDL.LU.64 R72, [R1+0x1430] ;  /* 0x0014300001487983 */ /* 0x000ea20000300a00 */
[----:B-1----:R-:W-:-:S05]  /*23b30*/  IMAD.MOV.U32 R0, RZ, RZ, R159 ;  /* 0x000000ffff007224 */ /* 0x002fca00078e009f */
[----:B------:R1:W-:Y:S04]  /*23b40*/  STL [R1+0x1c78], R0 ;  /* 0x001c780001007387 */ /* 0x0003e80000100800 */
[----:B------:R3:W-:Y:S04]  /*23b50*/  STL [R1+0x1c84], R152 ;  /* 0x001c849801007387 */ /* 0x0007e80000100800 */
[----:B---3--:R-:W3:Y:S01]  /*23b60*/  LDL.LU.64 R158, [R1+0x1438] ;  /* 0x00143800019e7983 */ /* 0x008ee20000300a00 */
[----:B-1----:R-:W-:-:S05]  /*23b70*/  IMAD.MOV.U32 R0, RZ, RZ, R153 ;  /* 0x000000ffff007224 */ /* 0x002fca00078e0099 */
[----:B------:R1:W-:Y:S04]  /*23b80*/  STL [R1+0x1c80], R0 ;  /* 0x001c800001007387 */ /* 0x0003e80000100800 */
[----:B------:R1:W-:Y:S04]  /*23b90*/  STL [R1+0x1c8c], R154 ;  /* 0x001c8c9a01007387 */ /* 0x0003e80000100800 */
[----:B------:R-:W3:Y:S04]  /*23ba0*/  LDL.LU.64 R152, [R1+0x1440] ;  /* 0x0014400001987983 */ /* 0x000ee80000300a00 */
        /* <DEDUP_REMOVED lines=8> */
[----:B------:R1:W-:Y:S04]  /*23c30*/  STL [R1+0x1c9c], R148 ;  /* 0x001c9c9401007387 */ /* 0x0003e80000100800 */
[----:B-1----:R-:W4:Y:S04]  /*23c40*/  LDL.LU.64 R148, [R1+0x13f8] ;  /* 0x0013f80001947983 */ /* 0x002f280000300a00 */
[----:B------:R1:W-:Y:S04]  /*23c50*/  STL [R1+0x1c98], R0 ;  /* 0x001c980001007387 */ /* 0x0003e80000100800 */
[----:B------:R2:W-:Y:S01]  /*23c60*/  STL [R1+0x1ca4], R68 ;  /* 0x001ca44401007387 */ /* 0x0005e20000100800 */
[----:B-1----:R-:W-:-:S03]  /*23c70*/  IMAD.MOV.U32 R0, RZ, RZ, R69 ;  /* 0x000000ffff007224 */ /* 0x002fc600078e0045 */
[----:B--2---:R-:W-:Y:S04]  /*23c80*/  STL [R1+0x1cac], R70 ;  /* 0x001cac4601007387 */ /* 0x004fe80000100800 */
[----:B------:R1:W-:Y:S04]  /*23c90*/  STL [R1+0x1ca0], R0 ;  /* 0x001ca00001007387 */ /* 0x0003e80000100800 */
[----:B------:R-:W2:Y:S01]  /*23ca0*/  LDL.LU.64 R68, [R1+0x1400] ;  /* 0x0014000001447983 */ /* 0x000ea20000300a00 */
[----:B-1----:R-:W-:-:S03]  /*23cb0*/  MOV R0, R71 ;  /* 0x0000004700007202 */ /* 0x002fc60000000f00 */
[----:B------:R-:W2:Y:S04]  /*23cc0*/  LDL.LU.64 R70, [R1+0x1408] ;  /* 0x0014080001467983 */ /* 0x000ea80000300a00 */
[----:B------:R1:W-:Y:S04]  /*23cd0*/  STL [R1+0x1ca8], R0 ;  /* 0x001ca80001007387 */ /* 0x0003e80000100800 */
[----:B------:R1:W-:Y:S02]  /*23ce0*/  STL [R1+0x1cb4], R156 ;  /* 0x001cb49c01007387 */ /* 0x0003e40000100800 */
[----:B-1----:R-:W-:-:S02]  /*23cf0*/  IMAD.MOV.U32 R0, RZ, RZ, R157 ;  /* 0x000000ffff007224 */ /* 0x002fc400078e009d */
[----:B------:R-:W-:Y:S04]  /*23d00*/  STL [R1+0x1cbc], R72 ;  /* 0x001cbc4801007387 */ /* 0x000fe80000100800 */
[----:B------:R1:W-:Y:S04]  /*23d10*/  STL [R1+0x1cb0], R0 ;  /* 0x001cb00001007387 */ /* 0x0003e80000100800 */
[----:B------:R-:W2:Y:S01]  /*23d20*/  LDL.LU.64 R156, [R1+0x1360] ;  /* 0x00136000019c7983 */ /* 0x000ea20000300a00 */
[----:B-1----:R-:W-:-:S05]  /*23d30*/  IMAD.MOV.U32 R0, RZ, RZ, R73 ;  /* 0x000000ffff007224 */ /* 0x002fca00078e0049 */
[----:B------:R1:W-:Y:S04]  /*23d40*/  STL [R1+0x1cb8], R0 ;  /* 0x001cb80001007387 */ /* 0x0003e80000100800 */
[----:B---3--:R3:W-:Y:S01]  /*23d50*/  STL [R1+0x1cc4], R158 ;  /* 0x001cc49e01007387 */ /* 0x0087e20000100800 */
[----:B-1----:R-:W-:-:S03]  /*23d60*/  IMAD.MOV.U32 R0, RZ, RZ, R159 ;  /* 0x000000ffff007224 */ /* 0x002fc600078e009f */
[----:B---3--:R-:W3:Y:S04]  /*23d70*/  LDL.LU.64 R158, [R1+0x1368] ;  /* 0x00136800019e7983 */ /* 0x008ee80000300a00 */
[----:B------:R1:W-:Y:S04]  /*23d80*/  STL [R1+0x1cc0], R0 ;  /* 0x001cc00001007387 */ /* 0x0003e80000100800 */
[----:B------:R1:W-:Y:S02]  /*23d90*/  STL [R1+0x1ccc], R152 ;  /* 0x001ccc9801007387 */ /* 0x0003e40000100800 */
[----:B-1----:R-:W-:-:S02]  /*23da0*/  IMAD.MOV.U32 R0, RZ, RZ, R153 ;  /* 0x000000ffff007224 */ /* 0x002fc400078e0099 */
[----:B------:R-:W-:Y:S04]  /*23db0*/  STL [R1+0x1cd4], R74 ;  /* 0x001cd44a01007387 */ /* 0x000fe80000100800 */
[----:B------:R1:W-:Y:S04]  /*23dc0*/  STL [R1+0x1cc8], R0 ;  /* 0x001cc80001007387 */ /* 0x0003e80000100800 */
[----:B------:R-:W3:Y:S01]  /*23dd0*/  LDL.LU.64 R152, [R1+0x1370] ;  /* 0x0013700001987983 */ /* 0x000ee20000300a00 */
[----:B-1----:R-:W-:-:S05]  /*23de0*/  IMAD.MOV.U32 R0, RZ, RZ, R75 ;  /* 0x000000ffff007224 */ /* 0x002fca00078e004b */
[----:B------:R1:W-:Y:S04]  /*23df0*/  STL [R1+0x1cd0], R0 ;  /* 0x001cd00001007387 */ /* 0x0003e80000100800 */
[----:B------:R4:W-:Y:S01]  /*23e00*/  STL [R1+0x1cdc], R154 ;  /* 0x001cdc9a01007387 */ /* 0x0009e20000100800 */
[----:B-1----:R-:W-:-:S03]  /*23e10*/  IMAD.MOV.U32 R0, RZ, RZ, R155 ;  /* 0x000000ffff007224 */ /* 0x002fc600078e009b */
[----:B----4-:R-:W4:Y:S04]  /*23e20*/  LDL.LU.64 R154, [R1+0x1390] ;  /* 0x00139000019a7983 */ /* 0x010f280000300a00 */
[----:B------:R1:W-:Y:S04]  /*23e30*/  STL [R1+0x1cd8], R0 ;  /* 0x001cd80001007387 */ /* 0x0003e80000100800 */
[----:B------:R1:W-:Y:S02]  /*23e40*/  STL [R1+0x1ce4], R148 ;  /* 0x001ce49401007387 */ /* 0x0003e40000100800 */
[----:B-1----:R-:W-:-:S02]  /*23e50*/  MOV R0, R149 ;  /* 0x0000009500007202 */ /* 0x002fc40000000f00 */
[----:B------:R-:W4:Y:S04]  /*23e60*/  LDL.LU.64 R148, [R1+0x15b0] ;  /* 0x0015b00001947983 */ /* 0x000f280000300a00 */
[----:B------:R2:W-:Y:S02]  /*23e70*/  STL [R1+0x1ce0], R0 ;  /* 0x001ce00001007387 */ /* 0x0005e40000100800 */
[----:B--2---:R-:W-:Y:S02]  /*23e80*/  IMAD.MOV.U32 R0, RZ, RZ, R69 ;  /* 0x000000ffff007224 */ /* 0x004fe400078e0045 */
[----:B------:R-:W-:Y:S04]  /*23e90*/  STL [R1+0x1cec], R68 ;  /* 0x001cec4401007387 */ /* 0x000fe80000100800 */
[----:B------:R-:W2:Y:S04]  /*23ea0*/  LDL.LU.64 R76, [R1+0x15c0] ;  /* 0x0015c000014c7983 */ /* 0x000ea80000300a00 */
[----:B------:R1:W-:Y:S04]  /*23eb0*/  STL [R1+0x1ce8], R0 ;  /* 0x001ce80001007387 */ /* 0x0003e80000100800 */
[----:B------:R-:W-:Y:S04]  /*23ec0*/  STL [R1+0x1cf4], R70 ;  /* 0x001cf44601007387 */ /* 0x000fe80000100800 */
[----:B------:R-:W2:Y:S01]  /*23ed0*/  LDL.LU.64 R78, [R1+0x15d0] ;  /* 0x0015d000014e7983 */ /* 0x000ea20000300a00 */
[----:B-1----:R-:W-:-:S03]  /*23ee0*/  IMAD.MOV.U32 R0, RZ, RZ, R71 ;  /* 0x000000ffff007224 */ /* 0x002fc600078e0047 */
[----:B------:R-:W2:Y:S04]  /*23ef0*/  LDL.LU.64 R72, [R1+0x15d8] ;  /* 0x0015d80001487983 */ /* 0x000ea80000300a00 */
[----:B------:R1:W-:Y:S04]  /*23f00*/  STL [R1+0x1cf0], R0 ;  /* 0x001cf00001007387 */ /* 0x0003e80000100800 */
[----:B------:R-:W-:Y:S04]  /*23f10*/  STL [R1+0x1cfc], R156 ;  /* 0x001cfc9c01007387 */ /* 0x000fe80000100800 */
[----:B------:R-:W2:Y:S01]  /*23f20*/  LDL.LU.64 R74, [R1+0x14c8] ;  /* 0x0014c800014a7983 */ /* 0x000ea20000300a00 */
[----:B-1----:R-:W-:-:S03]  /*23f30*/  IMAD.MOV.U32 R0, RZ, RZ, R157 ;  /* 0x000000ffff007224 */ /* 0x002fc600078e009d */
[----:B------:R-:W2:Y:S04]  /*23f40*/  LDL.LU.64 R68, [R1+0x14d8] ;  /* 0x0014d80001447983 */ /* 0x000ea80000300a00 */
[----:B------:R1:W-:Y:S04]  /*23f50*/  STL [R1+0x1cf8], R0 ;  /* 0x001cf80001007387 */ /* 0x0003e80000100800 */
[----:B---3--:R-:W-:Y:S01]  /*23f60*/  STL [R1+0x1d04], R158 ;  /* 0x001d049e01007387 */ /* 0x008fe20000100800 */
[----:B-1----:R-:W-:-:S03]  /*23f70*/  IMAD.MOV.U32 R0, RZ, RZ, R159 ;  /* 0x000000ffff007224 */ /* 0x002fc600078e009f */
[----:B------:R-:W3:Y:S04]  /*23f80*/  LDL.LU.64 R70, [R1+0x14e8] ;  /* 0x0014e80001467983 */ /* 0x000ee80000300a00 */
[----:B------:R-:W3:Y:S04]  /*23f90*/  LDL.LU.64 R156, [R1+0x14f0] ;  /* 0x0014f000019c7983 */ /* 0x000ee80000300a00 */
[----:B------:R1:W-:Y:S02]  /*23fa0*/  STL [R1+0x1d00], R0 ;  /* 0x001d000001007387 */ /* 0x0003e40000100800 */
[----:B-1----:R-:W-:-:S02]  /*23fb0*/  IMAD.MOV.U32 R0, RZ, RZ, R153 ;  /* 0x000000ffff007224 */ /* 0x002fc400078e0099 */
[----:B------:R1:W-:Y:S04]  /*23fc0*/  STL [R1+0x1d0c], R152 ;  /* 0x001d0c9801007387 */ /* 0x0003e80000100800 */
[----:B------:R4:W-:Y:S04]  /*23fd0*/  STL [R1+0x1d08], R0 ;  /* 0x001d080001007387 */ /* 0x0009e80000100800 */
[----:B------:R-:W3:Y:S04]  /*23fe0*/  LDL.LU.64 R158, [R1+0x1450] ;  /* 0x00145000019e7983 */ /* 0x000ee80000300a00 */
[----:B-1----:R-:W3:Y:S01]  /*23ff0*/  LDL.LU.64 R152, [R1+0x1458] ;  /* 0x0014580001987983 */ /* 0x002ee20000300a00 */
[----:B----4-:R-:W-:-:S03]  /*24000*/  IMAD.MOV.U32 R0, RZ, RZ, R155 ;  /* 0x000000ffff007224 */ /* 0x010fc600078e009b */
[----:B------:R1:W-:Y:S04]  /*24010*/  STL [R1+0x1d14], R154 ;  /* 0x001d149a01007387 */ /* 0x0003e80000100800 */
[----:B------:R-:W-:Y:S04]  /*24020*/  STL [R1+0x1d1c], R148 ;  /* 0x001d1c9401007387 */ /* 0x000fe80000100800 */
[----:B------:R4:W-:Y:S04]  /*24030*/  STL [R1+0x1d10], R0 ;  /* 0x001d100001007387 */ /* 0x0009e80000100800 */
[----:B-1----:R-:W3:Y:S01]  /*24040*/  LDL.LU.64 R154, [R1+0x1460] ;  /* 0x00146000019a7983 */ /* 0x002ee20000300a00 */
[----:B----4-:R-:W-:-:S03]  /*24050*/  MOV R0, R149 ;  /* 0x0000009500007202 */ /* 0x010fc60000000f00 */
[----:B------:R-:W4:Y:S04]  /*24060*/  LDL.LU.64 R148, [R1+0x1468] ;  /* 0x0014680001947983 */ /* 0x000f280000300a00 */
[----:B------:R2:W-:Y:S02]  /*24070*/  STL [R1+0x1d18], R0 ;  /* 0x001d180001007387 */ /* 0x0005e40000100800 */
[----:B--2---:R-:W-:Y:S02]  /*24080*/  IMAD.MOV.U32 R0, RZ, RZ, R77 ;  /* 0x000000ffff007224 */ /* 0x004fe400078e004d */
[----:B------:R-:W-:Y:S04]  /*24090*/  STL [R1+0x1d24], R76 ;  /* 0x001d244c01007387 */ /* 0x000fe80000100800 */
[----:B------:R-:W-:Y:S04]  /*240a0*/  STL [R1+0x1d2c], R78 ;  /* 0x001d2c4e01007387 */ /* 0x000fe80000100800 */
        /* <DEDUP_REMOVED lines=10> */
[----:B---3--:R-:W-:Y:S01]  /*24150*/  STL [R1+0x1d4c], R70 ;  /* 0x001d4c4601007387 */ /* 0x008fe20000100800 */
[----:B-1----:R-:W-:-:S05]  /*24160*/  IMAD.MOV.U32 R0, RZ, RZ, R69 ;  /* 0x000000ffff007224 */ /* 0x002fca00078e0045 */
[----:B------:R1:W-:Y:S04]  /*24170*/  STL [R1+0x1d40], R0 ;  /* 0x001d400001007387 */ /* 0x0003e80000100800 */
[----:B------:R-:W-:Y:S01]  /*24180*/  STL [R1+0x1d54], R156 ;  /* 0x001d549c01007387 */ /* 0x000fe20000100800 */
[----:B-1----:R-:W-:-:S05]  /*24190*/  IMAD.MOV.U32 R0, RZ, RZ, R71 ;  /* 0x000000ffff007224 */ /* 0x002fca00078e0047 */
[----:B------:R1:W-:Y:S02]  /*241a0*/  STL [R1+0x1d48], R0 ;  /* 0x001d480001007387 */ /* 0x0003e40000100800 */
[----:B-1----:R-:W-:-:S05]  /*241b0*/  MOV R0, R157 ;  /* 0x0000009d00007202 */ /* 0x002fca0000000f00 */
[----:B------:R1:W-:Y:S04]  /*241c0*/  STL [R1+0x1d50], R0 ;  /* 0x001d500001007387 */ /* 0x0003e80000100800 */
[----:B------:R-:W-:Y:S01]  /*241d0*/  STL [R1+0x1d5c], R158 ;  /* 0x001d5c9e01007387 */ /* 0x000fe20000100800 */
[----:B-1----:R-:W-:-:S03]  /*241e0*/  IMAD.MOV.U32 R0, RZ, RZ, R159 ;  /* 0x000000ffff007224 */ /* 0x002fc600078e009f */
[----:B------:R-:W-:Y:S04]  /*241f0*/  STL [R1+0x1d64], R152 ;  /* 0x001d649801007387 */ /* 0x000fe80000100800 */
[----:B------:R1:W-:Y:S02]  /*24200*/  STL [R1+0x1d58], R0 ;  /* 0x001d580001007387 */ /* 0x0003e40000100800 */
[----:B-1----:R-:W-:Y:S02]  /*24210*/  IMAD.MOV.U32 R0, RZ, RZ, R153 ;  /* 0x000000ffff007224 */ /* 0x002fe400078e0099 */
[----:B------:R-:W2:Y:S04]  /*24220*/  LDL.LU.64 R152, [R1+0x16a8] ;  /* 0x0016a80001987983 */ /* 0x000ea80000300a00 */
[----:B------:R1:W-:Y:S04]  /*24230*/  STL [R1+0x1d60], R0 ;  /* 0x001d600001007387 */ /* 0x0003e80000100800 */
[----:B------:R-:W-:Y:S04]  /*24240*/  STL [R1+0x1d6c], R154 ;  /* 0x001d6c9a01007387 */ /* 0x000fe80000100800 */
[----:B------:R-:W3:Y:S01]  /*24250*/  LDL.LU.64 R76, [R1+0x16b8] ;  /* 0x0016b800014c7983 */ /* 0x000ee20000300a00 */
[----:B-1----:R-:W-:-:S05]  /*24260*/  IMAD.MOV.U32 R0, RZ, RZ, R155 ;  /* 0x000000ffff007224 */ /* 0x002fca00078e009b */
[----:B------:R1:W-:Y:S04]  /*24270*/  STL [R1+0x1d68], R0 ;  /* 0x001d680001007387 */ /* 0x0003e80000100800 */
[----:B----4-:R4:W-:Y:S04]  /*24280*/  STL [R1+0x1d74], R148 ;  /* 0x001d749401007387 */ /* 0x0109e80000100800 */
[----:B------:R-:W3:Y:S01]  /*24290*/  LDL.LU.64 R78, [R1+0x16c0] ;  /* 0x0016c000014e7983 */ /* 0x000ee20000300a00 */
[----:B-1----:R-:W-:-:S03]  /*242a0*/  IMAD.MOV.U32 R0, RZ, RZ, R149 ;  /* 0x000000ffff007224 */ /* 0x002fc600078e0095 */
[----:B------:R-:W3:Y:S04]  /*242b0*/  LDL.LU.64 R72, [R1+0x16d0] ;  /* 0x0016d00001487983 */ /* 0x000ee80000300a00 */
[----:B------:R1:W-:Y:S04]  /*242c0*/  STL [R1+0x1d70], R0 ;  /* 0x001d700001007387 */ /* 0x0003e80000100800 */
[----:B------:R-:W-:Y:S04]  /*242d0*/  STL [R1+0x1d7c], R104 ;  /* 0x001d7c6801007387 */ /* 0x000fe80000100800 */
[----:B------:R-:W-:Y:S04]  /*242e0*/  STL [R1+0x1d78], R105 ;  /* 0x001d786901007387 */ /* 0x000fe80000100800 */
[----:B------:R-:W3:Y:S04]  /*242f0*/  LDL.LU.64 R74, [R1+0x15e8] ;  /* 0x0015e800014a7983 */ /* 0x000ee80000300a00 */
[----:B------:R-:W3:Y:S04]  /*24300*/  LDL.LU.64 R68, [R1+0x15f8] ;  /* 0x0015f80001447983 */ /* 0x000ee80000300a00 */
[----:B------:R-:W-:Y:S04]  /*24310*/  STL [R1+0x1d84], R106 ;  /* 0x001d846a01007387 */ /* 0x000fe80000100800 */
[----:B------:R-:W3:Y:S04]  /*24320*/  LDL.LU.64 R70, [R1+0x1600] ;  /* 0x0016000001467983 */ /* 0x000ee80000300a00 */
[----:B------:R-:W-:Y:S04]  /*24330*/  STL [R1+0x1d80], R107 ;  /* 0x001d806b01007387 */ /* 0x000fe80000100800 */
[----:B------:R-:W3:Y:S04]  /*24340*/  LDL.LU.64 R156, [R1+0x1610] ;  /* 0x00161000019c7983 */ /* 0x000ee80000300a00 */
[----:B------:R-:W-:Y:S04]  /*24350*/  STL [R1+0x1d8c], R108 ;  /* 0x001d8c6c01007387 */ /* 0x000fe80000100800 */
[----:B------:R-:W-:Y:S04]  /*24360*/  STL [R1+0x1d88], R109 ;  /* 0x001d886d01007387 */ /* 0x000fe80000100800 */
[----:B------:R-:W3:Y:S04]  /*24370*/  LDL.LU.64 R158, [R1+0x1500] ;  /* 0x00150000019e7983 */ /* 0x000ee80000300a00 */
[----:B------:R-:W3:Y:S01]  /*24380*/  LDL.LU.64 R154, [R1+0x1510] ;  /* 0x00151000019a7983 */ /* 0x000ee20000300a00 */
[----:B----4-:R-:W-:Y:S01]  /*24390*/  IMAD.MOV.U32 R148, RZ, RZ, R150 ;  /* 0x000000ffff947224 */ /* 0x010fe200078e0096 */
[----:B------:R-:W-:Y:S01]  /*243a0*/  MOV R150, R144 ;  /* 0x0000009000967202 */ /* 0x000fe20000000f00 */
[----:B------:R-:W-:Y:S01]  /*243b0*/  IMAD.MOV.U32 R149, RZ, RZ, R151 ;  /* 0x000000ffff957224 */ /* 0x000fe200078e0097 */
[----:B------:R-:W-:Y:S01]  /*243c0*/  STL [R1+0x1d94], R110 ;  /* 0x001d946e01007387 */ /* 0x000fe20000100800 */
[----:B------:R-:W-:-:S03]  /*243d0*/  IMAD.MOV.U32 R151, RZ, RZ, R145 ;  /* 0x000000ffff977224 */ /* 0x000fc600078e0091 */
[----:B------:R-:W-:Y:S04]  /*243e0*/  STL [R1+0x1d90], R111 ;  /* 0x001d906f01007387 */ /* 0x000fe80000100800 */
[----:B--2---:R2:W-:Y:S04]  /*243f0*/  STL [R1+0x1d9c], R152 ;  /* 0x001d9c9801007387 */ /* 0x0045e80000100800 */
[----:B------:R-:W4:Y:S01]  /*24400*/  LDL.LU.64 R144, [R1+0x1518] ;  /* 0x0015180001907983 */ /* 0x000f220000300a00 */
[----:B-1----:R-:W-:-:S03]  /*24410*/  IMAD.MOV.U32 R0, RZ, RZ, R153 ;  /* 0x000000ffff007224 */ /* 0x002fc600078e0099 */
[----:B--2---:R-:W2:Y:S04]  /*24420*/  LDL.LU.64 R152, [R1+0x1528] ;  /* 0x0015280001987983 */ /* 0x004ea80000300a00 */
[----:B------:R1:W-:Y:S04]  /*24430*/  STL [R1+0x1d98], R0 ;  /* 0x001d980001007387 */ /* 0x0003e80000100800 */
[----:B---3--:R-:W-:Y:S01]  /*24440*/  STL [R1+0x1da4], R76 ;  /* 0x001da44c01007387 */ /* 0x008fe20000100800 */
[----:B-1----:R-:W-:-:S03]  /*24450*/  IMAD.MOV.U32 R0, RZ, RZ, R77 ;  /* 0x000000ffff007224 */ /* 0x002fc600078e004d */
[----:B------:R-:W-:Y:S04]  /*24460*/  STL [R1+0x1dac], R78 ;  /* 0x001dac4e01007387 */ /* 0x000fe80000100800 */
[----:B------:R1:W-:Y:S04]  /*24470*/  STL [R1+0x1da0], R0 ;  /* 0x001da00001007387 */ /* 0x0003e80000100800 */
[----:B------:R-:W-:Y:S01]  /*24480*/  STL [R1+0x1db4], R72 ;  /* 0x001db44801007387 */ /* 0x000fe20000100800 */
[----:B-1----:R-:W-:-:S05]  /*24490*/  IMAD.MOV.U32 R0, RZ, RZ, R79 ;  /* 0x000000ffff007224 */ /* 0x002fca00078e004f */
[----:B------:R1:W-:Y:S04]  /*244a0*/  STL [R1+0x1da8], R0 ;  /* 0x001da80001007387 */ /* 0x0003e80000100800 */
[----:B------:R-:W-:Y:S01]  /*244b0*/  STL [R1+0x1dbc], R74 ;  /* 0x001dbc4a01007387 */ /* 0x000fe20000100800 */
[----:B-1----:R-:W-:-:S05]  /*244c0*/  IMAD.MOV.U32 R0, RZ, RZ, R73 ;  /* 0x000000ffff007224 */ /* 0x002fca00078e0049 */
[----:B------:R1:W-:Y:S02]  /*244d0*/  STL [R1+0x1db0], R0 ;  /* 0x001db00001007387 */ /* 0x0003e40000100800 */
[----:B-1----:R-:W-:-:S05]  /*244e0*/  IMAD.MOV.U32 R0, RZ, RZ, R75 ;  /* 0x000000ffff007224 */ /* 0x002fca00078e004b */
[----:B------:R1:W-:Y:S04]  /*244f0*/  STL [R1+0x1db8], R0 ;  /* 0x001db80001007387 */ /* 0x0003e80000100800 */
[----:B------:R-:W-:Y:S01]  /*24500*/  STL [R1+0x1dc4], R68 ;  /* 0x001dc44401007387 */ /* 0x000fe20000100800 */
[----:B-1----:R-:W-:-:S03]  /*24510*/  MOV R0, R69 ;  /* 0x0000004500007202 */ /* 0x002fc60000000f00 */
[----:B------:R-:W-:Y:S04]  /*24520*/  STL [R1+0x1dcc], R70 ;  /* 0x001dcc4601007387 */ /* 0x000fe80000100800 */
[----:B------:R1:W-:Y:S04]  /*24530*/  STL [R1+0x1dc0], R0 ;  /* 0x001dc00001007387 */ /* 0x0003e80000100800 */
[----:B------:R-:W-:Y:S01]  /*24540*/  STL [R1+0x1dd4], R156 ;  /* 0x001dd49c01007387 */ /* 0x000fe20000100800 */
[----:B-1----:R-:W-:-:S05]  /*24550*/  IMAD.MOV.U32 R0, RZ, RZ, R71 ;  /* 0x000000ffff007224 */ /* 0x002fca00078e0047 */
[----:B------:R1:W-:Y:S02]  /*24560*/  STL [R1+0x1dc8], R0 ;  /* 0x001dc80001007387 */ /* 0x0003e40000100800 */
[----:B-1----:R-:W-:-:S05]  /*24570*/  IMAD.MOV.U32 R0, RZ, RZ, R157 ;  /* 0x000000ffff007224 */ /* 0x002fca00078e009d */
[----:B------:R1:W-:Y:S04]  /*24580*/  STL [R1+0x1dd0], R0 ;  /* 0x001dd00001007387 */ /* 0x0003e80000100800 */
[----:B------:R-:W-:Y:S01]  /*24590*/  STL [R1+0x1ddc], R158 ;  /* 0x001ddc9e01007387 */ /* 0x000fe20000100800 */
[----:B-1----:R-:W-:-:S03]  /*245a0*/  IMAD.MOV.U32 R0, RZ, RZ, R159 ;  /* 0x000000ffff007224 */ /* 0x002fc600078e009f */
[----:B------:R-:W-:Y:S04]  /*245b0*/  STL [R1+0x1de4], R154 ;  /* 0x001de49a01007387 */ /* 0x000fe80000100800 */
[----:B------:R1:W-:Y:S02]  /*245c0*/  STL [R1+0x1dd8], R0 ;  /* 0x001dd80001007387 */ /* 0x0003e40000100800 */
[----:B-1----:R-:W-:Y:S02]  /*245d0*/  IMAD.MOV.U32 R0, RZ, RZ, R155 ;  /* 0x000000ffff007224 */ /* 0x002fe400078e009b */
[----:B------:R-:W3:Y:S04]  /*245e0*/  LDL.LU.64 R154, [R1+0x1780] ;  /* 0x00178000019a7983 */ /* 0x000ee80000300a00 */
[----:B------:R1:W-:Y:S04]  /*245f0*/  STL [R1+0x1de0], R0 ;  /* 0x001de00001007387 */ /* 0x0003e80000100800 */
[----:B----4-:R4:W-:Y:S01]  /*24600*/  STL [R1+0x1dec], R144 ;  /* 0x001dec9001007387 */ /* 0x0109e20000100800 */
[----:B-1----:R-:W-:-:S03]  /*24610*/  IMAD.MOV.U32 R0, RZ, RZ, R145 ;  /* 0x000000ffff007224 */ /* 0x002fc600078e0091 */
[----:B----4-:R-:W4:Y:S04]  /*24620*/  LDL.LU.64 R144, [R1+0x1788] ;  /* 0x0017880001907983 */ /* 0x010f280000300a00 */
[----:B------:R1:W-:Y:S04]  /*24630*/  STL [R1+0x1de8], R0 ;  /* 0x001de80001007387 */ /* 0x0003e80000100800 */
[----:B--2---:R2:W-:Y:S04]  /*24640*/  STL [R1+0x1df4], R152 ;  /* 0x001df49801007387 */ /* 0x0045e80000100800 */
[----:B------:R-:W4:Y:S01]  /*24650*/  LDL.LU.64 R78, [R1+0x1798] ;  /* 0x00179800014e7983 */ /* 0x000f220000300a00 */
[----:B-1----:R-:W-:-:S03]  /*24660*/  IMAD.MOV.U32 R0, RZ, RZ, R153 ;  /* 0x000000ffff007224 */ /* 0x002fc600078e0099 */
[----:B------:R-:W4:Y:S04]  /*24670*/  LDL.LU.64 R72, [R1+0x17a8] ;  /* 0x0017a80001487983 */ /* 0x000f280000300a00 */
[----:B------:R1:W-:Y:S04]  /*24680*/  STL [R1+0x1df0], R0 ;  /* 0x001df00001007387 */ /* 0x0003e80000100800 */
[----:B------:R-:W-:Y:S04]  /*24690*/  STL [R1+0x1dfc], R112 ;  /* 0x001dfc7001007387 */ /* 0x000fe80000100800 */
[----:B------:R-:W-:Y:S04]  /*246a0*/  STL [R1+0x1df8], R113 ;  /* 0x001df87101007387 */ /* 0x000fe80000100800 */
[----:B------:R-:W4:Y:S04]  /*246b0*/  LDL.LU.64 R74, [R1+0x16e0] ;  /* 0x0016e000014a7983 */ /* 0x000f280000300a00 */
[----:B------:R-:W-:Y:S04]  /*246c0*/  STL [R1+0x1e04], R114 ;  /* 0x001e047201007387 */ /* 0x000fe80000100800 */
[----:B------:R-:W4:Y:S04]  /*246d0*/  LDL.LU.64 R68, [R1+0x16e8] ;  /* 0x0016e80001447983 */ /* 0x000f280000300a00 */
[----:B------:R-:W4:Y:S04]  /*246e0*/  LDL.LU.64 R70, [R1+0x16f8] ;  /* 0x0016f80001467983 */ /* 0x000f280000300a00 */
[----:B------:R-:W-:Y:S04]  /*246f0*/  STL [R1+0x1e00], R115 ;  /* 0x001e007301007387 */ /* 0x000fe80000100800 */
[----:B------:R-:W4:Y:S04]  /*24700*/  LDL.LU.64 R158, [R1+0x1708] ;  /* 0x00170800019e7983 */ /* 0x000f280000300a00 */
[----:B------:R-:W-:Y:S04]  /*24710*/  STL [R1+0x1e0c], R116 ;  /* 0x001e0c7401007387 */ /* 0x000fe80000100800 */
[----:B------:R-:W-:Y:S04]  /*24720*/  STL [R1+0x1e08], R117 ;  /* 0x001e087501007387 */ /* 0x000fe80000100800 */
[----:B--2---:R-:W2:Y:S01]  /*24730*/  LDL.LU.64 R152, [R1+0x1620] ;  /* 0x0016200001987983 */ /* 0x004ea20000300a00 */
[----:B------:R-:W-:Y:S01]  /*24740*/  MOV R156, R148 ;  /* 0x00000094009c7202 */ /* 0x000fe20000000f00 */
[----:B------:R-:W-:-:S02]  /*24750*/  IMAD.MOV.U32 R157, RZ, RZ, R149 ;  /* 0x000000ffff9d7224 */ /* 0x000fc400078e0095 */
[----:B------:R-:W-:Y:S04]  /*24760*/  STL [R1+0x1e14], R118 ;  /* 0x001e147601007387 */ /* 0x000fe80000100800 */
[----:B------:R-:W-:Y:S04]  /*24770*/  STL [R1+0x1e10], R119 ;  /* 0x001e107701007387 */ /* 0x000fe80000100800 */
[----:B------:R-:W2:Y:S04]  /*24780*/  LDL.LU.64 R148, [R1+0x1628] ;  /* 0x0016280001947983 */ /* 0x000ea80000300a00 */
[----:B---3--:R3:W-:Y:S01]  /*24790*/  STL [R1+0x1e1c], R154 ;  /* 0x001e1c9a01007387 */ /* 0x0087e20000100800 */
[----:B-1----:R-:W-:-:S03]  /*247a0*/  IMAD.MOV.U32 R0, RZ, RZ, R155 ;  /* 0x000000ffff007224 */ /* 0x002fc600078e009b */
[----:B---3--:R-:W3:Y:S04]  /*247b0*/  LDL.LU.64 R154, [R1+0x1638] ;  /* 0x00163800019a7983 */ /* 0x008ee80000300a00 */
[----:B------:R1:W-:Y:S04]  /*247c0*/  STL [R1+0x1e18], R0 ;  /* 0x001e180001007387 */ /* 0x0003e80000100800 */
[----:B----4-:R4:W-:Y:S01]  /*247d0*/  STL [R1+0x1e24], R144 ;  /* 0x001e249001007387 */ /* 0x0109e20000100800 */
[----:B-1----:R-:W-:-:S03]  /*247e0*/  IMAD.MOV.U32 R0, RZ, RZ, R145 ;  /* 0x000000ffff007224 */ /* 0x002fc600078e0091 */
[----:B----4-:R-:W4:Y:S04]  /*247f0*/  LDL.LU.64 R144, [R1+0x1648] ;  /* 0x0016480001907983 */ /* 0x010f280000300a00 */
[----:B------:R1:W-:Y:S04]  /*24800*/  STL [R1+0x1e20], R0 ;  /* 0x001e200001007387 */ /* 0x0003e80000100800 */
[----:B------:R-:W-:Y:S01]  /*24810*/  STL [R1+0x1e2c], R78 ;  /* 0x001e2c4e01007387 */ /* 0x000fe20000100800 */
[----:B-1----:R-:W-:-:S03]  /*24820*/  IMAD.MOV.U32 R0, RZ, RZ, R79 ;  /* 0x000000ffff007224 */ /* 0x002fc600078e004f */
        /* <DEDUP_REMOVED lines=8> */
[----:B-1----:R-:W-:-:S05]  /*248b0*/  MOV R0, R69 ;  /* 0x0000004500007202 */ /* 0x002fca0000000f00 */
[----:B------:R1:W-:Y:S04]  /*248c0*/  STL [R1+0x1e40], R0 ;  /* 0x001e400001007387 */ /* 0x0003e80000100800 */
[----:B------:R-:W-:Y:S01]  /*248d0*/  STL [R1+0x1e4c], R70 ;  /* 0x001e4c4601007387 */ /* 0x000fe20000100800 */
[----:B-1----:R-:W-:-:S03]  /*248e0*/  IMAD.MOV.U32 R0, RZ, RZ, R71 ;  /* 0x000000ffff007224 */ /* 0x002fc600078e0047 */
[----:B------:R-:W-:Y:S04]  /*248f0*/  STL [R1+0x1e54], R158 ;  /* 0x001e549e01007387 */ /* 0x000fe80000100800 */
[----:B------:R1:W-:Y:S02]  /*24900*/  STL [R1+0x1e48], R0 ;  /* 0x001e480001007387 */ /* 0x0003e40000100800 */
[----:B-1----:R-:W-:Y:S02]  /*24910*/  IMAD.MOV.U32 R0, RZ, RZ, R159 ;  /* 0x000000ffff007224 */ /* 0x002fe400078e009f */
[----:B------:R-:W-:-:S03]  /*24920*/  IMAD.MOV.U32 R158, RZ, RZ, R150 ;  /* 0x000000ffff9e7224 */ /* 0x000fc600078e0096 */
[----:B------:R1:W-:Y:S01]  /*24930*/  STL [R1+0x1e50], R0 ;  /* 0x001e500001007387 */ /* 0x0003e20000100800 */
[----:B------:R-:W-:-:S03]  /*24940*/  IMAD.MOV.U32 R159, RZ, RZ, R151 ;  /* 0x000000ffff9f7224 */ /* 0x000fc600078e0097 */
[----:B--2---:R2:W-:Y:S04]  /*24950*/  STL [R1+0x1e5c], R152 ;  /* 0x001e5c9801007387 */ /* 0x0045e80000100800 */
[----:B------:R-:W4:Y:S01]  /*24960*/  LDL.LU.64 R150, [R1+0x17b8] ;  /* 0x0017b80001967983 */ /* 0x000f220000300a00 */
[----:B-1----:R-:W-:-:S05]  /*24970*/  IMAD.MOV.U32 R0, RZ, RZ, R153 ;  /* 0x000000ffff007224 */ /* 0x002fca00078e0099 */
[----:B------:R1:W-:Y:S04]  /*24980*/  STL [R1+0x1e58], R0 ;  /* 0x001e580001007387 */ /* 0x0003e80000100800 */
[----:B------:R3:W-:Y:S04]  /*24990*/  STL [R1+0x1e64], R148 ;  /* 0x001e649401007387 */ /* 0x0007e80000100800 */
[----:B--2---:R-:W2:Y:S01]  /*249a0*/  LDL.LU.64 R152, [R1+0x17b0] ;  /* 0x0017b00001987983 */ /* 0x004ea20000300a00 */
[----:B-1----:R-:W-:-:S03]  /*249b0*/  IMAD.MOV.U32 R0, RZ, RZ, R149 ;  /* 0x000000ffff007224 */ /* 0x002fc600078e0095 */
[----:B---3--:R-:W-:Y:S04]  /*249c0*/  STL [R1+0x1e6c], R154 ;  /* 0x001e6c9a01007387 */ /* 0x008fe80000100800 */
[----:B------:R1:W-:Y:S04]  /*249d0*/  STL [R1+0x1e60], R0 ;  /* 0x001e600001007387 */ /* 0x0003e80000100800 */
[----:B------:R-:W2:Y:S01]  /*249e0*/  LDL.LU.64 R148, [R1+0x17a0] ;  /* 0x0017a00001947983 */ /* 0x000ea20000300a00 */
[----:B-1----:R-:W-:-:S05]  /*249f0*/  MOV R0, R155 ;  /* 0x0000009b00007202 */ /* 0x002fca0000000f00 */
[----:B------:R1:W-:Y:S04]  /*24a00*/  STL [R1+0x1e68], R0 ;  /* 0x001e680001007387 */ /* 0x0003e80000100800 */
[----:B----4-:R4:W-:Y:S01]  /*24a10*/  STL [R1+0x1e74], R144 ;  /* 0x001e749001007387 */ /* 0x0109e20000100800 */
[----:B-1----:R-:W-:-:S03]  /*24a20*/  IMAD.MOV.U32 R0, RZ, RZ, R145 ;  /* 0x000000ffff007224 */ /* 0x002fc600078e0091 */
[----:B------:R-:W3:Y:S04]  /*24a30*/  LDL.LU.64 R154, [R1+0x1790] ;  /* 0x00179000019a7983 */ /* 0x000ee80000300a00 */
[----:B------:R-:W-:Y:S04]  /*24a40*/  STL [R1+0x1e7c], R120 ;  /* 0x001e7c7801007387 */ /* 0x000fe80000100800 */
[----:B------:R1:W-:Y:S04]  /*24a50*/  STL [R1+0x1e70], R0 ;  /* 0x001e700001007387 */ /* 0x0003e80000100800 */
[----:B------:R-:W3:Y:S04]  /*24a60*/  LDL.LU.64 R74, [R1+0x1778] ;  /* 0x00177800014a7983 */ /* 0x000ee80000300a00 */
[----:B------:R-:W-:Y:S04]  /*24a70*/  STL [R1+0x1e78], R121 ;  /* 0x001e787901007387 */ /* 0x000fe80000100800 */
[----:B------:R-:W-:Y:S04]  /*24a80*/  STL [R1+0x1e84], R122 ;  /* 0x001e847a01007387 */ /* 0x000fe80000100800 */
[----:B----4-:R-:W4:Y:S04]  /*24a90*/  LDL.LU.64 R144, [R1+0x1770] ;  /* 0x0017700001907983 */ /* 0x010f280000300a00 */
[----:B------:R-:W-:Y:S04]  /*24aa0*/  STL [R1+0x1e80], R123 ;  /* 0x001e807b01007387 */ /* 0x000fe80000100800 */
[----:B------:R-:W-:Y:S04]  /*24ab0*/  STL [R1+0x1e8c], R124 ;  /* 0x001e8c7c01007387 */ /* 0x000fe80000100800 */
[----:B------:R-:W4:Y:S01]  /*24ac0*/  LDL.LU.64 R68, [R1+0x1768] ;  /* 0x0017680001447983 */ /* 0x000f220000300a00 */
[----:B------:R-:W-:-:S03]  /*24ad0*/  IMAD.MOV.U32 R70, RZ, RZ, R158 ;  /* 0x000000ffff467224 */ /* 0x000fc600078e009e */
[----:B------:R-:W-:Y:S01]  /*24ae0*/  STL [R1+0x1e88], R125 ;  /* 0x001e887d01007387 */ /* 0x000fe20000100800 */
[----:B------:R-:W-:-:S03]  /*24af0*/  IMAD.MOV.U32 R71, RZ, RZ, R159 ;  /* 0x000000ffff477224 */ /* 0x000fc600078e009f */
[----:B------:R-:W-:Y:S04]  /*24b00*/  STL [R1+0x1e94], R242 ;  /* 0x001e94f201007387 */ /* 0x000fe80000100800 */
[----:B------:R-:W-:Y:S04]  /*24b10*/  STL [R1+0x1e90], R243 ;  /* 0x001e90f301007387 */ /* 0x000fe80000100800 */
[----:B------:R-:W4:Y:S01]  /*24b20*/  LDL.LU.64 R158, [R1+0x1758] ;  /* 0x00175800019e7983 */ /* 0x000f220000300a00 */
[----:B-1----:R-:W-:-:S03]  /*24b30*/  IMAD.MOV.U32 R0, RZ, RZ, R151 ;  /* 0x000000ffff007224 */ /* 0x002fc600078e0097 */
[----:B------:R1:W-:Y:S04]  /*24b40*/  STL [R1+0x1e9c], R150 ;  /* 0x001e9c9601007387 */ /* 0x0003e80000100800 */
[----:B--2---:R-:W-:Y:S04]  /*24b50*/  STL [R1+0x1ea4], R152 ;  /* 0x001ea49801007387 */ /* 0x004fe80000100800 */
[----:B------:R2:W-:Y:S04]  /*24b60*/  STL [R1+0x1e98], R0 ;  /* 0x001e980001007387 */ /* 0x0005e80000100800 */
[----:B-1----:R-:W4:Y:S01]  /*24b70*/  LDL.LU.64 R150, [R1+0x1750] ;  /* 0x0017500001967983 */ /* 0x002f220000300a00 */
[----:B--2---:R-:W-:-:S03]  /*24b80*/  IMAD.MOV.U32 R0, RZ, RZ, R153 ;  /* 0x000000ffff007224 */ /* 0x004fc600078e0099 */
[----:B------:R-:W2:Y:S04]  /*24b90*/  LDL.LU.64 R152, [R1+0x1748] ;  /* 0x0017480001987983 */ /* 0x000ea80000300a00 */
[----:B------:R1:W-:Y:S04]  /*24ba0*/  STL [R1+0x1ea0], R0 ;  /* 0x001ea00001007387 */ /* 0x0003e80000100800 */
[----:B------:R3:W-:Y:S01]  /*24bb0*/  STL [R1+0x1eac], R148 ;  /* 0x001eac9401007387 */ /* 0x0007e20000100800 */
[----:B-1----:R-:W-:-:S03]  /*24bc0*/  IMAD.MOV.U32 R0, RZ, RZ, R149 ;  /* 0x000000ffff007224 */ /* 0x002fc600078e0095 */
[----:B---3--:R-:W-:Y:S04]  /*24bd0*/  STL [R1+0x1eb4], R154 ;  /* 0x001eb49a01007387 */ /* 0x008fe80000100800 */
[----:B------:R1:W-:Y:S04]  /*24be0*/  STL [R1+0x1ea8], R0 ;  /* 0x001ea80001007387 */ /* 0x0003e80000100800 */
[----:B------:R-:W3:Y:S01]  /*24bf0*/  LDL.LU.64 R148, [R1+0x1740] ;  /* 0x0017400001947983 */ /* 0x000ee20000300a00 */
[----:B-1----:R-:W-:-:S05]  /*24c00*/  MOV R0, R155 ;  /* 0x0000009b00007202 */ /* 0x002fca0000000f00 */
[----:B------:R1:W-:Y:S04]  /*24c10*/  STL [R1+0x1eb0], R0 ;  /* 0x001eb00001007387 */ /* 0x0003e80000100800 */
[----:B------:R1:W-:Y:S04]  /*24c20*/  STL [R1+0x1ebc], R74 ;  /* 0x001ebc4a01007387 */ /* 0x0003e80000100800 */
[----:B------:R-:W3:Y:S01]  /*24c30*/  LDL.LU.64 R154, [R1+0x1738] ;  /* 0x00173800019a7983 */ /* 0x000ee20000300a00 */
[----:B-1----:R-:W-:-:S03]  /*24c40*/  IMAD.MOV.U32 R0, RZ, RZ, R75 ;  /* 0x000000ffff007224 */ /* 0x002fc600078e004b */
[----:B------:R-:W3:Y:S04]  /*24c50*/  LDL.LU.64 R74, [R1+0x1730] ;  /* 0x00173000014a7983 */ /* 0x000ee80000300a00 */
[----:B------:R1:W-:Y:S04]  /*24c60*/  STL [R1+0x1eb8], R0 ;  /* 0x001eb80001007387 */ /* 0x0003e80000100800 */
[----:B----4-:R4:W-:Y:S01]  /*24c70*/  STL [R1+0x1ec4], R144 ;  /* 0x001ec49001007387 */ /* 0x0109e20000100800 */
[----:B-1----:R-:W-:Y:S02]  /*24c80*/  IMAD.MOV.U32 R0, RZ, RZ, R145 ;  /* 0x000000ffff007224 */ /* 0x002fe400078e0091 */
[----:B----4-:R-:W-:-:S02]  /*24c90*/  IMAD.MOV.U32 R144, RZ, RZ, R140 ;  /* 0x000000ffff907224 */ /* 0x010fc400078e008c */
[----:B------:R-:W-:Y:S02]  /*24ca0*/  IMAD.MOV.U32 R145, RZ, RZ, R141 ;  /* 0x000000ffff917224 */ /* 0x000fe400078e008d */
[----:B------:R-:W4:Y:S04]  /*24cb0*/  LDL.LU.64 R140, [R1+0x1728] ;  /* 0x00172800018c7983 */ /* 0x000f280000300a00 */
[----:B------:R1:W-:Y:S04]  /*24cc0*/  STL [R1+0x1ec0], R0 ;  /* 0x001ec00001007387 */ /* 0x0003e80000100800 */
[----:B------:R-:W-:Y:S01]  /*24cd0*/  STL [R1+0x1ecc], R68 ;  /* 0x001ecc4401007387 */ /* 0x000fe20000100800 */
[----:B-1----:R-:W-:-:S05]  /*24ce0*/  IMAD.MOV.U32 R0, RZ, RZ, R69 ;  /* 0x000000ffff007224 */ /* 0x002fca00078e0045 */
[----:B------:R1:W-:Y:S04]  /*24cf0*/  STL [R1+0x1ec8], R0 ;  /* 0x001ec80001007387 */ /* 0x0003e80000100800 */
[----:B------:R1:W-:Y:S02]  /*24d00*/  STL [R1+0x1ed4], R70 ;  /* 0x001ed44601007387 */ /* 0x0003e40000100800 */
[----:B-1----:R-:W-:Y:S02]  /*24d10*/  IMAD.MOV.U32 R0, RZ, RZ, R71 ;  /* 0x000000ffff007224 */ /* 0x002fe400078e0047 */
[----:B------:R-:W4:Y:S04]  /*24d20*/  LDL.LU.64 R70, [R1+0x1718] ;  /* 0x0017180001467983 */ /* 0x000f280000300a00 */
[----:B------:R1:W-:Y:S04]  /*24d30*/  STL [R1+0x1ed0], R0 ;  /* 0x001ed00001007387 */ /* 0x0003e80000100800 */
[----:B------:R1:W-:Y:S02]  /*24d40*/  STL [R1+0x1edc], R158 ;  /* 0x001edc9e01007387 */ /* 0x0003e40000100800 */
[----:B-1----:R-:W-:-:S02]  /*24d50*/  MOV R0, R159 ;  /* 0x0000009f00007202 */ /* 0x002fc40000000f00 */
[----:B------:R-:W4:Y:S04]  /*24d60*/  LDL.LU.64 R158, [R1+0x1710] ;  /* 0x00171000019e7983 */ /* 0x000f280000300a00 */
[----:B------:R1:W-:Y:S04]  /*24d70*/  STL [R1+0x1ed8], R0 ;  /* 0x001ed80001007387 */ /* 0x0003e80000100800 */
[----:B------:R2:W-:Y:S01]  /*24d80*/  STL [R1+0x1ee4], R150 ;  /* 0x001ee49601007387 */ /* 0x0005e20000100800 */
[----:B-1----:R-:W-:-:S03]  /*24d90*/  IMAD.MOV.U32 R0, RZ, RZ, R151 ;  /* 0x000000ffff007224 */ /* 0x002fc600078e0097 */
[----:B--2---:R-:W2:Y:S04]  /*24da0*/  LDL.LU.64 R150, [R1+0x1700] ;  /* 0x0017000001967983 */ /* 0x004ea80000300a00 */
[----:B------:R1:W-:Y:S04]  /*24db0*/  STL [R1+0x1ee0], R0 ;  /* 0x001ee00001007387 */ /* 0x0003e80000100800 */
[----:B------:R1:W-:Y:S02]  /*24dc0*/  STL [R1+0x1eec], R152 ;  /* 0x001eec9801007387 */ /* 0x0003e40000100800 */
[----:B-1----:R-:W-:-:S02]  /*24dd0*/  IMAD.MOV.U32 R0, RZ, RZ, R153 ;  /* 0x000000ffff007224 */ /* 0x002fc400078e0099 */
[----:B------:R-:W2:Y:S04]  /*24de0*/  LDL.LU.64 R152, [R1+0x16f0] ;  /* 0x0016f00001987983 */ /* 0x000ea80000300a00 */
[----:B------:R1:W-:Y:S04]  /*24df0*/  STL [R1+0x1ee8], R0 ;  /* 0x001ee80001007387 */ /* 0x0003e80000100800 */
[----:B---3--:R3:W-:Y:S01]  /*24e00*/  STL [R1+0x1ef4], R148 ;  /* 0x001ef49401007387 */ /* 0x0087e20000100800 */
[----:B-1----:R-:W-:Y:S02]  /*24e10*/  IMAD.MOV.U32 R0, RZ, RZ, R149 ;  /* 0x000000ffff007224 */ /* 0x002fe400078e0095 */
[----:B---3--:R-:W-:-:S02]  /*24e20*/  IMAD.MOV.U32 R148, RZ, RZ, R146 ;  /* 0x000000ffff947224 */ /* 0x008fc400078e0092 */
[----:B------:R-:W-:Y:S02]  /*24e30*/  IMAD.MOV.U32 R149, RZ, RZ, R147 ;  /* 0x000000ffff957224 */ /* 0x000fe400078e0093 */
[----:B------:R-:W3:Y:S04]  /*24e40*/  LDL.LU.64 R146, [R1+0x16d8] ;  /* 0x0016d80001927983 */ /* 0x000ee80000300a00 */
[----:B------:R1:W-:Y:S04]  /*24e50*/  STL [R1+0x1ef0], R0 ;  /* 0x001ef00001007387 */ /* 0x0003e80000100800 */
[----:B------:R1:W-:Y:S04]  /*24e60*/  STL [R1+0x1efc], R154 ;  /* 0x001efc9a01007387 */ /* 0x0003e80000100800 */
[----:B------:R-:W3:Y:S01]  /*24e70*/  LDL.LU.64 R68, [R1+0x16c8] ;  /* 0x0016c80001447983 */ /* 0x000ee20000300a00 */
[----:B-1----:R-:W-:-:S05]  /*24e80*/  IMAD.MOV.U32 R0, RZ, RZ, R155 ;  /* 0x000000ffff007224 */ /* 0x002fca00078e009b */
[----:B------:R1:W-:Y:S01]  /*24e90*/  STL [R1+0x1ef8], R0 ;  /* 0x001ef80001007387 */ /* 0x0003e20000100800 */
[----:B------:R-:W-:Y:S01]  /*24ea0*/  MOV R154, R142 ;  /* 0x0000008e009a7202 */ /* 0x000fe20000000f00 */
[----:B------:R-:W-:Y:S02]  /*24eb0*/  IMAD.MOV.U32 R155, RZ, RZ, R143 ;  /* 0x000000ffff9b7224 */ /* 0x000fe400078e008f */
[----:B------:R-:W-:Y:S04]  /*24ec0*/  STL [R1+0x1f04], R74 ;  /* 0x001f044a01007387 */ /* 0x000fe80000100800 */
[----:B------:R-:W3:Y:S01]  /*24ed0*/  LDL.LU.64 R142, [R1+0x16b0] ;  /* 0x0016b000018e7983 */ /* 0x000ee20000300a00 */
[----:B-1----:R-:W-:-:S05]  /*24ee0*/  IMAD.MOV.U32 R0, RZ, RZ, R75 ;  /* 0x000000ffff007224 */ /* 0x002fca00078e004b */
[----:B------:R1:W-:Y:S04]  /*24ef0*/  STL [R1+0x1f00], R0 ;  /* 0x001f000001007387 */ /* 0x0003e80000100800 */
[----:B----4-:R4:W-:Y:S01]  /*24f00*/  STL [R1+0x1f0c], R140 ;  /* 0x001f0c8c01007387 */ /* 0x0109e20000100800 */
[----:B-1----:R-:W-:-:S03]  /*24f10*/  IMAD.MOV.U32 R0, RZ, RZ, R141 ;  /* 0x000000ffff007224 */ /* 0x002fc600078e008d */
[----:B------:R-:W-:Y:S04]  /*24f20*/  STL [R1+0x1f14], R136 ;  /* 0x001f148801007387 */ /* 0x000fe80000100800 */
[----:B------:R1:W-:Y:S04]  /*24f30*/  STL [R1+0x1f08], R0 ;  /* 0x001f080001007387 */ /* 0x0003e80000100800 */
[----:B----4-:R-:W4:Y:S01]  /*24f40*/  LDL.LU.64 R140, [R1+0x1698] ;  /* 0x00169800018c7983 */ /* 0x010f220000300a00 */
[----:B-1----:R-:W-:-:S03]  /*24f50*/  IMAD.MOV.U32 R0, RZ, RZ, R137 ;  /* 0x000000ffff007224 */ /* 0x002fc600078e0089 */
[----:B------:R-:W4:Y:S04]  /*24f60*/  LDL.LU.64 R136, [R1+0x1690] ;  /* 0x0016900001887983 */ /* 0x000f280000300a00 */
[----:B------:R1:W-:Y:S04]  /*24f70*/  STL [R1+0x1f10], R0 ;  /* 0x001f100001007387 */ /* 0x0003e80000100800 */
[----:B------:R1:W-:Y:S02]  /*24f80*/  STL [R1+0x1f1c], R70 ;  /* 0x001f1c4601007387 */ /* 0x0003e40000100800 */
[----:B-1----:R-:W-:-:S02]  /*24f90*/  IMAD.MOV.U32 R0, RZ, RZ, R71 ;  /* 0x000000ffff007224 */ /* 0x002fc400078e0047 */
[----:B------:R-:W-:Y:S04]  /*24fa0*/  STL [R1+0x1f24], R158 ;  /* 0x001f249e01007387 */ /* 0x000fe80000100800 */
[----:B------:R1:W-:Y:S04]  /*24fb0*/  STL [R1+0x1f18], R0 ;  /* 0x001f180001007387 */ /* 0x0003e80000100800 */
[----:B------:R-:W4:Y:S01]  /*24fc0*/  LDL.LU.64 R70, [R1+0x1688] ;  /* 0x0016880001467983 */ /* 0x000f220000300a00 */
[----:B-1----:R-:W-:-:S03]  /*24fd0*/  IMAD.MOV.U32 R0, RZ, RZ, R159 ;  /* 0x000000ffff007224 */ /* 0x002fc600078e009f */
[----:B------:R-:W4:Y:S04]  /*24fe0*/  LDL.LU.64 R158, [R1+0x1680] ;  /* 0x00168000019e7983 */ /* 0x000f280000300a00 */
[----:B------:R1:W-:Y:S04]  /*24ff0*/  STL [R1+0x1f20], R0 ;  /* 0x001f200001007387 */ /* 0x0003e80000100800 */
[----:B--2---:R2:W-:Y:S01]  /*25000*/  STL [R1+0x1f2c], R150 ;  /* 0x001f2c9601007387 */ /* 0x0045e20000100800 */
[----:B-1----:R-:W-:-:S03]  /*25010*/  MOV R0, R151 ;  /* 0x0000009700007202 */ /* 0x002fc60000000f00 */
[----:B------:R-:W-:Y:S04]  /*25020*/  STL [R1+0x1f34], R152 ;  /* 0x001f349801007387 */ /* 0x000fe80000100800 */
[----:B------:R1:W-:Y:S04]  /*25030*/  STL [R1+0x1f28], R0 ;  /* 0x001f280001007387 */ /* 0x0003e80000100800 */
[----:B--2---:R-:W4:Y:S01]  /*25040*/  LDL.LU.64 R150, [R1+0x1678] ;  /* 0x0016780001967983 */ /* 0x004f220000300a00 */
[----:B-1----:R-:W-:-:S05]  /*25050*/  IMAD.MOV.U32 R0, RZ, RZ, R153 ;  /* 0x000000ffff007224 */ /* 0x002fca00078e0099 */
[----:B------:R1:W-:Y:S04]  /*25060*/  STL [R1+0x1f30], R0 ;  /* 0x001f300001007387 */ /* 0x0003e80000100800 */
[----:B---3--:R3:W-:Y:S01]  /*25070*/  STL [R1+0x1f3c], R146 ;  /* 0x001f3c9201007387 */ /* 0x0087e20000100800 */
[----:B-1----:R-:W-:-:S03]  /*25080*/  IMAD.MOV.U32 R0, RZ, RZ, R147 ;  /* 0x000000ffff007224 */ /* 0x002fc600078e0093 */
[----:B------:R-:W2:Y:S04]  /*25090*/  LDL.LU.64 R152, [R1+0x1670] ;  /* 0x0016700001987983 */ /* 0x000ea80000300a00 */
[----:B------:R1:W-:Y:S04]  /*250a0*/  STL [R1+0x1f38], R0 ;  /* 0x001f380001007387 */ /* 0x0003e80000100800 */
[----:B------:R-:W-:Y:S04]  /*250b0*/  STL [R1+0x1f44], R68 ;  /* 0x001f444401007387 */ /* 0x000fe80000100800 */
[----:B---3--:R-:W3:Y:S01]  /*250c0*/  LDL.LU.64 R146, [R1+0x1668] ;  /* 0x0016680001927983 */ /* 0x008ee20000300a00 */
[----:B-1----:R-:W-:-:S05]  /*250d0*/  IMAD.MOV.U32 R0, RZ, RZ, R69 ;  /* 0x000000ffff007224 */ /* 0x002fca00078e0045 */
[----:B------:R1:W-:Y:S04]  /*250e0*/  STL [R1+0x1f40], R0 ;  /* 0x001f400001007387 */ /* 0x0003e80000100800 */
[----:B------:R1:W-:Y:S02]  /*250f0*/  STL [R1+0x1f4c], R142 ;  /* 0x001f4c8e01007387 */ /* 0x0003e40000100800 */
[----:B-1----:R-:W-:Y:S02]  /*25100*/  IMAD.MOV.U32 R0, RZ, RZ, R143 ;  /* 0x000000ffff007224 */ /* 0x002fe400078e008f */
[----:B------:R-:W-:Y:S04]  /*25110*/  STL [R1+0x1f54], R156 ;  /* 0x001f549c01007387 */ /* 0x000fe80000100800 */
[----:B------:R1:W-:Y:S04]  /*25120*/  STL [R1+0x1f48], R0 ;  /* 0x001f480001007387 */ /* 0x0003e80000100800 */
[----:B------:R-:W3:Y:S01]  /*25130*/  LDL.LU.64 R142, [R1+0x1658] ;  /* 0x00165800018e7983 */ /* 0x000ee20000300a00 */
[----:B-1----:R-:W-:-:S03]  /*25140*/  IMAD.MOV.U32 R0, RZ, RZ, R157 ;  /* 0x000000ffff007224 */ /* 0x002fc600078e009d */
[----:B----4-:R-:W-:Y:S04]  /*25150*/  STL [R1+0x1f5c], R140 ;  /* 0x001f5c8c01007387 */ /* 0x010fe80000100800 */
[----:B------:R1:W-:Y:S04]  /*25160*/  STL [R1+0x1f50], R0 ;  /* 0x001f500001007387 */ /* 0x0003e80000100800 */
[----:B------:R-:W4:Y:S01]  /*25170*/  LDL.LU.64 R156, [R1+0x1650] ;  /* 0x00165000019c7983 */ /* 0x000f220000300a00 */
[----:B-1----:R-:W-:-:S03]  /*25180*/  IMAD.MOV.U32 R0, RZ, RZ, R141 ;  /* 0x000000ffff007224 */ /* 0x002fc600078e008d */
[----:B------:R-:W-:Y:S01]  /*25190*/  STL [R1+0x1f64], R136 ;  /* 0x001f648801007387 */ /* 0x000fe20000100800 */
[----:B------:R-:W-:Y:S01]  /*251a0*/  MOV R140, R138 ;  /* 0x0000008a008c7202 */ /* 0x000fe20000000f00 */
[----:B------:R-:W-:Y:S02]  /*251b0*/  IMAD.MOV.U32 R141, RZ, RZ, R139 ;  /* 0x000000ffff8d7224 */ /* 0x000fe400078e008b */
[----:B------:R1:W-:Y:S04]  /*251c0*/  STL [R1+0x1f58], R0 ;  /* 0x001f580001007387 */ /* 0x0003e80000100800 */
[----:B------:R-:W4:Y:S01]  /*251d0*/  LDL.LU.64 R138, [R1+0x1640] ;  /* 0x00164000018a7983 */ /* 0x000f220000300a00 */
[----:B-1----:R-:W-:-:S03]  /*251e0*/  IMAD.MOV.U32 R0, RZ, RZ, R137 ;  /* 0x000000ffff007224 */ /* 0x002fc600078e0089 */
[----:B------:R-:W-:Y:S04]  /*251f0*/  STL [R1+0x1f6c], R70 ;  /* 0x001f6c4601007387 */ /* 0x000fe80000100800 */
[----:B------:R1:W-:Y:S04]  /*25200*/  STL [R1+0x1f60], R0 ;  /* 0x001f600001007387 */ /* 0x0003e80000100800 */
[----:B------:R-:W4:Y:S01]  /*25210*/  LDL.LU.64 R136, [R1+0x1630] ;  /* 0x0016300001887983 */ /* 0x000f220000300a00 */
[----:B-1----:R-:W-:-:S03]  /*25220*/  IMAD.MOV.U32 R0, RZ, RZ, R71 ;  /* 0x000000ffff007224 */ /* 0x002fc600078e0047 */
[----:B------:R-:W-:Y:S04]  /*25230*/  STL [R1+0x1f74], R158 ;  /* 0x001f749e01007387 */ /* 0x000fe80000100800 */
[----:B------:R1:W-:Y:S04]  /*25240*/  STL [R1+0x1f68], R0 ;  /* 0x001f680001007387 */ /* 0x0003e80000100800 */
[----:B------:R-:W4:Y:S01]  /*25250*/  LDL.LU.64 R70, [R1+0x1618] ;  /* 0x0016180001467983 */ /* 0x000f220000300a00 */
[----:B-1----:R-:W-:-:S03]  /*25260*/  IMAD.MOV.U32 R0, RZ, RZ, R159 ;  /* 0x000000ffff007224 */ /* 0x002fc600078e009f */
[----:B------:R-:W4:Y:S04]  /*25270*/  LDL.LU.64 R158, [R1+0x1608] ;  /* 0x00160800019e7983 */ /* 0x000f280000300a00 */
[----:B------:R1:W-:Y:S04]  /*25280*/  STL [R1+0x1f70], R0 ;  /* 0x001f700001007387 */ /* 0x0003e80000100800 */
[----:B------:R1:W-:Y:S02]  /*25290*/  STL [R1+0x1f7c], R150 ;  /* 0x001f7c9601007387 */ /* 0x0003e40000100800 */
[----:B-1----:R-:W-:-:S02]  /*252a0*/  IMAD.MOV.U32 R0, RZ, RZ, R151 ;  /* 0x000000ffff007224 */ /* 0x002fc400078e0097 */
[----:B------:R-:W4:Y:S04]  /*252b0*/  LDL.LU.64 R150, [R1+0x15f0] ;  /* 0x0015f00001967983 */ /* 0x000f280000300a00 */
[----:B------:R2:W-:Y:S02]  /*252c0*/  STL [R1+0x1f78], R0 ;  /* 0x001f780001007387 */ /* 0x0005e40000100800 */
[----:B--2---:R-:W-:Y:S02]  /*252d0*/  IMAD.MOV.U32 R0, RZ, RZ, R153 ;  /* 0x000000ffff007224 */ /* 0x004fe400078e0099 */
[----:B------:R-:W-:Y:S04]  /*252e0*/  STL [R1+0x1f84], R152 ;  /* 0x001f849801007387 */ /* 0x000fe80000100800 */
[----:B------:R1:W-:Y:S04]  /*252f0*/  STL [R1+0x1f80], R0 ;  /* 0x001f800001007387 */ /* 0x0003e80000100800 */
[----:B---3--:R2:W-:Y:S01]  /*25300*/  STL [R1+0x1f8c], R146 ;  /* 0x001f8c9201007387 */ /* 0x0085e20000100800 */
[----:B-1----:R-:W-:-:S03]  /*25310*/  MOV R0, R147 ;  /* 0x0000009300007202 */ /* 0x002fc60000000f00 */
[----:B--2---:R-:W2:Y:S04]  /*25320*/  LDL.LU.64 R146, [R1+0x15c8] ;  /* 0x0015c80001927983 */ /* 0x004ea80000300a00 */
[----:B------:R1:W-:Y:S04]  /*25330*/  STL [R1+0x1f88], R0 ;  /* 0x001f880001007387 */ /* 0x0003e80000100800 */
[----:B------:R3:W-:Y:S04]  /*25340*/  STL [R1+0x1f94], R154 ;  /* 0x001f949a01007387 */ /* 0x0007e80000100800 */
[----:B------:R-:W2:Y:S01]  /*25350*/  LDL.LU.64 R152, [R1+0x15b8] ;  /* 0x0015b80001987983 */ /* 0x000ea20000300a00 */
[----:B-1----:R-:W-:-:S05]  /*25360*/  IMAD.MOV.U32 R0, RZ, RZ, R155 ;  /* 0x000000ffff007224 */ /* 0x002fca00078e009b */
[----:B------:R1:W-:Y:S04]  /*25370*/  STL [R1+0x1f90], R0 ;  /* 0x001f900001007387 */ /* 0x0003e80000100800 */
[----:B------:R4:W-:Y:S04]  /*25380*/  STL [R1+0x1f9c], R142 ;  /* 0x001f9c8e01007387 */ /* 0x0009e80000100800 */
[----:B---3--:R-:W3:Y:S01]  /*25390*/  LDL.LU.64 R154, [R1+0x15a8] ;  /* 0x0015a800019a7983 */ /* 0x008ee20000300a00 */
[----:B-1----:R-:W-:-:S05]  /*253a0*/  IMAD.MOV.U32 R0, RZ, RZ, R143 ;  /* 0x000000ffff007224 */ /* 0x002fca00078e008f */
[----:B------:R1:W-:Y:S04]  /*253b0*/  STL [R1+0x1f98], R0 ;  /* 0x001f980001007387 */ /* 0x0003e80000100800 */
[----:B----4-:R4:W-:Y:S04]  /*253c0*/  STL [R1+0x1fa4], R156 ;  /* 0x001fa49c01007387 */ /* 0x0109e80000100800 */
[----:B------:R-:W3:Y:S01]  /*253d0*/  LDL.LU.64 R142, [R1+0x15a0] ;  /* 0x0015a000018e7983 */ /* 0x000ee20000300a00 */
[----:B-1----:R-:W-:-:S05]  /*253e0*/  IMAD.MOV.U32 R0, RZ, RZ, R157 ;  /* 0x000000ffff007224 */ /* 0x002fca00078e009d */
[----:B------:R1:W-:Y:S04]  /*253f0*/  STL [R1+0x1fa0], R0 ;  /* 0x001fa00001007387 */ /* 0x0003e80000100800 */
[----:B------:R-:W-:Y:S04]  /*25400*/  STL [R1+0x1fac], R138 ;  /* 0x001fac8a01007387 */ /* 0x000fe80000100800 */
[----:B----4-:R-:W3:Y:S01]  /*25410*/  LDL.LU.64 R156, [R1+0x1598] ;  /* 0x00159800019c7983 */ /* 0x010ee20000300a00 */
[----:B-1----:R-:W-:-:S05]  /*25420*/  IMAD.MOV.U32 R0, RZ, RZ, R139 ;  /* 0x000000ffff007224 */ /* 0x002fca00078e008b */
[----:B------:R1:W-:Y:S04]  /*25430*/  STL [R1+0x1fa8], R0 ;  /* 0x001fa80001007387 */ /* 0x0003e80000100800 */
[----:B------:R1:W-:Y:S02]  /*25440*/  STL [R1+0x1fb4], R136 ;  /* 0x001fb48801007387 */ /* 0x0003e40000100800 */
[----:B-1----:R-:W-:Y:S02]  /*25450*/  IMAD.MOV.U32 R0, RZ, RZ, R137 ;  /* 0x000000ffff007224 */ /* 0x002fe400078e0089 */
[----:B------:R-:W3:Y:S04]  /*25460*/  LDL.LU.64 R138, [R1+0x1568] ;  /* 0x00156800018a7983 */ /* 0x000ee80000300a00 */
[----:B------:R1:W-:Y:S01]  /*25470*/  STL [R1+0x1fb0], R0 ;  /* 0x001fb00001007387 */ /* 0x0003e20000100800 */
[----:B------:R-:W-:Y:S01]  /*25480*/  IMAD.MOV.U32 R136, RZ, RZ, R134 ;  /* 0x000000ffff887224 */ /* 0x000fe200078e0086 */
[----:B------:R-:W-:-:S02]  /*25490*/  MOV R137, R135 ;  /* 0x0000008700897202 */ /* 0x000fc40000000f00 */
[----:B------:R-:W-:Y:S04]  /*254a0*/  STL [R1+0x1fbc], R70 ;  /* 0x001fbc4601007387 */ /* 0x000fe80000100800 */
[----:B------:R-:W3:Y:S01]  /*254b0*/  LDL.LU.64 R134, [R1+0x1560] ;  /* 0x0015600001867983 */ /* 0x000ee20000300a00 */
[----:B-1----:R-:W-:-:S03]  /*254c0*/  IMAD.MOV.U32 R0, RZ, RZ, R71 ;  /* 0x000000ffff007224 */ /* 0x002fc600078e0047 */
[----:B------:R-:W-:Y:S04]  /*254d0*/  STL [R1+0x1fc4], R158 ;  /* 0x001fc49e01007387 */ /* 0x000fe80000100800 */
[----:B------:R1:W-:Y:S02]  /*254e0*/  STL [R1+0x1fb8], R0 ;  /* 0x001fb80001007387 */ /* 0x0003e40000100800 */
[----:B-1----:R-:W-:Y:S02]  /*254f0*/  IMAD.MOV.U32 R0, RZ, RZ, R159 ;  /* 0x000000ffff007224 */ /* 0x002fe400078e009f */
[----:B------:R-:W-:Y:S04]  /*25500*/  STL [R1+0x1fcc], R150 ;  /* 0x001fcc9601007387 */ /* 0x000fe80000100800 */
[----:B------:R1:W-:Y:S04]  /*25510*/  STL [R1+0x1fc0], R0 ;  /* 0x001fc00001007387 */ /* 0x0003e80000100800 */
[----:B------:R-:W3:Y:S01]  /*25520*/  LDL.LU.64 R158, [R1+0x1550] ;  /* 0x00155000019e7983 */ /* 0x000ee20000300a00 */
[----:B-1----:R-:W-:-:S03]  /*25530*/  IMAD.MOV.U32 R0, RZ, RZ, R151 ;  /* 0x000000ffff007224 */ /* 0x002fc600078e0097 */
[----:B------:R-:W-:Y:S04]  /*25540*/  STL [R1+0x1fd4], R132 ;  /* 0x001fd48401007387 */ /* 0x000fe80000100800 */
[----:B------:R1:W-:Y:S04]  /*25550*/  STL [R1+0x1fc8], R0 ;  /* 0x001fc80001007387 */ /* 0x0003e80000100800 */
[----:B------:R-:W3:Y:S01]  /*25560*/  LDL.LU.64 R150, [R1+0x1548] ;  /* 0x0015480001967983 */ /* 0x000ee20000300a00 */
[----:B-1----:R-:W-:-:S03]  /*25570*/  IMAD.MOV.U32 R0, RZ, RZ, R133 ;  /* 0x000000ffff007224 */ /* 0x002fc600078e0085 */
[----:B------:R-:W3:Y:S04]  /*25580*/  LDL.LU.64 R132, [R1+0x1540] ;  /* 0x0015400001847983 */ /* 0x000ee80000300a00 */
[----:B------:R2:W-:Y:S02]  /*25590*/  STL [R1+0x1fd0], R0 ;  /* 0x001fd00001007387 */ /* 0x0005e40000100800 */
[----:B--2---:R-:W-:Y:S02]  /*255a0*/  IMAD.MOV.U32 R0, RZ, RZ, R147 ;  /* 0x000000ffff007224 */ /* 0x004fe400078e0093 */
[----:B------:R1:W-:Y:S04]  /*255b0*/  STL [R1+0x1fdc], R146 ;  /* 0x001fdc9201007387 */ /* 0x0003e80000100800 */
[----:B------:R-:W-:Y:S04]  /*255c0*/  STL [R1+0x1fe4], R152 ;  /* 0x001fe49801007387 */ /* 0x000fe80000100800 */
[----:B------:R2:W-:Y:S04]  /*255d0*/  STL [R1+0x1fd8], R0 ;  /* 0x001fd80001007387 */ /* 0x0005e80000100800 */
[----:B-1----:R-:W4:Y:S01]  /*255e0*/  LDL.LU.64 R146, [R1+0x1538] ;  /* 0x0015380001927983 */ /* 0x002f220000300a00 */
[----:B--2---:R-:W-:-:S03]  /*255f0*/  IMAD.MOV.U32 R0, RZ, RZ, R153 ;  /* 0x000000ffff007224 */ /* 0x004fc600078e0099 */
[----:B---3--:R-:W-:Y:S04]  /*25600*/  STL [R1+0x1fec], R154 ;  /* 0x001fec9a01007387 */ /* 0x008fe80000100800 */
[----:B------:R1:W-:Y:S04]  /*25610*/  STL [R1+0x1fe0], R0 ;  /* 0x001fe00001007387 */ /* 0x0003e80000100800 */
[----:B------:R-:W2:Y:S01]  /*25620*/  LDL.LU.64 R152, [R1+0x1530] ;  /* 0x0015300001987983 */ /* 0x000ea20000300a00 */
[----:B-1----:R-:W-:-:S03]  /*25630*/  MOV R0, R155 ;  /* 0x0000009b00007202 */ /* 0x002fc60000000f00 */
        /* <DEDUP_REMOVED lines=26> */
[----:B-1----:R-:W-:Y:S01]  /*257e0*/  MOV R0, R151 ;  /* 0x0000009700007202 */ /* 0x002fe20000000f00 */
[----:B------:R-:W-:-:S02]  /*257f0*/  IMAD.MOV.U32 R150, RZ, RZ, R144 ;  /* 0x000000ffff967224 */ /* 0x000fc400078e0090 */
[----:B------:R-:W-:Y:S02]  /*25800*/  IMAD.MOV.U32 R151, RZ, RZ, R145 ;  /* 0x000000ffff977224 */ /* 0x000fe400078e0091 */
[----:B------:R1:W-:Y:S04]  /*25810*/  STL [R1+0x2020], R0 ;  /* 0x0020200001007387 */ /* 0x0003e80000100800 */
[----:B------:R4:W-:Y:S04]  /*25820*/  STL [R1+0x202c], R132 ;  /* 0x00202c8401007387 */ /* 0x0009e80000100800 */
[----:B------:R-:W3:Y:S01]  /*25830*/  LDL.LU.64 R144, [R1+0x1490] ;  /* 0x0014900001907983 */ /* 0x000ee20000300a00 */
[----:B-1----:R-:W-:-:S03]  /*25840*/  IMAD.MOV.U32 R0, RZ, RZ, R133 ;  /* 0x000000ffff007224 */ /* 0x002fc600078e0085 */
[----:B----4-:R-:W-:Y:S04]  /*25850*/  STL [R1+0x2034], R146 ;  /* 0x0020349201007387 */ /* 0x010fe80000100800 */
[----:B------:R1:W-:Y:S04]  /*25860*/  STL [R1+0x2028], R0 ;  /* 0x0020280001007387 */ /* 0x0003e80000100800 */
[----:B------:R-:W4:Y:S01]  /*25870*/  LDL.LU.64 R132, [R1+0x1488] ;  /* 0x0014880001847983 */ /* 0x000f220000300a00 */
[----:B-1----:R-:W-:-:S03]  /*25880*/  IMAD.MOV.U32 R0, RZ, RZ, R147 ;  /* 0x000000ffff007224 */ /* 0x002fc600078e0093 */
[----:B--2---:R-:W-:Y:S04]  /*25890*/  STL [R1+0x203c], R152 ;  /* 0x00203c9801007387 */ /* 0x004fe80000100800 */
[----:B------:R1:W-:Y:S04]  /*258a0*/  STL [R1+0x2030], R0 ;  /* 0x0020300001007387 */ /* 0x0003e80000100800 */
[----:B------:R-:W2:Y:S01]  /*258b0*/  LDL.LU.64 R146, [R1+0x1480] ;  /* 0x0014800001927983 */ /* 0x000ea20000300a00 */
[----:B-1----:R-:W-:-:S05]  /*258c0*/  IMAD.MOV.U32 R0, RZ, RZ, R153 ;  /* 0x000000ffff007224 */ /* 0x002fca00078e0099 */
[----:B------:R1:W-:Y:S04]  /*258d0*/  STL [R1+0x2038], R0 ;  /* 0x0020380001007387 */ /* 0x0003e80000100800 */
[----:B---3--:R-:W-:Y:S04]  /*258e0*/  STL [R1+0x2044], R154 ;  /* 0x0020449a01007387 */ /* 0x008fe80000100800 */
[----:B------:R-:W3:Y:S01]  /*258f0*/  LDL.LU.64 R152, [R1+0x1470] ;  /* 0x0014700001987983 */ /* 0x000ee20000300a00 */
[----:B-1----:R-:W-:-:S05]  /*25900*/  IMAD.MOV.U32 R0, RZ, RZ, R155 ;  /* 0x000000ffff007224 */ /* 0x002fca00078e009b */
[----:B------:R1:W-:Y:S04]  /*25910*/  STL [R1+0x2040], R0 ;  /* 0x0020400001007387 */ /* 0x0003e80000100800 */
[----:B------:R1:W-:Y:S02]  /*25920*/  STL [R1+0x204c], R142 ;  /* 0x00204c8e01007387 */ /* 0x0003e40000100800 */
[----:B-1----:R-:W-:Y:S02]  /*25930*/  MOV R0, R143 ;  /* 0x0000008f00007202 */ /* 0x002fe40000000f00 */
[----:B------:R-:W3:Y:S04]  /*25940*/  LDL.LU.64 R142, [R1+0x13a8] ;  /* 0x0013a800018e7983 */ /* 0x000ee80000300a00 */
[----:B------:R1:W-:Y:S04]  /*25950*/  STL [R1+0x2048], R0 ;  /* 0x0020480001007387 */ /* 0x0003e80000100800 */
[----:B------:R1:W-:Y:S02]  /*25960*/  STL [R1+0x2054], R136 ;  /* 0x0020548801007387 */ /* 0x0003e40000100800 */
[----:B-1----:R-:W-:-:S02]  /*25970*/  IMAD.MOV.U32 R0, RZ, RZ, R137 ;  /* 0x000000ffff007224 */ /* 0x002fc400078e0089 */
[----:B------:R-:W3:Y:S04]  /*25980*/  LDL.LU.64 R136, [R1+0x13a0] ;  /* 0x0013a00001887983 */ /* 0x000ee80000300a00 */
[----:B------:R1:W-:Y:S04]  /*25990*/  STL [R1+0x2050], R0 ;  /* 0x0020500001007387 */ /* 0x0003e80000100800 */
        /* <DEDUP_REMOVED lines=12> */
[----:B------:R1:W-:Y:S04]  /*25a60*/  STL [R1+0x2068], R0 ;  /* 0x0020680001007387 */ /* 0x0003e80000100800 */
[----:B------:R-:W-:Y:S01]  /*25a70*/  STL [R1+0x2074], R158 ;  /* 0x0020749e01007387 */ /* 0x000fe20000100800 */
[----:B-1----:R-:W-:-:S05]  /*25a80*/  IMAD.MOV.U32 R0, RZ, RZ, R159 ;  /* 0x000000ffff007224 */ /* 0x002fca00078e009f */
[----:B------:R1:W-:Y:S04]  /*25a90*/  STL [R1+0x2070], R0 ;  /* 0x0020700001007387 */ /* 0x0003e80000100800 */
[----:B------:R1:W-:Y:S02]  /*25aa0*/  STL [R1+0x207c], R144 ;  /* 0x00207c9001007387 */ /* 0x0003e40000100800 */
[----:B-1----:R-:W-:Y:S02]  /*25ab0*/  IMAD.MOV.U32 R0, RZ, RZ, R145 ;  /* 0x000000ffff007224 */ /* 0x002fe400078e0091 */
[----:B------:R-:W3:Y:S04]  /*25ac0*/  LDL.LU.64 R144, [R1+0x12f0] ;  /* 0x0012f00001907983 */ /* 0x000ee80000300a00 */
[----:B------:R1:W-:Y:S04]  /*25ad0*/  STL [R1+0x2078], R0 ;  /* 0x0020780001007387 */ /* 0x0003e80000100800 */
[----:B----4-:R4:W-:Y:S01]  /*25ae0*/  STL [R1+0x2084], R132 ;  /* 0x0020848401007387 */ /* 0x0109e20000100800 */
[----:B-1----:R-:W-:-:S03]  /*25af0*/  MOV R0, R133 ;  /* 0x0000008500007202 */ /* 0x002fc60000000f00 */
[----:B----4-:R-:W4:Y:S04]  /*25b00*/  LDL.LU.64 R132, [R1+0x12e8] ;  /* 0x0012e80001847983 */ /* 0x010f280000300a00 */
[----:B------:R1:W-:Y:S04]  /*25b10*/  STL [R1+0x2080], R0 ;  /* 0x0020800001007387 */ /* 0x0003e80000100800 */
[----:B--2---:R2:W-:Y:S01]  /*25b20*/  STL [R1+0x208c], R146 ;  /* 0x00208c9201007387 */ /* 0x0045e20000100800 */
[----:B-1----:R-:W-:-:S03]  /*25b30*/  IMAD.MOV.U32 R0, RZ, RZ, R147 ;  /* 0x000000ffff007224 */ /* 0x002fc600078e0093 */
[----:B------:R-:W-:Y:S04]  /*25b40*/  STL [R1+0x2094], R140 ;  /* 0x0020948c01007387 */ /* 0x000fe80000100800 */
[----:B------:R1:W-:Y:S04]  /*25b50*/  STL [R1+0x2088], R0 ;  /* 0x0020880001007387 */ /* 0x0003e80000100800 */
[----:B--2---:R-:W2:Y:S01]  /*25b60*/  LDL.LU.64 R146, [R1+0x12d8] ;  /* 0x0012d80001927983 */ /* 0x004ea20000300a00 */
[----:B-1----:R-:W-:-:S03]  /*25b70*/  IMAD.MOV.U32 R0, RZ, RZ, R141 ;  /* 0x000000ffff007224 */ /* 0x002fc600078e008d */
[----:B---3--:R-:W-:Y:S04]  /*25b80*/  STL [R1+0x209c], R152 ;  /* 0x00209c9801007387 */ /* 0x008fe80000100800 */
[----:B------:R1:W-:Y:S04]  /*25b90*/  STL [R1+0x2090], R0 ;  /* 0x0020900001007387 */ /* 0x0003e80000100800 */
[----:B------:R-:W4:Y:S01]  /*25ba0*/  LDL.LU.64 R140, [R1+0x12c8] ;  /* 0x0012c800018c7983 */ /* 0x000f220000300a00 */
[----:B-1----:R-:W-:-:S03]  /*25bb0*/  IMAD.MOV.U32 R0, RZ, RZ, R153 ;  /* 0x000000ffff007224 */ /* 0x002fc600078e0099 */
[----:B------:R-:W-:Y:S04]  /*25bc0*/  STL [R1+0x20a4], R142 ;  /* 0x0020a48e01007387 */ /* 0x000fe80000100800 */
[----:B------:R1:W-:Y:S02]  /*25bd0*/  STL [R1+0x2098], R0 ;  /* 0x0020980001007387 */ /* 0x0003e40000100800 */
[----:B-1----:R-:W-:Y:S02]  /*25be0*/  IMAD.MOV.U32 R0, RZ, RZ, R143 ;  /* 0x000000ffff007224 */ /* 0x002fe400078e008f */
        /* <DEDUP_REMOVED lines=8> */
[----:B------:R-:W-:Y:S04]  /*25c70*/  STL [R1+0x20bc], R138 ;  /* 0x0020bc8a01007387 */ /* 0x000fe80000100800 */
[----:B------:R1:W-:Y:S02]  /*25c80*/  STL [R1+0x20b0], R0 ;  /* 0x0020b00001007387 */ /* 0x0003e40000100800 */
[----:B-1----:R-:W-:Y:S02]  /*25c90*/  MOV R0, R139 ;  /* 0x0000008b00007202 */ /* 0x002fe40000000f00 */
        /* <DEDUP_REMOVED lines=9> */
[----:B------:R1:W-:Y:S04]  /*25d30*/  STL [R1+0x20c8], R0 ;  /* 0x0020c80001007387 */ /* 0x0003e80000100800 */
[----:B------:R-:W4:Y:S01]  /*25d40*/  LDL.LU.64 R68, [R1+0xf80] ;  /* 0x000f800001447983 */ /* 0x000f220000300a00 */
[----:B-1----:R-:W-:-:S05]  /*25d50*/  IMAD.MOV.U32 R0, RZ, RZ, R151 ;  /* 0x000000ffff007224 */ /* 0x002fca00078e0097 */
[----:B------:R1:W-:Y:S04]  /*25d60*/  STL [R1+0x20d0], R0 ;  /* 0x0020d00001007387 */ /* 0x0003e80000100800 */
[----:B------:R-:W-:Y:S04]  /*25d70*/  STL [R1+0x20dc], R144 ;  /* 0x0020dc9001007387 */ /* 0x000fe80000100800 */
[----:B------:R-:W4:Y:S01]  /*25d80*/  LDL.LU.64 R70, [R1+0xf78] ;  /* 0x000f780001467983 */ /* 0x000f220000300a00 */
[----:B-1----:R-:W-:-:S05]  /*25d90*/  IMAD.MOV.U32 R0, RZ, RZ, R145 ;  /* 0x000000ffff007224 */ /* 0x002fca00078e0091 */
[----:B------:R1:W-:Y:S04]  /*25da0*/  STL [R1+0x20d8], R0 ;  /* 0x0020d80001007387 */ /* 0x0003e80000100800 */
[----:B----4-:R4:W-:Y:S04]  /*25db0*/  STL [R1+0x20e4], R132 ;  /* 0x0020e48401007387 */ /* 0x0109e80000100800 */
[----:B------:R-:W3:Y:S01]  /*25dc0*/  LDL.LU.64 R156, [R1+0xf70] ;  /* 0x000f7000019c7983 */ /* 0x000ee20000300a00 */
[----:B-1----:R-:W-:-:S03]  /*25dd0*/  IMAD.MOV.U32 R0, RZ, RZ, R133 ;  /* 0x000000ffff007224 */ /* 0x002fc600078e0085 */
[----:B------:R-:W3:Y:S04]  /*25de0*/  LDL.LU.64 R158, [R1+0xf68] ;  /* 0x000f6800019e7983 */ /* 0x000ee80000300a00 */
[----:B------:R1:W-:Y:S04]  /*25df0*/  STL [R1+0x20e0], R0 ;  /* 0x0020e00001007387 */ /* 0x0003e80000100800 */
[----:B--2---:R-:W-:Y:S04]  /*25e00*/  STL [R1+0x20ec], R146 ;  /* 0x0020ec9201007387 */ /* 0x004fe80000100800 */
[----:B----4-:R-:W2:Y:S01]  /*25e10*/  LDL.LU.64 R132, [R1+0xf60] ;  /* 0x000f600001847983 */ /* 0x010ea20000300a00 */
[----:B-1----:R-:W-:-:S03]  /*25e20*/  IMAD.MOV.U32 R0, RZ, RZ, R147 ;  /* 0x000000ffff007224 */ /* 0x002fc600078e0093 */
[----:B------:R-:W-:Y:S04]  /*25e30*/  STL [R1+0x20f4], R140 ;  /* 0x0020f48c01007387 */ /* 0x000fe80000100800 */
[----:B------:R1:W-:Y:S04]  /*25e40*/  STL [R1+0x20e8], R0 ;  /* 0x0020e80001007387 */ /* 0x0003e80000100800 */
[----:B------:R-:W4:Y:S04]  /*25e50*/  LDL.LU.64 R152, [R1+0xf58] ;  /* 0x000f580001987983 */ /* 0x000f280000300a00 */
[----:B------:R-:W4:Y:S01]  /*25e60*/  LDL.LU.64 R154, [R1+0xf50] ;  /* 0x000f5000019a7983 */ /* 0x000f220000300a00 */
[----:B-1----:R-:W-:-:S05]  /*25e70*/  MOV R0, R141 ;  /* 0x0000008d00007202 */ /* 0x002fca0000000f00 */
[----:B------:R1:W-:Y:S04]  /*25e80*/  STL [R1+0x20f0], R0 ;  /* 0x0020f00001007387 */ /* 0x0003e80000100800 */
[----:B------:R-:W-:Y:S04]  /*25e90*/  STL [R1+0x20fc], R142 ;  /* 0x0020fc8e01007387 */ /* 0x000fe80000100800 */
[----:B------:R-:W4:Y:S01]  /*25ea0*/  LDL.LU.64 R148, [R1+0xf08] ;  /* 0x000f080001947983 */ /* 0x000f220000300a00 */
[----:B-1----:R-:W-:-:S03]  /*25eb0*/  IMAD.MOV.U32 R0, RZ, RZ, R143 ;  /* 0x000000ffff007224 */ /* 0x002fc600078e008f */
[----:B------:R-:W4:Y:S04]  /*25ec0*/  LDL.LU.64 R150, [R1+0xf00] ;  /* 0x000f000001967983 */ /* 0x000f280000300a00 */
[----:B------:R1:W-:Y:S04]  /*25ed0*/  STL [R1+0x20f8], R0 ;  /* 0x0020f80001007387 */ /* 0x0003e80000100800 */
[----:B------:R-:W-:Y:S01]  /*25ee0*/  STL [R1+0x2104], R136 ;  /* 0x0021048801007387 */ /* 0x000fe20000100800 */
[----:B-1----:R-:W-:-:S03]  /*25ef0*/  IMAD.MOV.U32 R0, RZ, RZ, R137 ;  /* 0x000000ffff007224 */ /* 0x002fc600078e0089 */
[----:B------:R-:W4:Y:S04]  /*25f00*/  LDL.LU.64 R144, [R1+0xef8] ;  /* 0x000ef80001907983 */ /* 0x000f280000300a00 */
[----:B------:R-:W4:Y:S04]  /*25f10*/  LDL.LU.64 R146, [R1+0xef0] ;  /* 0x000ef00001927983 */ /* 0x000f280000300a00 */
[----:B------:R1:W-:Y:S02]  /*25f20*/  STL [R1+0x2100], R0 ;  /* 0x0021000001007387 */ /* 0x0003e40000100800 */
[----:B-1----:R-:W-:-:S02]  /*25f30*/  IMAD.MOV.U32 R0, RZ, RZ, R139 ;  /* 0x000000ffff007224 */ /* 0x002fc400078e008b */
[----:B------:R-:W-:Y:S04]  /*25f40*/  STL [R1+0x210c], R138 ;  /* 0x00210c8a01007387 */ /* 0x000fe80000100800 */
[----:B------:R-:W4:Y:S04]  /*25f50*/  LDL.LU.64 R140, [R1+0xee8] ;  /* 0x000ee800018c7983 */ /* 0x000f280000300a00 */
[----:B------:R-:W4:Y:S04]  /*25f60*/  LDL.LU.64 R142, [R1+0xee0] ;  /* 0x000ee000018e7983 */ /* 0x000f280000300a00 */
[----:B------:R1:W-:Y:S02]  /*25f70*/  STL [R1+0x2108], R0 ;  /* 0x0021080001007387 */ /* 0x0003e40000100800 */
[----:B-1----:R-:W-:-:S02]  /*25f80*/  IMAD.MOV.U32 R0, RZ, RZ, R135 ;  /* 0x000000ffff007224 */ /* 0x002fc400078e0087 */
[----:B------:R1:W-:Y:S04]  /*25f90*/  STL [R1+0x2114], R134 ;  /* 0x0021148601007387 */ /* 0x0003e80000100800 */
[----:B------:R-:W4:Y:S04]  /*25fa0*/  LDL.LU.64 R136, [R1+0xec8] ;  /* 0x000ec80001887983 */ /* 0x000f280000300a00 */
[----:B------:R-:W4:Y:S04]  /*25fb0*/  LDL.LU.64 R138, [R1+0xec0] ;  /* 0x000ec000018a7983 */ /* 0x000f280000300a00 */
[----:B------:R1:W-:Y:S04]  /*25fc0*/  STL [R1+0x2110], R0 ;  /* 0x0021100001007387 */ /* 0x0003e80000100800 */
[----:B------:R-:W-:Y:S04]  /*25fd0*/  STL [R1+0x211c], R68 ;  /* 0x00211c4401007387 */ /* 0x000fe80000100800 */
[----:B-1----:R-:W4:Y:S01]  /*25fe0*/  LDL.LU.64 R134, [R1+0xeb8] ;  /* 0x000eb80001867983 */ /* 0x002f220000300a00 */
[----:B------:R-:W-:-:S03]  /*25ff0*/  IMAD.MOV.U32 R0, RZ, RZ, R69 ;  /* 0x000000ffff007224 */ /* 0x000fc600078e0045 */
[----:B------:R-:W-:Y:S04]  /*26000*/  STL [R1+0x2124], R70 ;  /* 0x0021244601007387 */ /* 0x000fe80000100800 */
[----:B------:R1:W-:Y:S02]  /*26010*/  STL [R1+0x2118], R0 ;  /* 0x0021180001007387 */ /* 0x0003e40000100800 */
[----:B-1----:R-:W-:Y:S02]  /*26020*/  IMAD.MOV.U32 R0, RZ, RZ, R71 ;  /* 0x000000ffff007224 */ /* 0x002fe400078e0047 */
[----:B---3--:R-:W-:Y:S04]  /*26030*/  STL [R1+0x212c], R156 ;  /* 0x00212c9c01007387 */ /* 0x008fe80000100800 */
[----:B------:R1:W-:Y:S04]  /*26040*/  STL [R1+0x2120], R0 ;  /* 0x0021200001007387 */ /* 0x0003e80000100800 */
[----:B------:R-:W-:Y:S01]  /*26050*/  STL [R1+0x2134], R158 ;  /* 0x0021349e01007387 */ /* 0x000fe20000100800 */
[----:B-1----:R-:W-:-:S05]  /*26060*/  MOV R0, R157 ;  /* 0x0000009d00007202 */ /* 0x002fca0000000f00 */
[----:B------:R1:W-:Y:S04]  /*26070*/  STL [R1+0x2128], R0 ;  /* 0x0021280001007387 */ /* 0x0003e80000100800 */
[----:B--2---:R-:W-:Y:S01]  /*26080*/  STL [R1+0x213c], R132 ;  /* 0x00213c8401007387 */ /* 0x004fe20000100800 */
[----:B-1----:R-:W-:-:S05]  /*26090*/  IMAD.MOV.U32 R0, RZ, RZ, R159 ;  /* 0x000000ffff007224 */ /* 0x002fca00078e009f */
[----:B------:R1:W-:Y:S02]  /*260a0*/  STL [R1+0x2130], R0 ;  /* 0x0021300001007387 */ /* 0x0003e40000100800 */
[----:B-1----:R-:W-:Y:S02]  /*260b0*/  IMAD.MOV.U32 R0, RZ, RZ, R133 ;  /* 0x000000ffff007224 */ /* 0x002fe400078e0085 */
[----:B------:R-:W2:Y:S04]  /*260c0*/  LDL.LU.64 R132, [R1+0xeb0] ;  /* 0x000eb00001847983 */ /* 0x000ea80000300a00 */
[----:B------:R1:W-:Y:S04]  /*260d0*/  STL [R1+0x2138], R0 ;  /* 0x0021380001007387 */ /* 0x0003e80000100800 */
[----:B----4-:R-:W-:Y:S01]  /*260e0*/  STL [R1+0x2144], R152 ;  /* 0x0021449801007387 */ /* 0x010fe20000100800 */
        /* <DEDUP_REMOVED lines=26> */
[----:B------:R1:W-:Y:S01]  /*26290*/  STL [R1+0x2180], R0 ;  /* 0x0021800001007387 */ /* 0x0003e20000100800 */
[----:B------:R-:W-:-:S03]  /*262a0*/  IMAD.MOV.U32 R4, RZ, RZ, R135 ;  /* 0x000000ffff047224 */ /* 0x000fc600078e0087 */
[----:B------:R-:W-:Y:S01]  /*262b0*/  STL [R1+0x2194], R134 ;  /* 0x0021948601007387 */ /* 0x000fe20000100800 */
[----:B-1----:R-:W-:-:S05]  /*262c0*/  IMAD.MOV.U32 R0, RZ, RZ, R139 ;  /* 0x000000ffff007224 */ /* 0x002fca00078e008b */
[----:B------:R1:W-:Y:S01]  /*262d0*/  STL [R1+0x2188], R0 ;  /* 0x0021880001007387 */ /* 0x0003e20000100800 */
[----:B------:R-:W-:-:S03]  /*262e0*/  IMAD.SHL.U32 R5, R2, 0x2, RZ ;  /* 0x0000000202057824 */ /* 0x000fc600078e00ff */
[----:B------:R3:W-:Y:S01]  /*262f0*/  STL [R1+0x2190], R4 ;  /* 0x0021900401007387 */ /* 0x0007e20000100800 */
[C---:B-1----:R-:W-:Y:S02]  /*26300*/  LOP3.LUT R0, R2.reuse, 0x7, RZ, 0xc0, !PT ;  /* 0x0000000702007812 */ /* 0x042fe400078ec0ff */
[----:B---3--:R-:W-:-:S03]  /*26310*/  LOP3.LUT R4, R2, 0x3, RZ, 0xc0, !PT ;  /* 0x0000000302047812 */ /* 0x008fc600078ec0ff */
[----:B------:R-:W-:Y:S01]  /*26320*/  IMAD R0, R0, 0x90, RZ ;  /* 0x0000009000007824 */ /* 0x000fe200078e02ff */
[----:B------:R-:W-:-:S04]  /*26330*/  LOP3.LUT R2, R2, 0x1c, RZ, 0xc0, !PT ;  /* 0x0000001c02027812 */ /* 0x000fc800078ec0ff */
[----:B------:R-:W-:Y:S01]  /*26340*/  LOP3.LUT R104, R0, 0x30, R5, 0x78, !PT ;  /* 0x0000003000687812 */ /* 0x000fe200078e7805 */
[----:B------:R-:W-:Y:S02]  /*26350*/  IMAD R105, R4, 0x220, R2 ;  /* 0x0000022004697824 */ /* 0x000fe400078e0202 */
[----:B--2---:R-:W-:Y:S01]  /*26360*/  IMAD.MOV.U32 R6, RZ, RZ, R133 ;  /* 0x000000ffff067224 */ /* 0x004fe200078e0085 */
[----:B------:R-:W-:Y:S04]  /*26370*/  STL [R1+0x219c], R132 ;  /* 0x00219c8401007387 */ /* 0x000fe80000100800 */
[----:B------:R1:W-:Y:S04]  /*26380*/  STL [R1+0x2198], R6 ;  /* 0x0021980601007387 */ /* 0x0003e80000100800 */
[----:B------:R-:W2:Y:S04]  /*26390*/  LDL.LU.64 R4, [R1+0x18a8] ;  /* 0x0018a80001047983 */ /* 0x000ea80000300a00 */
[----:B-1----:R-:W3:Y:S04]  /*263a0*/  LDL.LU.64 R6, [R1+0x18a0] ;  /* 0x0018a00001067983 */ /* 0x002ee80000300a00 */
[----:B--2---:R1:W-:Y:S04]  /*263b0*/  STL.64 [R1+0x1a88], R4 ;  /* 0x001a880401007387 */ /* 0x0043e80000100a00 */
[----:B-1----:R-:W2:Y:S04]  /*263c0*/  LDL.LU.64 R4, [R1+0x1898] ;  /* 0x0018980001047983 */ /* 0x002ea80000300a00 */
[----:B---3--:R1:W-:Y:S04]  /*263d0*/  STL.64 [R1+0x1a80], R6 ;  /* 0x001a800601007387 */ /* 0x0083e80000100a00 */
        /* <DEDUP_REMOVED lines=310> */
[----:B-1----:R-:W2:Y:S01]  /*27740*/  LDL.LU.64 R4, [R1+0x360] ;  /* 0x0003600001047983 */ /* 0x002ea20000300a00 */
[----:B------:R-:W-:-:S04]  /*27750*/  SHF.R.S32.HI R2, RZ, 0x1f, R3 ;  /* 0x0000001fff027819 */ /* 0x000fc80000011403 */
[----:B------:R-:W-:Y:S01]  /*27760*/  SHF.L.U64.HI R2, R3, 0x2, R2 ;  /* 0x0000000203027819 */ /* 0x000fe20000010202 */
[----:B------:R-:W-:Y:S01]  /*27770*/  IMAD.MOV.U32 R3, RZ, RZ, -0x1 ;  /* 0xffffffffff037424 */ /* 0x000fe200078e00ff */
[----:B---3--:R-:W-:Y:S04]  /*27780*/  STL.64 [R1+0x15a0], R6 ;  /* 0x0015a00601007387 */ /* 0x008fe80000100a00 */
[----:B--2---:R-:W-:Y:S04]  /*27790*/  STL.64 [R1+0x1598], R4 ;  /* 0x0015980401007387 */ /* 0x004fe80000100a00 */
[----:B------:R-:W-:Y:S04]  /*277a0*/  STL [R1+0x1a94], RZ ;  /* 0x001a94ff01007387 */ /* 0x000fe80000100800 */
[----:B------:R-:W-:Y:S04]  /*277b0*/  STL [R1+0x990], RZ ;  /* 0x000990ff01007387 */ /* 0x000fe80000100800 */
[----:B------:R1:W-:Y:S04]  /*277c0*/  STL [R1+0x158c], R3 ;  /* 0x00158c0301007387 */ /* 0x0003e80000100800 */
[----:B------:R2:W-:Y:S04]  /*277d0*/  STL [R1+0x994], RZ ;  /* 0x000994ff01007387 */ /* 0x0005e80000100800 */
        /* <DEDUP_REMOVED lines=598> */
[----:B------:R2:W-:Y:S04]  /*29d40*/  STL [R1], RZ ;  /* 0x000000ff01007387 */ /* 0x0005e80000100800 */
        /* <DEDUP_REMOVED lines=241> */
[----:B------:R2:W-:Y:S01]  /*2ac60*/  STL [R1+0x858], RZ ;  /* 0x000858ff01007387 */ /* 0x0005e20000100800 */
[----:B------:R-:W-:-:S03]  /*2ac70*/  MOV R135, 0x1f ;  /* 0x0000001f00877802 */ /* 0x000fc60000000f00 */
[----:B------:R2:W-:Y:S04]  /*2ac80*/  STL [R1+0x85c], RZ ;  /* 0x00085cff01007387 */ /* 0x0005e80000100800 */
[----:B------:R2:W-:Y:S04]  /*2ac90*/  STL [R1+0x8c0], RZ ;  /* 0x0008c0ff01007387 */ /* 0x0005e80000100800 */
[----:B------:R2:W-:Y:S04]  /*2aca0*/  STL [R1+0x8c4], RZ ;  /* 0x0008c4ff01007387 */ /* 0x0005e80000100800 */
[----:B------:R2:W-:Y:S01]  /*2acb0*/  STL [R1+0x8c8], RZ ;  /* 0x0008c8ff01007387 */ /* 0x0005e20000100800 */
[----:B------:R-:W-:-:S03]  /*2acc0*/  IADD3 R135, R135, c[0x0][0x180], RZ ;  /* 0x0000600087877a10 */ /* 0x000fc60007ffe0ff */
[----:B------:R2:W-:Y:S01]  /*2acd0*/  STL [R1+0x8cc], RZ ;  /* 0x0008ccff01007387 */ /* 0x0005e20000100800 */
[----:B------:R-:W-:-:S04]  /*2ace0*/  SHF.R.S32.HI R20, RZ, 0x1f, R135 ;  /* 0x0000001fff147819 */ /* 0x000fc80000011487 */
[----:B------:R-:W-:Y:S02]  /*2acf0*/  LEA.HI R20, R20, R135, RZ, 0x5 ;  /* 0x0000008714147211 */ /* 0x000fe400078f28ff */
[----:B------:R-:W-:Y:S02]  /*2ad00*/  SHF.R.S32.HI R0, RZ, 0x1f, R252 ;  /* 0x0000001fff007819 */ /* 0x000fe400000114fc */
[----:B-1----:R-:W-:Y:S02]  /*2ad10*/  SHF.R.S32.HI R3, RZ, 0x5, R20 ;  /* 0x00000005ff037819 */ /* 0x002fe40000011414 */
[C---:B------:R-:W-:Y:S02]  /*2ad20*/  LOP3.LUT R108, R105.reuse, 0x20, RZ, 0x3c, !PT ;  /* 0x00000020696c7812 */ /* 0x040fe400078e3cff */
[C---:B------:R-:W-:Y:S02]  /*2ad30*/  LOP3.LUT R107, R105.reuse, 0x40, RZ, 0x3c, !PT ;  /* 0x00000040696b7812 */ /* 0x040fe400078e3cff */
[----:B------:R-:W-:Y:S01]  /*2ad40*/  LOP3.LUT R106, R105, 0x60, RZ, 0x3c, !PT ;  /* 0x00000060696a7812 */ /* 0x000fe200078e3cff */
[----:B------:R-:W-:Y:S01]  /*2ad50*/  CS2R R100, SRZ ;  /* 0x0000000000647805 */ /* 0x000fe2000001ff00 */
[----:B------:R-:W-:Y:S01]  /*2ad60*/  SHF.L.U64.HI R0, R252, 0x2, R0 ;  /* 0x00000002fc007819 */ /* 0x000fe20000010200 */
[----:B------:R-:W-:Y:S01]  /*2ad70*/  IMAD.MOV.U32 R252, RZ, RZ, 0x1 ;  /* 0x00000001fffc7424 */ /* 0x000fe200078e00ff */
[----:B------:R-:W-:Y:S01]  /*2ad80*/  IADD3 R105, R3, -0x2, RZ ;  /* 0xfffffffe03697810 */ /* 0x000fe20007ffe0ff */
[----:B------:R-:W-:Y:S01]  /*2ad90*/  CS2R R102, SRZ ;  /* 0x0000000000667805 */ /* 0x000fe2000001ff00 */
        /* <DEDUP_REMOVED lines=86> */
[----:B--2---:R-:W-:-:S06]  /*2b300*/  LOP3.LUT R3, R104, 0x40, RZ, 0x3c, !PT ;  /* 0x0000004068037812 */ /* 0x004fcc00078e3cff */
.L_x_1:
[----:B------:R-:W2:Y:S01]  /*2b310*/  LDL.LU R3, [R1+0x158c] ;  /* 0x00158c0001037983 */ /* 0x000ea20000300800 */
[----:B------:R-:W-:-:S04]  /*2b320*/  DEPBAR.LE SB0, 0x2 ;  /* 0x000080800000791a */ /* 0x000fc80000000000 */
[----:B------:R-:W1:Y:S04]  /*2b330*/  S2R R106, SR_TID.X ;  /* 0x00000000006a7919 */ /* 0x000e680000002100 */
[----:B------:R-:W3:Y:S04]  /*2b340*/  S2R R110, SR_TID.X ;  /* 0x00000000006e7919 */ /* 0x000ee80000002100 */
[----:B------:R-:W-:Y:S04]  /*2b350*/  STL [R1+0x26e8], R252 ;  /* 0x0026e8fc01007387 */ /* 0x000fe80000100800 */
[----:B------:R4:W-:Y:S04]  /*2b360*/  STL [R1+0x26e4], R0 ;  /* 0x0026e40001007387 */ /* 0x0009e80000100800 */
[----:B------:R2:W-:Y:S01]  /*2b370*/  STL [R1+0x26e0], R2 ;  /* 0x0026e00201007387 */ /* 0x0005e20000100800 */
[----:B-1----:R-:W-:-:S02]  /*2b380*/  LOP3.LUT R105, R106, 0x1c, RZ, 0xc0, !PT ;  /* 0x0000001c6a697812 */ /* 0x002fc400078ec0ff */
[C---:B------:R-:W-:Y:S02]  /*2b390*/  LOP3.LUT R104, R106.reuse, 0x3, RZ, 0xc0, !PT ;  /* 0x000000036a687812 */ /* 0x040fe400078ec0ff */
[C---:B------:R-:W-:Y:S02]  /*2b3a0*/  LOP3.LUT R107, R106.reuse, 0x1c, RZ, 0xc0, !PT ;  /* 0x0000001c6a6b7812 */ /* 0x040fe400078ec0ff */
[----:B------:R-:W-:Y:S01]  /*2b3b0*/  LOP3.LUT R106, R106, 0x3, RZ, 0xc0, !PT ;  /* 0x000000036a6a7812 */ /* 0x000fe200078ec0ff */
[----:B------:R-:W-:Y:S01]  /*2b3c0*/  IMAD R104, R104, 0x220, R105 ;  /* 0x0000022068687824 */ /* 0x000fe200078e0269 */
[C---:B---3--:R-:W-:Y:S02]  /*2b3d0*/  LOP3.LUT R105, R110.reuse, 0x1c, RZ, 0xc0, !PT ;  /* 0x0000001c6e697812 */ /* 0x048fe400078ec0ff */
[----:B------:R-:W-:Y:S01]  /*2b3e0*/  SHF.L.U32 R111, R110, 0x1, RZ ;  /* 0x000000016e6f7819 */ /* 0x000fe200000006ff */
[----:B------:R-:W-:Y:S01]  /*2b3f0*/  IMAD R106, R106, 0x220, R107 ;  /* 0x000002206a6a7824 */ /* 0x000fe200078e026b */
[----:B------:R-:W-:-:S02]  /*2b400*/  LOP3.LUT R104, R104, 0x20, RZ, 0x3c, !PT ;  /* 0x0000002068687812 */ /* 0x000fc400078e3cff */
[----:B------:R-:W-:Y:S01]  /*2b410*/  LOP3.LUT R107, R110, 0x1c, RZ, 0xc0, !PT ;  /* 0x0000001c6e6b7812 */ /* 0x000fe200078ec0ff */
[----:B------:R-:W-:Y:S01]  /*2b420*/  BAR.SYNC.DEFER_BLOCKING 0x0 ;  /* 0x0000000000007b1d */ /* 0x000fe20000010000 */
[----:B--2---:R-:W-:-:S04]  /*2b430*/  IADD3 R3, R3, 0x1, RZ ;  /* 0x0000000103037810 */ /* 0x004fc80007ffe0ff */
[----:B------:R-:W-:-:S04]  /*2b440*/  ISETP.GT.AND P0, PT, R3, 0x1, PT ;  /* 0x000000010300780c */ /* 0x000fc80003f04270 */
[----:B----4-:R-:W-:-:S05]  /*2b450*/  SEL R0, R3, RZ, !P0 ;  /* 0x000000ff03007207 */ /* 0x010fca0004000000 */
[----:B------:R-:W-:Y:S01]  /*2b460*/  IMAD R109, R0, 0x4000, R106 ;  /* 0x00004000006d7824 */ /* 0x000fe200078e026a */
[----:B------:R-:W-:Y:S01]  /*2b470*/  LOP3.LUT R106, R110, 0x3, RZ, 0xc0, !PT ;  /* 0x000000036e6a7812 */ /* 0x000fe200078ec0ff */
[----:B------:R-:W-:Y:S01]  /*2b480*/  IMAD R108, R0, 0x4000, R104 ;  /* 0x00004000006c7824 */ /* 0x000fe200078e0268 */
[C---:B------:R-:W-:Y:S01]  /*2b490*/  LOP3.LUT R104, R110.reuse, 0x3, RZ, 0xc0, !PT ;  /* 0x000000036e687812 */ /* 0x040fe200078ec0ff */
[----:B------:R1:W-:Y:S01]  /*2b4a0*/  STL [R1+0x158c], R0 ;  /* 0x00158c0001007387 */ /* 0x0003e20000100800 */
[----:B------:R-:W-:Y:S01]  /*2b4b0*/  LOP3.LUT R110, R110, 0x7, RZ, 0xc0, !PT ;  /* 0x000000076e6e7812 */ /* 0x000fe200078ec0ff */
[----:B------:R-:W-:Y:S02]  /*2b4c0*/  IMAD R106, R106, 0x220, R107 ;  /* 0x000002206a6a7824 */ /* 0x000fe400078e026b */
[----:B------:R-:W-:Y:S01]  /*2b4d0*/  IMAD R104, R104, 0x220, R105 ;  /* 0x0000022068687824 */ /* 0x000fe200078e0269 */
[----:B------:R-:W-:Y:S01]  /*2b4e0*/  STL [R1+0x1570], R109 ;  /* 0x0015706d01007387 */ /* 0x000fe20000100800 */
[----:B------:R-:W-:Y:S01]  /*2b4f0*/  IMAD R110, R110, 0x90, RZ ;  /* 0x000000906e6e7824 */ /* 0x000fe200078e02ff */
[----:B------:R-:W-:-:S02]  /*2b500*/  LOP3.LUT R106, R106, 0x40, RZ, 0x3c, !PT ;  /* 0x000000406a6a7812 */ /* 0x000fc400078e3cff */
[----:B------:R-:W-:Y:S01]  /*2b510*/  LOP3.LUT R104, R104, 0x60, RZ, 0x3c, !PT ;  /* 0x0000006068687812 */ /* 0x000fe200078e3cff */
[----:B------:R-:W-:Y:S01]  /*2b520*/  STL [R1+0x1414], R108 ;  /* 0x0014146c01007387 */ /* 0x000fe20000100800 */
[----:B------:R-:W-:Y:S01]  /*2b530*/  LOP3.LUT R110, R110, 0x30, R111, 0x78, !PT ;  /* 0x000000306e6e7812 */ /* 0x000fe200078e786f */
[C---:B------:R-:W-:Y:S02]  /*2b540*/  IMAD R2, R0.reuse, 0x4000, R106 ;  /* 0x0000400000027824 */ /* 0x040fe400078e026a */
[----:B------:R-:W-:Y:S02]  /*2b550*/  LDS R232, [R109+0x10000] ;  /* 0x010000006de87984 */ /* 0x000fe40000000800 */
[C---:B------:R-:W-:Y:S02]  /*2b560*/  IMAD R3, R0.reuse, 0x8000, R110 ;  /* 0x0000800000037824 */ /* 0x040fe400078e026e */
[----:B-1----:R-:W-:Y:S01]  /*2b570*/  IMAD R0, R0, 0x4000, R104 ;  /* 0x0000400000007824 */ /* 0x002fe200078e0268 */
[----:B------:R-:W-:Y:S04]  /*2b580*/  LDS R234, [R109+0x10800] ;  /* 0x010800006dea7984 */ /* 0x000fe80000000800 */
[----:B------:R-:W2:Y:S04]  /*2b590*/  LDL.LU.64 R104, [R1+0x990] ;  /* 0x0009900001687983 */ /* 0x000ea80000300a00 */
[----:B------:R-:W2:Y:S04]  /*2b5a0*/  LDL.LU.64 R106, [R1+0x998] ;  /* 0x00099800016a7983 */ /* 0x000ea80000300a00 */
[----:B------:R-:W1:Y:S04]  /*2b5b0*/  LDSM.16.M88.4 R240, [R3] ;  /* 0x0000000003f0783b */ /* 0x000e680000000200 */
[----:B------:R-:W-:Y:S04]  /*2b5c0*/  LDS R233, [R108+0x10000] ;  /* 0x010000006ce97984 */ /* 0x000fe80000000800 */
[----:B------:R-:W-:Y:S04]  /*2b5d0*/  LDS R235, [R108+0x10800] ;  /* 0x010800006ceb7984 */ /* 0x000fe80000000800 */
[----:B------:R-:W-:Y:S04]  /*2b5e0*/  STL [R1+0x1418], R2 ;  /* 0x0014180201007387 */ /* 0x000fe80000100800 */
[----:B------:R-:W-:Y:S04]  /*2b5f0*/  STL [R1+0x141c], R0 ;  /* 0x00141c0001007387 */ /* 0x000fe80000100800 */
[----:B------:R-:W3:Y:S04]  /*2b600*/  LDL.LU.64 R124, [R1+0x7e0] ;  /* 0x0007e000017c7983 */ /* 0x000ee80000300a00 */
[----:B------:R-:W3:Y:S04]  /*2b610*/  LDL.LU.64 R126, [R1+0x7e8] ;  /* 0x0007e800017e7983 */ /* 0x000ee80000300a00 */
[----:B------:R-:W4:Y:S04]  /*2b620*/  LDSM.16.M88.4 R236, [R3+0x400] ;  /* 0x0004000003ec783b */ /* 0x000f280000000200 */
[----:B------:R-:W-:Y:S04]  /*2b630*/  LDS R220, [R2+0x10000] ;  /* 0x0100000002dc7984 */ /* 0x000fe80000000800 */
[----:B------:R-:W-:Y:S04]  /*2b640*/  LDS R222, [R2+0x10800] ;  /* 0x0108000002de7984 */ /* 0x000fe80000000800 */
[----:B------:R-:W-:Y:S04]  /*2b650*/  LDS R221, [R0+0x10000] ;  /* 0x0100000000dd7984 */ /* 0x000fe80000000800 */
[----:B------:R-:W4:Y:S04]  /*2b660*/  LDS R223, [R0+0x10800] ;  /* 0x0108000000df7984 */ /* 0x000f280000000800 */
[----:B-1----:R-:W-:Y:S04]  /*2b670*/  STL [R1+0x31f8], R242 ;  /* 0x0031f8f201007387 */ /* 0x002fe80000100800 */
[----:B------:R-:W-:Y:S04]  /*2b680*/  STL [R1+0x31f4], R243 ;  /* 0x0031f4f301007387 */ /* 0x000fe80000100800 */
[----:B------:R-:W3:Y:S04]  /*2b690*/  LDL.LU.64 R120, [R1+0x320] ;  /* 0x0003200001787983 */ /* 0x000ee80000300a00 */
[----:B------:R-:W3:Y:S04]  /*2b6a0*/  LDL.LU.64 R122, [R1+0x328] ;  /* 0x00032800017a7983 */ /* 0x000ee80000300a00 */
[----:B------:R-:W3:Y:S04]  /*2b6b0*/  LDL.LU.64 R116, [R1+0x1b0] ;  /* 0x0001b00001747983 */ /* 0x000ee80000300a00 */
[----:B------:R-:W3:Y:S04]  /*2b6c0*/  LDL.LU.64 R118, [R1+0x1b8] ;  /* 0x0001b80001767983 */ /* 0x000ee80000300a00 */
[----:B----4-:R-:W-:Y:S04]  /*2b6d0*/  STL [R1+0x317c], R238 ;  /* 0x00317cee01007387 */ /* 0x010fe80000100800 */
[----:B------:R-:W-:Y:S04]  /*2b6e0*/  STL [R1+0x3178], R239 ;  /* 0x003178ef01007387 */ /* 0x000fe80000100800 */
[----:B------:R-:W4:Y:S01]  /*2b6f0*/  LDL.LU.64 R112, [R1+0xa10] ;  /* 0x000a100001707983 */ /* 0x000f220000300a00 */
[-C--:B-----5:R-:W-:Y:S03]  /*2b700*/  HMMA.1688.F32.TF32 R100, R220, R240.reuse, R100 ;  /* 0x000000f0dc64723c */ /* 0x0a0fe60000081064 */
[----:B------:R-:W-:Y:S04]  /*2b710*/  LDS R204, [R109+0x10080] ;  /* 0x010080006dcc7984 */ /* 0x000fe80000000800 */
[----:B------:R-:W-:Y:S04]  /*2b720*/  LDS R206, [R109+0x10880] ;  /* 0x010880006dce7984 */ /* 0x000fe80000000800 */
[----:B------:R-:W-:Y:S04]  /*2b730*/  LDS R205, [R108+0x10080] ;  /* 0x010080006ccd7984 */ /* 0x000fe80000000800 */
[----:B------:R-:W3:Y:S04]  /*2b740*/  LDS R207, [R108+0x10880] ;  /* 0x010880006ccf7984 */ /* 0x000ee80000000800 */
[----:B------:R-:W-:Y:S04]  /*2b750*/  LDS R208, [R109+0x10100] ;  /* 0x010100006dd07984 */ /* 0x000fe80000000800 */
[----:B------:R-:W-:Y:S04]  /*2b760*/  LDS R210, [R109+0x10900] ;  /* 0x010900006dd27984 */ /* 0x000fe80000000800 */
[----:B------:R-:W-:Y:S04]  /*2b770*/  LDS R209, [R108+0x10100] ;  /* 0x010100006cd17984 */ /* 0x000fe80000000800 */
[----:B------:R-:W-:Y:S04]  /*2b780*/  LDS R211, [R108+0x10900] ;  /* 0x010900006cd37984 */ /* 0x000fe80000000800 */
[----:B------:R-:W-:Y:S04]  /*2b790*/  LDS R212, [R109+0x10180] ;  /* 0x010180006dd47984 */ /* 0x000fe80000000800 */
[----:B------:R-:W-:Y:S04]  /*2b7a0*/  LDS R214, [R109+0x10980] ;  /* 0x010980006dd67984 */ /* 0x000fe80000000800 */
[----:B------:R-:W-:Y:S04]  /*2b7b0*/  LDS R213, [R108+0x10180] ;  /* 0x010180006cd57984 */ /* 0x000fe80000000800 */
[----:B------:R1:W-:Y:S04]  /*2b7c0*/  LDS R215, [R108+0x10980] ;  /* 0x010980006cd77984 */ /* 0x0003e80000000800 */
[----:B------:R-:W-:Y:S04]  /*2b7d0*/  LDS R228, [R2+0x10080] ;  /* 0x0100800002e47984 */ /* 0x000fe80000000800 */
[----:B------:R-:W-:Y:S04]  /*2b7e0*/  LDS R230, [R2+0x10880] ;  /* 0x0108800002e67984 */ /* 0x000fe80000000800 */
[----:B------:R-:W-:Y:S04]  /*2b7f0*/  LDS R229, [R0+0x10080] ;  /* 0x0100800000e57984 */ /* 0x000fe80000000800 */
[----:B------:R-:W1:Y:S04]  /*2b800*/  LDS R231, [R0+0x10880] ;  /* 0x0108800000e77984 */ /* 0x000e680000000800 */
[----:B------:R-:W-:Y:S04]  /*2b810*/  LDS R224, [R2+0x10100] ;  /* 0x0101000002e07984 */ /* 0x000fe80000000800 */
[----:B------:R-:W-:Y:S04]  /*2b820*/  LDS R226, [R2+0x10900] ;  /* 0x0109000002e27984 */ /* 0x000fe80000000800 */
[----:B------:R-:W-:Y:S04]  /*2b830*/  LDS R225, [R0+0x10100] ;  /* 0x0101000000e17984 */ /* 0x000fe80000000800 */
[----:B------:R-:W1:Y:S04]  /*2b840*/  LDS R227, [R0+0x10900] ;  /* 0x0109000000e37984 */ /* 0x000e680000000800 */
[----:B------:R-:W-:Y:S04]  /*2b850*/  LDS R216, [R2+0x10180] ;  /* 0x0101800002d87984 */ /* 0x000fe80000000800 */
[----:B------:R-:W-:Y:S04]  /*2b860*/  LDS R218, [R2+0x10980] ;  /* 0x0109800002da7984 */ /* 0x000fe80000000800 */
[----:B------:R-:W-:Y:S04]  /*2b870*/  LDS R217, [R0+0x10180] ;  /* 0x0101800000d97984 */ /* 0x000fe80000000800 */
[----:B------:R-:W1:Y:S01]  /*2b880*/  LDS R219, [R0+0x10980] ;  /* 0x0109800000db7984 */ /* 0x000e620000000800 */
[-C--:B--2---:R-:W-:Y:S11]  /*2b890*/  HMMA.1688.F32.TF32 R104, R232, R240.reuse, R104 ;  /* 0x000000f0e868723c */ /* 0x084ff60000081068 */
[----:B------:R-:W-:Y:S11]  /*2b8a0*/  @!UPT UIADD3 URZ, URZ, URZ, URZ ;  /* 0x0000003f3f3ff290 */ /* 0x000ff6000fffe03f */
[----:B------:R-:W-:Y:S01]  /*2b8b0*/  @!UPT UIADD3 URZ, URZ, URZ, URZ ;  /* 0x0000003f3f3ff290 */ /* 0x000fe2000fffe03f */
[----:B------:R2:W-:Y:S04]  /*2b8c0*/  STL.64 [R1+0xa50], R104 ;  /* 0x000a506801007387 */ /* 0x0005e80000100a00 */
[----:B------:R1:W-:Y:S04]  /*2b8d0*/  STL.64 [R1+0xa58], R106 ;  /* 0x000a586a01007387 */ /* 0x0003e80000100a00 */
[----:B------:R-:W4:Y:S04]  /*2b8e0*/  LDL.LU.64 R114, [R1+0xa18] ;  /* 0x000a180001727983 */ /* 0x000f280000300a00 */
[----:B------:R2:W-:Y:S04]  /*2b8f0*/  STL.64 [R1+0xa40], R100 ;  /* 0x000a406401007387 */ /* 0x0005e80000100a00 */
[----:B------:R2:W-:Y:S04]  /*2b900*/  STL.64 [R1+0xa48], R102 ;  /* 0x000a486601007387 */ /* 0x0005e80000100a00 */
[----:B-1----:R-:W4:Y:S04]  /*2b910*/  LDL.LU.64 R108, [R1+0x790] ;  /* 0x00079000016c7983 */ /* 0x002f280000300a00 */
[----:B------:R-:W4:Y:S04]  /*2b920*/  LDL.LU.64 R110, [R1+0x798] ;  /* 0x00079800016e7983 */ /* 0x000f280000300a00 */
[----:B--2---:R-:W2:Y:S04]  /*2b930*/  LDL.LU.64 R104, [R1+0x310] ;  /* 0x0003100001687983 */ /* 0x004ea80000300a00 */
[----:B------:R-:W2:Y:S04]  /*2b940*/  LDL.LU.64 R106, [R1+0x318] ;  /* 0x00031800016a7983 */ /* 0x000ea80000300a00 */
[----:B------:R-:W2:Y:S04]  /*2b950*/  LDL.LU.64 R100, [R1+0x1a0] ;  /* 0x0001a00001647983 */ /* 0x000ea80000300a00 */
[----:B------:R-:W2:Y:S01]  /*2b960*/  LDL.LU.64 R102, [R1+0x1a8] ;  /* 0x0001a80001667983 */ /* 0x000ea20000300a00 */
[-C--:B---3--:R-:W-:Y:S08]  /*2b970*/  HMMA.1688.F32.TF32 R124, R204, R240.reuse, R124 ;  /* 0x000000f0cc7c723c */ /* 0x088ff0000008107c */
[-C--:B------:R-:W-:Y:S08]  /*2b980*/  HMMA.1688.F32.TF32 R92, R228, R240.reuse, R92 ;  /* 0x000000f0e45c723c */ /* 0x080ff0000008105c */
[----:B------:R-:W-:Y:S07]  /*2b990*/  HMMA.1688.F32.TF32 R120, R208, R240, R120 ;  /* 0x000000f0d078723c */ /* 0x000fee0000081078 */
[----:B------:R-:W-:Y:S04]  /*2b9a0*/  STL.64 [R1+0xa00], R124 ;  /* 0x000a007c01007387 */ /* 0x000fe80000100a00 */
[----:B------:R-:W-:Y:S04]  /*2b9b0*/  STL.64 [R1+0xa08], R126 ;  /* 0x000a087e01007387 */ /* 0x000fe80000100a00 */
[----:B------:R1:W-:Y:S01]  /*2b9c0*/  STL.64 [R1+0x9f0], R92 ;  /* 0x0009f05c01007387 */ /* 0x0003e20000100a00 */
[----:B------:R-:W-:-:S02]  /*2b9d0*/  IMAD.MOV.U32 R242, RZ, RZ, R94 ;  /* 0x000000fffff27224 */ /* 0x000fc400078e005e */
[----:B------:R-:W-:Y:S02]  /*2b9e0*/  IMAD.MOV.U32 R243, RZ, RZ, R95 ;  /* 0x000000fffff37224 */ /* 0x000fe400078e005f */
[-C--:B-1----:R-:W-:Y:S08]  /*2b9f0*/  HMMA.1688.F32.TF32 R92, R224, R240.reuse, R16 ;  /* 0x000000f0e05c723c */ /* 0x082ff00000081010 */
[-C--:B------:R-:W-:Y:S01]  /*2ba00*/  HMMA.1688.F32.TF32 R16, R212, R240.reuse, R116 ;  /* 0x000000f0d410723c */ /* 0x080fe20000081074 */
[----:B------:R-:W-:Y:S04]  /*2ba10*/  STL.64 [R1+0x9d0], R120 ;  /* 0x0009d07801007387 */ /* 0x000fe80000100a00 */
[----:B------:R-:W-:Y:S03]  /*2ba20*/  STL.64 [R1+0x9d8], R122 ;  /* 0x0009d87a01007387 */ /* 0x000fe60000100a00 */
[----:B------:R-:W-:Y:S07]  /*2ba30*/  HMMA.1688.F32.TF32 R8, R216, R240, R8 ;  /* 0x000000f0d808723c */ /* 0x000fee0000081008 */
[----:B------:R-:W-:Y:S04]  /*2ba40*/  STL.64 [R1+0x9a0], R92 ;  /* 0x0009a05c01007387 */ /* 0x000fe80000100a00 */
[----:B------:R-:W-:Y:S04]  /*2ba50*/  STL.64 [R1+0x9a8], R94 ;  /* 0x0009a85e01007387 */ /* 0x000fe80000100a00 */
[----:B------:R-:W-:Y:S04]  /*2ba60*/  STL.64 [R1+0x980], R16 ;  /* 0x0009801001007387 */ /* 0x000fe80000100a00 */
[----:B------:R-:W-:Y:S04]  /*2ba70*/  STL.64 [R1+0x988], R18 ;  /* 0x0009881201007387 */ /* 0x000fe80000100a00 */
[----:B------:R1:W-:Y:S01]  /*2ba80*/  STL.64 [R1+0x950], R8 ;  /* 0x0009500801007387 */ /* 0x0003e20000100a00 */
[----:B------:R-:W-:Y:S01]  /*2ba90*/  IMAD.MOV.U32 R241, RZ, RZ, R10 ;  /* 0x000000fffff17224 */ /* 0x000fe200078e000a */
[----:B------:R-:W-:-:S02]  /*2baa0*/  MOV R240, R11 ;  /* 0x0000000b00f07202 */ /* 0x000fc40000000f00 */
[-C--:B-1----:R-:W-:Y:S08]  /*2bab0*/  HMMA.1688.F32.TF32 R8, R220, R236.reuse, R96 ;  /* 0x000000ecdc08723c */ /* 0x082ff00000081060 */
[-C--:B----4-:R-:W-:Y:S08]  /*2bac0*/  HMMA.1688.F32.TF32 R16, R232, R236.reuse, R112 ;  /* 0x000000ece810723c */ /* 0x090ff00000081070 */
[-C--:B------:R-:W-:Y:S11]  /*2bad0*/  HMMA.1688.F32.TF32 R92, R204, R236.reuse, R108 ;  /* 0x000000eccc5c723c */ /* 0x080ff6000008106c */
[----:B------:R-:W-:Y:S04]  /*2bae0*/  @!UPT UIADD3 URZ, URZ, URZ, URZ ;  /* 0x0000003f3f3ff290 */ /* 0x000fe8000fffe03f */
[----:B------:R-:W-:Y:S04]  /*2baf0*/  STL.64 [R1+0xa80], R16 ;  /* 0x000a801001007387 */ /* 0x000fe80000100a00 */
[----:B------:R1:W-:Y:S02]  /*2bb00*/  STL.64 [R1+0xa88], R18 ;  /* 0x000a881201007387 */ /* 0x0003e40000100a00 */
[-C--:B-1----:R-:W-:Y:S02]  /*2bb10*/  HMMA.1688.F32.TF32 R16, R228, R236.reuse, R88 ;  /* 0x000000ece410723c */ /* 0x082fe40000081058 */
[----:B------:R-:W-:Y:S04]  /*2bb20*/  STL.64 [R1+0x13a0], R8 ;  /* 0x0013a00801007387 */ /* 0x000fe80000100a00 */
[----:B------:R2:W-:Y:S04]  /*2bb30*/  STL.64 [R1+0x13a8], R10 ;  /* 0x0013a80a01007387 */ /* 0x0005e80000100a00 */
[----:B------:R-:W-:Y:S04]  /*2bb40*/  STL.64 [R1+0xa30], R92 ;  /* 0x000a305c01007387 */ /* 0x000fe80000100a00 */
[----:B------:R-:W-:Y:S04]  /*2bb50*/  STL.64 [R1+0xa38], R94 ;  /* 0x000a385e01007387 */ /* 0x000fe80000100a00 */
[----:B------:R-:W3:Y:S05]  /*2bb60*/  LDL.LU.64 R88, [R1+0x970] ;  /* 0x0009700001587983 */ /* 0x000eea0000300a00 */
[----:B------:R-:W-:Y:S04]  /*2bb70*/  STL.64 [R1+0x1480], R16 ;  /* 0x0014801001007387 */ /* 0x000fe80000100a00 */
[----:B------:R-:W-:Y:S04]  /*2bb80*/  STL.64 [R1+0x1488], R18 ;  /* 0x0014881201007387 */ /* 0x000fe80000100a00 */
[----:B------:R-:W3:Y:S01]  /*2bb90*/  LDL.LU.64 R90, [R1+0x978] ;  /* 0x00097800015a7983 */ /* 0x000ee20000300a00 */
[-C--:B--2---:R-:W-:Y:S03]  /*2bba0*/  HMMA.1688.F32.TF32 R8, R208, R236.reuse, R104 ;  /* 0x000000ecd008723c */ /* 0x084fe60000081068 */
[----:B------:R-:W-:Y:S05]  /*2bbb0*/  LDSM.16.M88.4 R16, [R3+0x1400] ;  /* 0x001400000310783b */ /* 0x000fea0000000200 */
[-C--:B------:R-:W-:Y:S11]  /*2bbc0*/  HMMA.1688.F32.TF32 R12, R224, R236.reuse, R12 ;  /* 0x000000ece00c723c */ /* 0x080ff6000008100c */
[----:B------:R-:W-:Y:S04]  /*2bbd0*/  @!UPT UIADD3 URZ, URZ, URZ, URZ ;  /* 0x0000003f3f3ff290 */ /* 0x000fe8000fffe03f */
[----:B------:R-:W-:Y:S04]  /*2bbe0*/  STL.64 [R1+0xd70], R8 ;  /* 0x000d700801007387 */ /* 0x000fe80000100a00 */
[----:B------:R1:W-:Y:S02]  /*2bbf0*/  STL.64 [R1+0xd78], R10 ;  /* 0x000d780a01007387 */ /* 0x0003e40000100a00 */
[-C--:B-1----:R-:W-:Y:S02]  /*2bc00*/  HMMA.1688.F32.TF32 R8, R212, R236.reuse, R100 ;  /* 0x000000ecd408723c */ /* 0x082fe40000081064 */
[----:B------:R-:W2:Y:S04]  /*2bc10*/  LDL.LU.64 R100, [R1+0x830] ;  /* 0x0008300001647983 */ /* 0x000ea80000300a00 */
[----:B------:R-:W-:Y:S04]  /*2bc20*/  STL.64 [R1+0x1510], R12 ;  /* 0x0015100c01007387 */ /* 0x000fe80000100a00 */
[----:B------:R-:W-:Y:S04]  /*2bc30*/  STL.64 [R1+0x1518], R14 ;  /* 0x0015180e01007387 */ /* 0x000fe80000100a00 */
[----:B------:R-:W2:Y:S01]  /*2bc40*/  LDL.LU.64 R102, [R1+0x838] ;  /* 0x0008380001667983 */ /* 0x000ea20000300a00 */
[----:B------:R-:W-:Y:S03]  /*2bc50*/  HMMA.1688.F32.TF32 R4, R216, R236, R4 ;  /* 0x000000ecd804723c */ /* 0x000fe60000081004 */
[----:B------:R-:W-:Y:S05]  /*2bc60*/  LDSM.16.M88.4 R12, [R3+0x1000] ;  /* 0x00100000030c783b */ /* 0x000fea0000000200 */
[----:B------:R-:W-:Y:S04]  /*2bc70*/  STL.64 [R1+0xe90], R8 ;  /* 0x000e900801007387 */ /* 0x000fe80000100a00 */
[----:B------:R-:W-:Y:S04]  /*2bc80*/  STL.64 [R1+0xe98], R10 ;  /* 0x000e980a01007387 */ /* 0x000fe80000100a00 */
[----:B------:R-:W4:Y:S04]  /*2bc90*/  LDL.LU.64 R96, [R1+0x500] ;  /* 0x0005000001607983 */ /* 0x000f280000300a00 */
[----:B------:R-:W4:Y:S04]  /*2bca0*/  LDL.LU.64 R98, [R1+0x508] ;  /* 0x0005080001627983 */ /* 0x000f280000300a00 */
[----:B------:R-:W4:Y:S04]  /*2bcb0*/  LDL.LU.64 R92, [R1+0x1f0] ;  /* 0x0001f000015c7983 */ /* 0x000f280000300a00 */
[----:B------:R-:W4:Y:S04]  /*2bcc0*/  LDL.LU.64 R94, [R1+0x1f8] ;  /* 0x0001f800015e7983 */ /* 0x000f280000300a00 */
[----:B------:R-:W-:Y:S04]  /*2bcd0*/  STL.64 [R1+0x1560], R4 ;  /* 0x0015600401007387 */ /* 0x000fe80000100a00 */
[----:B------:R-:W-:Y:S04]  /*2bce0*/  STL.64 [R1+0x1568], R6 ;  /* 0x0015680601007387 */ /* 0x000fe80000100a00 */
[----:B------:R-:W1:Y:S04]  /*2bcf0*/  LDSM.16.M88.4 R4, [R3+0x800] ;  /* 0x000800000304783b */ /* 0x000e680000000200 */
[----:B------:R-:W1:Y:S04]  /*2bd00*/  LDSM.16.M88.4 R8, [R3+0xc00] ;  /* 0x000c00000308783b */ /* 0x000e680000000200 */
[----:B-1----:R-:W-:Y:S04]  /*2bd10*/  STL [R1+0x3168], R6 ;  /* 0x0031680601007387 */ /* 0x002fe80000100800 */
[----:B------:R-:W-:Y:S04]  /*2bd20*/  STL [R1+0x3164], R7 ;  /* 0x0031640701007387 */ /* 0x000fe80000100800 */
[----:B------:R-:W-:Y:S04]  /*2bd30*/  STL [R1+0x3170], R10 ;  /* 0x0031700a01007387 */ /* 0x000fe80000100800 */
[----:B------:R-:W-:Y:S04]  /*2bd40*/  STL [R1+0x316c], R11 ;  /* 0x00316c0b01007387 */ /* 0x000fe80000100800 */
[----:B------:R-:W-:Y:S04]  /*2bd50*/  STL [R1+0x3160], R14 ;  /* 0x0031600e01007387 */ /* 0x000fe80000100800 */
[----:B------:R-:W-:Y:S04]  /*2bd60*/  STL [R1+0x315c], R15 ;  /* 0x00315c0f01007387 */ /* 0x000fe80000100800 */
[----:B------:R-:W-:Y:S04]  /*2bd70*/  STL [R1+0x3180], R18 ;  /* 0x0031801201007387 */ /* 0x000fe80000100800 */
[----:B------:R-:W-:Y:S01]  /*2bd80*/  STL [R1+0x3174], R19 ;  /* 0x0031741301007387 */ /* 0x000fe20000100800 */
[-C--:B------:R-:W-:Y:S08]  /*2bd90*/  HMMA.1688.F32.TF32 R104, R220, R4.reuse, R244 ;  /* 0x00000004dc68723c */ /* 0x080ff000000810f4 */
[-C--:B---3--:R-:W-:Y:S01]  /*2bda0*/  HMMA.1688.F32.TF32 R108, R232, R4.reuse, R88 ;  /* 0x00000004e86c723c */ /* 0x088fe20000081058 */
[----:B------:R-:W3:Y:S11]  /*2bdb0*/  LDL.LU.64 R88, [R1+0xa70] ;  /* 0x000a700001587983 */ /* 0x000ef60000300a00 */
[----:B------:R-:W-:Y:S11]  /*2bdc0*/  @!UPT UIADD3 URZ, URZ, URZ, URZ ;  /* 0x0000003f3f3ff290 */ /* 0x000ff6000fffe03f */
[----:B------:R1:W-:Y:S04]  /*2bdd0*/  STL.64 [R1+0x9b0], R108 ;  /* 0x0009b06c01007387 */ /* 0x0003e80000100a00 */
[----:B------:R-:W-:Y:S04]  /*2bde0*/  STL.64 [R1+0x9b8], R110 ;  /* 0x0009b86e01007387 */ /* 0x000fe80000100a00 */
[----:B------:R-:W3:Y:S04]  /*2bdf0*/  LDL.LU.64 R90, [R1+0xa78] ;  /* 0x000a7800015a7983 */ /* 0x000ee80000300a00 */
[----:B------:R-:W-:Y:S04]  /*2be00*/  STL.64 [R1+0xf50], R104 ;  /* 0x000f506801007387 */ /* 0x000fe80000100a00 */
[----:B------:R2:W-:Y:S04]  /*2be10*/  STL.64 [R1+0xf58], R106 ;  /* 0x000f586a01007387 */ /* 0x0005e80000100a00 */
[----:B-1----:R-:W3:Y:S01]  /*2be20*/  LDL.LU.64 R108, [R1+0x820] ;  /* 0x00082000016c7983 */ /* 0x002ee20000300a00 */
[-C--:B--2---:R-:W-:Y:S11]  /*2be30*/  HMMA.1688.F32.TF32 R104, R204, R4.reuse, R100 ;  /* 0x00000004cc68723c */ /* 0x084ff60000081064 */
[----:B------:R-:W-:Y:S11]  /*2be40*/  @!UPT UIADD3 URZ, URZ, URZ, URZ ;  /* 0x0000003f3f3ff290 */ /* 0x000ff6000fffe03f */
[----:B------:R-:W-:Y:S01]  /*2be50*/  @!UPT UIADD3 URZ, URZ, URZ, URZ ;  /* 0x0000003f3f3ff290 */ /* 0x000fe2000fffe03f */
[----:B------:R1:W-:Y:S04]  /*2be60*/  STL.64 [R1+0x990], R104 ;  /* 0x0009906801007387 */ /* 0x0003e80000100a00 */
[----:B------:R2:W-:Y:S04]  /*2be70*/  STL.64 [R1+0x998], R106 ;  /* 0x0009986a01007387 */ /* 0x0005e80000100a00 */
[----:B------:R-:W3:Y:S01]  /*2be80*/  LDL.LU.64 R110, [R1+0x828] ;  /* 0x00082800016e7983 */ /* 0x000ee20000300a00 */
[-C--:B------:R-:W-:Y:S03]  /*2be90*/  HMMA.1688.F32.TF32 R100, R228, R4.reuse, R188 ;  /* 0x00000004e464723c */ /* 0x080fe600000810bc */
[----:B------:R-:W-:Y:S05]  /*2bea0*/  LDSM.16.M88.4 R188, [R3+0x7800] ;  /* 0x0078000003bc783b */ /* 0x000fea0000000200 */
[-C--:B----4-:R-:W-:Y:S11]  /*2beb0*/  HMMA.1688.F32.TF32 R96, R208, R4.reuse, R96 ;  /* 0x00000004d060723c */ /* 0x090ff60000081060 */
[----:B------:R-:W-:Y:S04]  /*2bec0*/  @!UPT UIADD3 URZ, URZ, URZ, URZ ;  /* 0x0000003f3f3ff290 */ /* 0x000fe8000fffe03f */
[----:B------:R4:W-:Y:S04]  /*2bed0*/  STL.64 [R1+0x1450], R100 ;  /* 0x0014506401007387 */ /* 0x0009e80000100a00 */
[----:B------:R4:W-:Y:S04]  /*2bee0*/  STL.64 [R1+0x1458], R102 ;  /* 0x0014586601007387 */ /* 0x0009e80000100a00 */
[----:B-1----:R-:W3:Y:S04]  /*2bef0*/  LDL.LU.64 R104, [R1+0x4e0] ;  /* 0x0004e00001687983 */ /* 0x002ee80000300a00 */
[----:B--2---:R-:W2:Y:S04]  /*2bf00*/  LDL.LU.64 R106, [R1+0x4e8] ;  /* 0x0004e800016a7983 */ /* 0x004ea80000300a00 */
[----:B------:R-:W-:Y:S04]  /*2bf10*/  STL.64 [R1+0xa60], R96 ;  /* 0x000a606001007387 */ /* 0x000fe80000100a00 */
[----:B------:R1:W-:Y:S04]  /*2bf20*/  STL.64 [R1+0xa68], R98 ;  /* 0x000a686201007387 */ /* 0x0003e80000100a00 */
[----:B----4-:R-:W4:Y:S04]  /*2bf30*/  LDL.LU.64 R100, [R1+0x1e0] ;  /* 0x0001e00001647983 */ /* 0x010f280000300a00 */
[----:B------:R-:W4:Y:S01]  /*2bf40*/  LDL.LU.64 R102, [R1+0x1e8] ;  /* 0x0001e80001667983 */ /* 0x000f220000300a00 */
[-C--:B-1----:R-:W-:Y:S11]  /*2bf50*/  HMMA.1688.F32.TF32 R96, R224, R4.reuse, R172 ;  /* 0x00000004e060723c */ /* 0x082ff600000810ac */
[----:B------:R-:W-:Y:S11]  /*2bf60*/  @!UPT UIADD3 URZ, URZ, URZ, URZ ;  /* 0x0000003f3f3ff290 */ /* 0x000ff6000fffe03f */
[----:B------:R-:W-:Y:S01]  /*2bf70*/  @!UPT UIADD3 URZ, URZ, URZ, URZ ;  /* 0x0000003f3f3ff290 */ /* 0x000fe2000fffe03f */
[----:B------:R1:W-:Y:S04]  /*2bf80*/  STL.64 [R1+0x14f0], R96 ;  /* 0x0014f06001007387 */ /* 0x0003e80000100a00 */
[----:B------:R1:W-:Y:S04]  /*2bf90*/  STL.64 [R1+0x14f8], R98 ;  /* 0x0014f86201007387 */ /* 0x0003e80000100a00 */
[----:B-1----:R-:W4:Y:S04]  /*2bfa0*/  LDL.LU.64 R96, [R1+0xa90] ;  /* 0x000a900001607983 */ /* 0x002f280000300a00 */
[----:B------:R-:W4:Y:S01]  /*2bfb0*/  LDL.LU.64 R98, [R1+0xa98] ;  /* 0x000a980001627983 */ /* 0x000f220000300a00 */
[-C--:B------:R-:W-:Y:S03]  /*2bfc0*/  HMMA.1688.F32.TF32 R112, R212, R4.reuse, R92 ;  /* 0x00000004d470723c */ /* 0x080fe6000008105c */
[----:B------:R-:W4:Y:S05]  /*2bfd0*/  LDL.LU.64 R92, [R1+0x780] ;  /* 0x00078000015c7983 */ /* 0x000f2a0000300a00 */
[----:B------:R-:W-:Y:S11]  /*2bfe0*/  HMMA.1688.F32.TF32 R4, R216, R4, R32 ;  /* 0x00000004d804723c */ /* 0x000ff60000081020 */
[----:B------:R-:W-:Y:S04]  /*2bff0*/  @!UPT UIADD3 URZ, URZ, URZ, URZ ;  /* 0x0000003f3f3ff290 */ /* 0x000fe8000fffe03f */
[----:B------:R-:W-:Y:S04]  /*2c000*/  STL.64 [R1+0xe20], R112 ;  /* 0x000e207001007387 */ /* 0x000fe80000100a00 */
[----:B------:R-:W-:Y:S04]  /*2c010*/  STL.64 [R1+0xe28], R114 ;  /* 0x000e287201007387 */ /* 0x000fe80000100a00 */
[----:B------:R-:W4:Y:S04]  /*2c020*/  LDL.LU.64 R94, [R1+0x788] ;  /* 0x00078800015e7983 */ /* 0x000f280000300a00 */
[----:B------:R-:W-:Y:S04]  /*2c030*/  STL.64 [R1+0x1550], R4 ;  /* 0x0015500401007387 */ /* 0x000fe80000100a00 */
[----:B------:R1:W-:Y:S02]  /*2c040*/  STL.64 [R1+0x1558], R6 ;  /* 0x0015580601007387 */ /* 0x0003e40000100a00 */
[-C--:B-1----:R-:W-:Y:S08]  /*2c050*/  HMMA.1688.F32.TF32 R4, R220, R8.reuse, R200 ;  /* 0x00000008dc04723c */ /* 0x082ff000000810c8 */
[-C--:B---3--:R-:W-:Y:S01]  /*2c060*/  HMMA.1688.F32.TF32 R32, R232, R8.reuse, R88 ;  /* 0x00000008e820723c */ /* 0x088fe20000081058 */
[----:B------:R-:W3:Y:S11]  /*2c070*/  LDL.LU.64 R88, [R1+0x350] ;  /* 0x0003500001587983 */ /* 0x000ef60000300a00 */
[----:B------:R-:W-:Y:S11]  /*2c080*/  @!UPT UIADD3 URZ, URZ, URZ, URZ ;  /* 0x0000003f3f3ff290 */ /* 0x000ff6000fffe03f */
[----:B------:R-:W-:Y:S04]  /*2c090*/  STL.64 [R1+0x830], R32 ;  /* 0x0008302001007387 */ /* 0x000fe80000100a00 */
[----:B------:R-:W-:Y:S04]  /*2c0a0*/  STL.64 [R1+0x838], R34 ;  /* 0x0008382201007387 */ /* 0x000fe80000100a00 */
[----:B------:R-:W3:Y:S04]  /*2c0b0*/  LDL.LU.64 R90, [R1+0x358] ;  /* 0x00035800015a7983 */ /* 0x000ee80000300a00 */
[----:B------:R1:W-:Y:S04]  /*2c0c0*/  STL.64 [R1+0xee0], R4 ;  /* 0x000ee00401007387 */ /* 0x0003e80000100a00 */
[----:B------:R1:W-:Y:S04]  /*2c0d0*/  STL.64 [R1+0xee8], R6 ;  /* 0x000ee80601007387 */ /* 0x0003e80000100a00 */
[----:B-1----:R-:W3:Y:S04]  /*2c0e0*/  LDL.LU.64 R4, [R1+0x1d0] ;  /* 0x0001d00001047983 */ /* 0x002ee80000300a00 */
[----:B------:R-:W3:Y:S01]  /*2c0f0*/  LDL.LU.64 R6, [R1+0x1d8] ;  /* 0x0001d80001067983 */ /* 0x000ee20000300a00 */
[-C--:B------:R-:W-:Y:S11]  /*2c100*/  HMMA.1688.F32.TF32 R32, R204, R8.reuse, R108 ;  /* 0x00000008cc20723c */ /* 0x080ff6000008106c */
[----:B------:R-:W-:Y:S11]  /*2c110*/  @!UPT UIADD3 URZ, URZ, URZ, URZ ;  /* 0x0000003f3f3ff290 */ /* 0x000ff6000fffe03f */
[----:B------:R-:W-:Y:S01]  /*2c120*/  @!UPT UIADD3 URZ, URZ, URZ, URZ ;  /* 0x0000003f3f3ff290 */ /* 0x000fe2000fffe03f */
[----:B------:R-:W-:Y:S04]  /*2c130*/  STL.64 [R1+0x820], R32 ;  /* 0x0008202001007387 */ /* 0x000fe80000100a00 */
[----:B------:R1:W-:Y:S02]  /*2c140*/  STL.64 [R1+0x828], R34 ;  /* 0x0008282201007387 */ /* 0x0003e40000100a00 */
[-C--:B-1----:R-:W-:Y:S08]  /*2c150*/  HMMA.1688.F32.TF32 R32, R228, R8.reuse, R184 ;  /* 0x00000008e420723c */ /* 0x082ff000000810b8 */
[-C--:B--2---:R-:W-:Y:S08]  /*2c160*/  HMMA.1688.F32.TF32 R108, R208, R8.reuse, R104 ;  /* 0x00000008d06c723c */ /* 0x084ff00000081068 */
[-C--:B------:R-:W-:Y:S07]  /*2c170*/  HMMA.1688.F32.TF32 R104, R224, R8.reuse, R164 ;  /* 0x00000008e068723c */ /* 0x080fee00000810a4 */
[----:B------:R-:W-:Y:S04]  /*2c180*/  STL.64 [R1+0x1420], R32 ;  /* 0x0014202001007387 */ /* 0x000fe80000100a00 */
[----:B------:R4:W-:Y:S01]  /*2c190*/  STL.64 [R1+0x1428], R34 ;  /* 0x0014282201007387 */ /* 0x0009e20000100a00 */
[-C--:B------:R-:W-:Y:S08]  /*2c1a0*/  HMMA.1688.F32.TF32 R28, R216, R8.reuse, R28 ;  /* 0x00000008d81c723c */ /* 0x080ff0000008101c */
[----:B----4-:R-:W-:Y:S01]  /*2c1b0*/  HMMA.1688.F32.TF32 R32, R212, R8, R100 ;  /* 0x00000008d420723c */ /* 0x010fe20000081064 */
[----:B------:R-:W-:Y:S04]  /*2c1c0*/  STL.64 [R1+0x9c0], R108 ;  /* 0x0009c06c01007387 */ /* 0x000fe80000100a00 */
[----:B------:R-:W-:Y:S04]  /*2c1d0*/  STL.64 [R1+0x9c8], R110 ;  /* 0x0009c86e01007387 */ /* 0x000fe80000100a00 */
[----:B------:R-:W-:Y:S04]  /*2c1e0*/  STL.64 [R1+0x14d0], R104 ;  /* 0x0014d06801007387 */ /* 0x000fe80000100a00 */
[----:B------:R-:W-:Y:S10]  /*2c1f0*/  STL.64 [R1+0x14d8], R106 ;  /* 0x0014d86a01007387 */ /* 0x000ff40000100a00 */
[----:B------:R1:W-:Y:S04]  /*2c200*/  STL.64 [R1+0xd50], R32 ;  /* 0x000d502001007387 */ /* 0x0003e80000100a00 */
[----:B------:R2:W-:Y:S04]  /*2c210*/  STL.64 [R1+0xd58], R34 ;  /* 0x000d582201007387 */ /* 0x0005e80000100a00 */
[----:B-1----:R-:W4:Y:S04]  /*2c220*/  LDL.LU.64 R32, [R1+0xac0] ;  /* 0x000ac00001207983 */ /* 0x002f280000300a00 */
[----:B------:R1:W-:Y:S04]  /*2c230*/  STL.64 [R1+0x1540], R28 ;  /* 0x0015401c01007387 */ /* 0x0003e80000100a00 */
[----:B------:R1:W-:Y:S04]  /*2c240*/  STL.64 [R1+0x1548], R30 ;  /* 0x0015481e01007387 */ /* 0x0003e80000100a00 */
[----:B--2---:R-:W4:Y:S01]  /*2c250*/  LDL.LU.64 R34, [R1+0xac8] ;  /* 0x000ac80001227983 */ /* 0x004f220000300a00 */
[-C--:B------:R-:W-:Y:S08]  /*2c260*/  HMMA.1688.F32.TF32 R8, R232, R12.reuse, R96 ;  /* 0x0000000ce808723c */ /* 0x080ff00000081060 */
[-C--:B------:R-:W-:Y:S11]  /*2c270*/  HMMA.1688.F32.TF32 R96, R220, R12.reuse, R196 ;  /* 0x0000000cdc60723c */ /* 0x080ff600000810c4 */
[----:B------:R-:W-:Y:S04]  /*2c280*/  @!UPT UIADD3 URZ, URZ, URZ, URZ ;  /* 0x0000003f3f3ff290 */ /* 0x000fe8000fffe03f */
[----:B------:R-:W-:Y:S04]  /*2c290*/  STL.64 [R1+0x7f0], R8 ;  /* 0x0007f00801007387 */ /* 0x000fe80000100a00 */
[----:B------:R2:W-:Y:S04]  /*2c2a0*/  STL.64 [R1+0x7f8], R10 ;  /* 0x0007f80a01007387 */ /* 0x0005e80000100a00 */
[----:B-1----:R-:W4:Y:S04]  /*2c2b0*/  LDL.LU.64 R28, [R1+0x640] ;  /* 0x00064000011c7983 */ /* 0x002f280000300a00 */
[----:B------:R-:W-:Y:S04]  /*2c2c0*/  STL.64 [R1+0xe70], R96 ;  /* 0x000e706001007387 */ /* 0x000fe80000100a00 */
[----:B------:R-:W-:Y:S04]  /*2c2d0*/  STL.64 [R1+0xe78], R98 ;  /* 0x000e786201007387 */ /* 0x000fe80000100a00 */
[----:B------:R-:W4:Y:S01]  /*2c2e0*/  LDL.LU.64 R30, [R1+0x648] ;  /* 0x00064800011e7983 */ /* 0x000f220000300a00 */
[-C--:B--2---:R-:W-:Y:S08]  /*2c2f0*/  HMMA.1688.F32.TF32 R8, R204, R12.reuse, R92 ;  /* 0x0000000ccc08723c */ /* 0x084ff0000008105c */
[-C--:B------:R-:W-:Y:S11]  /*2c300*/  HMMA.1688.F32.TF32 R92, R228, R12.reuse, R180 ;  /* 0x0000000ce45c723c */ /* 0x080ff600000810b4 */
[----:B------:R-:W-:Y:S04]  /*2c310*/  @!UPT UIADD3 URZ, URZ, URZ, URZ ;  /* 0x0000003f3f3ff290 */ /* 0x000fe8000fffe03f */
[----:B------:R1:W-:Y:S04]  /*2c320*/  STL.64 [R1+0x800], R8 ;  /* 0x0008000801007387 */ /* 0x0003e80000100a00 */
[----:B------:R2:W-:Y:S04]  /*2c330*/  STL.64 [R1+0x808], R10 ;  /* 0x0008080a01007387 */ /* 0x0005e80000100a00 */
[----:B-1----:R-:W4:Y:S04]  /*2c340*/  LDL.LU.64 R8, [R1+0x330] ;  /* 0x0003300001087983 */ /* 0x002f280000300a00 */
[----:B------:R-:W-:Y:S04]  /*2c350*/  STL.64 [R1+0x13e0], R92 ;  /* 0x0013e05c01007387 */ /* 0x000fe80000100a00 */
[----:B------:R1:W-:Y:S04]  /*2c360*/  STL.64 [R1+0x13e8], R94 ;  /* 0x0013e85e01007387 */ /* 0x0003e80000100a00 */
[----:B--2---:R-:W2:Y:S01]  /*2c370*/  LDL.LU.64 R10, [R1+0x338] ;  /* 0x00033800010a7983 */ /* 0x004ea20000300a00 */
[-C--:B-1----:R-:W-:Y:S08]  /*2c380*/  HMMA.1688.F32.TF32 R92, R224, R12.reuse, R160 ;  /* 0x0000000ce05c723c */ /* 0x082ff000000810a0 */
[-C--:B---3--:R-:W-:Y:S11]  /*2c390*/  HMMA.1688.F32.TF32 R88, R208, R12.reuse, R88 ;  /* 0x0000000cd058723c */ /* 0x088ff60000081058 */
[----:B------:R-:W-:Y:S11]  /*2c3a0*/  @!UPT UIADD3 URZ, URZ, URZ, URZ ;  /* 0x0000003f3f3ff290 */ /* 0x000ff6000fffe03f */
[----:B------:R-:W-:Y:S01]  /*2c3b0*/  @!UPT UIADD3 URZ, URZ, URZ, URZ ;  /* 0x0000003f3f3ff290 */ /* 0x000fe2000fffe03f */
[----:B------:R-:W-:Y:S04]  /*2c3c0*/  STL.64 [R1+0x930], R88 ;  /* 0x0009305801007387 */ /* 0x000fe80000100a00 */
[----:B------:R1:W-:Y:S02]  /*2c3d0*/  STL.64 [R1+0x938], R90 ;  /* 0x0009385a01007387 */ /* 0x0003e40000100a00 */
[-C--:B-1----:R-:W-:Y:S02]  /*2c3e0*/  HMMA.1688.F32.TF32 R88, R212, R12.reuse, R4 ;  /* 0x0000000cd458723c */ /* 0x082fe40000081004 */
[----:B------:R-:W3:Y:S04]  /*2c3f0*/  LDL.LU.64 R4, [R1+0x1c0] ;  /* 0x0001c00001047983 */ /* 0x000ee80000300a00 */
[----:B------:R-:W-:Y:S04]  /*2c400*/  STL.64 [R1+0x14b0], R92 ;  /* 0x0014b05c01007387 */ /* 0x000fe80000100a00 */
[----:B------:R-:W-:Y:S04]  /*2c410*/  STL.64 [R1+0x14b8], R94 ;  /* 0x0014b85e01007387 */ /* 0x000fe80000100a00 */
[----:B------:R-:W3:Y:S01]  /*2c420*/  LDL.LU.64 R6, [R1+0x1c8] ;  /* 0x0001c80001067983 */ /* 0x000ee20000300a00 */
[----:B------:R-:W-:Y:S08]  /*2c430*/  HMMA.1688.F32.TF32 R24, R216, R12, R24 ;  /* 0x0000000cd818723c */ /* 0x000ff00000081018 */
[----:B------:R-:W-:Y:S04]  /*2c440*/  STL.64 [R1+0xa90], R88 ;  /* 0x000a905801007387 */ /* 0x000fe80000100a00 */
[----:B------:R-:W-:Y:S11]  /*2c450*/  STL.64 [R1+0xa98], R90 ;  /* 0x000a985a01007387 */ /* 0x000ff60000100a00 */
[----:B------:R-:W-:Y:S01]  /*2c460*/  STL.64 [R1+0x1530], R24 ;  /* 0x0015301801007387 */ /* 0x000fe20000100a00 */
[----:B------:R-:W-:-:S02]  /*2c470*/  IMAD.MOV.U32 R13, RZ, RZ, R26 ;  /* 0x000000ffff0d7224 */ /* 0x000fc400078e001a */
[----:B------:R-:W-:-:S05]  /*2c480*/  IMAD.MOV.U32 R12, RZ, RZ, R27 ;  /* 0x000000ffff0c7224 */ /* 0x000fca00078e001b */
[----:B------:R-:W-:Y:S04]  /*2c490*/  STL [R1+0x2e54], R12 ;  /* 0x002e540c01007387 */ /* 0x000fe80000100800 */
[----:B------:R1:W-:Y:S04]  /*2c4a0*/  STL [R1+0x2e50], R13 ;  /* 0x002e500d01007387 */ /* 0x0003e80000100800 */
[----:B------:R-:W3:Y:S01]  /*2c4b0*/  LDL.LU.64 R100, [R1+0xba0] ;  /* 0x000ba00001647983 */ /* 0x000ee20000300a00 */
[-C--:B-1----:R-:W-:Y:S08]  /*2c4c0*/  HMMA.1688.F32.TF32 R12, R220, R16.reuse, R192 ;  /* 0x00000010dc0c723c */ /* 0x082ff000000810c0 */
[-C--:B----4-:R-:W-:Y:S01]  /*2c4d0*/  HMMA.1688.F32.TF32 R24, R232, R16.reuse, R32 ;  /* 0x00000010e818723c */ /* 0x090fe20000081020 */
[----:B------:R-:W-:Y:S11]  /*2c4e0*/  LDSM.16.M88.4 R32, [R3+0x2400] ;  /* 0x002400000320783b */ /* 0x000ff60000000200 */
[----:B------:R-:W-:Y:S11]  /*2c4f0*/  @!UPT UIADD3 URZ, URZ, URZ, URZ ;  /* 0x0000003f3f3ff290 */ /* 0x000ff6000fffe03f */
[----:B------:R-:W-:Y:S04]  /*2c500*/  STL.64 [R1+0x790], R24 ;  /* 0x0007901801007387 */ /* 0x000fe80000100a00 */
[----:B------:R-:W-:Y:S04]  /*2c510*/  STL.64 [R1+0x798], R26 ;  /* 0x0007981a01007387 */ /* 0x000fe80000100a00 */
[----:B------:R-:W4:Y:S04]  /*2c520*/  LDL.LU.64 R102, [R1+0xba8] ;  /* 0x000ba80001667983 */ /* 0x000f280000300a00 */
[----:B------:R-:W-:Y:S04]  /*2c530*/  STL.64 [R1+0xde0], R12 ;  /* 0x000de00c01007387 */ /* 0x000fe80000100a00 */
[----:B------:R1:W-:Y:S04]  /*2c540*/  STL.64 [R1+0xde8], R14 ;  /* 0x000de80e01007387 */ /* 0x0003e80000100a00 */
[----:B------:R-:W4:Y:S04]  /*2c550*/  LDL.LU.64 R92, [R1+0xa0] ;  /* 0x0000a000015c7983 */ /* 0x000f280000300a00 */
[----:B------:R-:W4:Y:S01]  /*2c560*/  LDL.LU.64 R94, [R1+0xa8] ;  /* 0x0000a800015e7983 */ /* 0x000f220000300a00 */
[-C--:B-1----:R-:W-:Y:S03]  /*2c570*/  HMMA.1688.F32.TF32 R12, R204, R16.reuse, R28 ;  /* 0x00000010cc0c723c */ /* 0x082fe6000008101c */
[----:B------:R-:W-:Y:S11]  /*2c580*/  LDSM.16.M88.4 R28, [R3+0x2000] ;  /* 0x00200000031c783b */ /* 0x000ff60000000200 */
[----:B------:R-:W-:Y:S09]  /*2c590*/  @!UPT UIADD3 URZ, URZ, URZ, URZ ;  /* 0x0000003f3f3ff290 */ /* 0x000ff2000fffe03f */
[----:B------:R-:W-:Y:S04]  /*2c5a0*/  STL.64 [R1+0x7b0], R12 ;  /* 0x0007b00c01007387 */ /* 0x000fe80000100a00 */
[----:B------:R1:W-:Y:S04]  /*2c5b0*/  STL.64 [R1+0x7b8], R14 ;  /* 0x0007b80e01007387 */ /* 0x0003e80000100a00 */
[----:B------:R-:W4:Y:S04]  /*2c5c0*/  LDL.LU.64 R88, [R1+0x5d0] ;  /* 0x0005d00001587983 */ /* 0x000f280000300a00 */
[----:B------:R-:W4:Y:S01]  /*2c5d0*/  LDL.LU.64 R90, [R1+0x5d8] ;  /* 0x0005d800015a7983 */ /* 0x000f220000300a00 */
[-C--:B-1----:R-:W-:Y:S03]  /*2c5e0*/  HMMA.1688.F32.TF32 R12, R228, R16.reuse, R176 ;  /* 0x00000010e40c723c */ /* 0x082fe600000810b0 */
[----:B------:R-:W4:Y:S05]  /*2c5f0*/  LDL.LU.64 R96, [R1+0x60] ;  /* 0x0000600001607983 */ /* 0x000f2a0000300a00 */
[-C--:B--2---:R-:W-:Y:S11]  /*2c600*/  HMMA.1688.F32.TF32 R8, R208, R16.reuse, R8 ;  /* 0x00000010d008723c */ /* 0x084ff60000081008 */
[----:B------:R-:W-:Y:S04]  /*2c610*/  @!UPT UIADD3 URZ, URZ, URZ, URZ ;  /* 0x0000003f3f3ff290 */ /* 0x000fe8000fffe03f */
[----:B------:R1:W-:Y:S04]  /*2c620*/  STL.64 [R1+0x13b0], R12 ;  /* 0x0013b00c01007387 */ /* 0x0003e80000100a00 */
[----:B------:R2:W-:Y:S04]  /*2c630*/  STL.64 [R1+0x13b8], R14 ;  /* 0x0013b80e01007387 */ /* 0x0005e80000100a00 */
[----:B------:R-:W4:Y:S01]  /*2c640*/  LDL.LU.64 R98, [R1+0x68] ;  /* 0x0000680001627983 */ /* 0x000f220000300a00 */
[-C--:B------:R-:W-:Y:S03]  /*2c650*/  HMMA.1688.F32.TF32 R24, R224, R16.reuse, R84 ;  /* 0x00000010e018723c */ /* 0x080fe60000081054 */
[----:B------:R2:W-:Y:S04]  /*2c660*/  STL.64 [R1+0x810], R8 ;  /* 0x0008100801007387 */ /* 0x0005e80000100a00 */
[----:B------:R2:W-:Y:S04]  /*2c670*/  STL.64 [R1+0x818], R10 ;  /* 0x0008180a01007387 */ /* 0x0005e80000100a00 */
[----:B-1----:R-:W4:Y:S04]  /*2c680*/  LDL.LU.64 R12, [R1+0x570] ;  /* 0x00057000010c7983 */ /* 0x002f280000300a00 */
[----:B--2---:R-:W2:Y:S04]  /*2c690*/  LDL.LU.64 R14, [R1+0x578] ;  /* 0x00057800010e7983 */ /* 0x004ea80000300a00 */
[----:B------:R-:W2:Y:S04]  /*2c6a0*/  LDL.LU.64 R8, [R1+0x20] ;  /* 0x0000200001087983 */ /* 0x000ea80000300a00 */
[----:B------:R-:W-:Y:S04]  /*2c6b0*/  STL.64 [R1+0x1490], R24 ;  /* 0x0014901801007387 */ /* 0x000fe80000100a00 */
[----:B------:R-:W-:Y:S04]  /*2c6c0*/  STL.64 [R1+0x1498], R26 ;  /* 0x0014981a01007387 */ /* 0x000fe80000100a00 */
[----:B------:R-:W2:Y:S04]  /*2c6d0*/  LDL.LU.64 R10, [R1+0x28] ;  /* 0x00002800010a7983 */ /* 0x000ea80000300a00 */
[----:B------:R-:W-:Y:S01]  /*2c6e0*/  LDSM.16.M88.4 R24, [R3+0x1c00] ;  /* 0x001c00000318783b */ /* 0x000fe20000000200 */
[-C--:B---3--:R-:W-:Y:S11]  /*2c6f0*/  HMMA.1688.F32.TF32 R4, R212, R16.reuse, R4 ;  /* 0x00000010d404723c */ /* 0x088ff60000081004 */
[----:B------:R-:W-:Y:S11]  /*2c700*/  @!UPT UIADD3 URZ, URZ, URZ, URZ ;  /* 0x0000003f3f3ff290 */ /* 0x000ff6000fffe03f */
[----:B------:R-:W-:Y:S01]  /*2c710*/  @!UPT UIADD3 URZ, URZ, URZ, URZ ;  /* 0x0000003f3f3ff290 */ /* 0x000fe2000fffe03f */
[----:B------:R1:W-:Y:S04]  /*2c720*/  STL.64 [R1+0x9e0], R4 ;  /* 0x0009e00401007387 */ /* 0x0003e80000100a00 */
[----:B------:R3:W-:Y:S04]  /*2c730*/  STL.64 [R1+0x9e8], R6 ;  /* 0x0009e80601007387 */ /* 0x0007e80000100a00 */
[----:B-1----:R-:W2:Y:S04]  /*2c740*/  LDL.LU.64 R4, [R1+0x2b0] ;  /* 0x0002b00001047983 */ /* 0x002ea80000300a00 */
[----:B---3--:R-:W3:Y:S01]  /*2c750*/  LDL.LU.64 R6, [R1+0x2b8] ;  /* 0x0002b80001067983 */ /* 0x008ee20000300a00 */
[----:B------:R-:W-:Y:S03]  /*2c760*/  HMMA.1688.F32.TF32 R16, R216, R16, R20 ;  /* 0x00000010d810723c */ /* 0x000fe60000081014 */
[----:B------:R-:W1:Y:S04]  /*2c770*/  LDSM.16.M88.4 R20, [R3+0x1800] ;  /* 0x001800000314783b */ /* 0x000e680000000200 */
[----:B-1----:R-:W-:Y:S11]  /*2c780*/  STL [R1+0x3188], R22 ;  /* 0x0031881601007387 */ /* 0x002ff60000100800 */
[----:B------:R-:W-:Y:S05]  /*2c790*/  @!UPT UIADD3 URZ, URZ, URZ, URZ ;  /* 0x0000003f3f3ff290 */ /* 0x000fea000fffe03f */
[----:B------:R-:W-:Y:S04]  /*2c7a0*/  STL.64 [R1+0x1520], R16 ;  /* 0x0015201001007387 */ /* 0x000fe80000100a00 */
[----:B------:R1:W-:Y:S04]  /*2c7b0*/  STL.64 [R1+0x1528], R18 ;  /* 0x0015281201007387 */ /* 0x0003e80000100a00 */
[----:B------:R-:W-:Y:S04]  /*2c7c0*/  STL [R1+0x3184], R23 ;  /* 0x0031841701007387 */ /* 0x000fe80000100800 */
[----:B------:R-:W-:Y:S04]  /*2c7d0*/  STL [R1+0x3190], R26 ;  /* 0x0031901a01007387 */ /* 0x000fe80000100800 */
[----:B------:R-:W-:Y:S04]  /*2c7e0*/  STL [R1+0x318c], R27 ;  /* 0x00318c1b01007387 */ /* 0x000fe80000100800 */
[----:B------:R-:W-:Y:S01]  /*2c7f0*/  STL [R1+0x3198], R30 ;  /* 0x0031981e01007387 */ /* 0x000fe20000100800 */
[-C--:B----4-:R-:W-:Y:S03]  /*2c800*/  HMMA.1688.F32.TF32 R84, R232, R20.reuse, R100 ;  /* 0x00000014e854723c */ /* 0x090fe60000081064 */
[----:B------:R-:W-:Y:S04]  /*2c810*/  STL [R1+0x3194], R31 ;  /* 0x0031941f01007387 */ /* 0x000fe80000100800 */
[----:B------:R-:W-:Y:S04]  /*2c820*/  STL [R1+0x31a0], R34 ;  /* 0x0031a02201007387 */ /* 0x000fe80000100800 */
[----:B------:R-:W-:Y:S01]  /*2c830*/  STL [R1+0x319c], R35 ;  /* 0x00319c2301007387 */ /* 0x000fe20000100800 */
[-C--:B-1----:R-:W-:Y:S03]  /*2c840*/  HMMA.1688.F32.TF32 R16, R220, R20.reuse, R92 ;  /* 0x00000014dc10723c */ /* 0x082fe6000008105c */
[----:B------:R-:W4:Y:S08]  /*2c850*/  LDL.LU.64 R92, [R1+0xc50] ;  /* 0x000c5000015c7983 */ /* 0x000f300000300a00 */
[----:B------:R-:W-:Y:S04]  /*2c860*/  STL.64 [R1+0x740], R84 ;  /* 0x0007405401007387 */ /* 0x000fe80000100a00 */
[----:B------:R-:W-:Y:S04]  /*2c870*/  STL.64 [R1+0x748], R86 ;  /* 0x0007485601007387 */ /* 0x000fe80000100a00 */
[----:B------:R-:W4:Y:S04]  /*2c880*/  LDL.LU.64 R94, [R1+0xc58] ;  /* 0x000c5800015e7983 */ /* 0x000f280000300a00 */
[----:B------:R-:W-:Y:S04]  /*2c890*/  STL.64 [R1+0xd30], R16 ;  /* 0x000d301001007387 */ /* 0x000fe80000100a00 */
[----:B------:R1:W-:Y:S02]  /*2c8a0*/  STL.64 [R1+0xd38], R18 ;  /* 0x000d381201007387 */ /* 0x0003e40000100a00 */
[-C--:B-1----:R-:W-:Y:S02]  /*2c8b0*/  HMMA.1688.F32.TF32 R16, R204, R20.reuse, R88 ;  /* 0x00000014cc10723c */ /* 0x082fe40000081058 */
[----:B------:R-:W4:Y:S04]  /*2c8c0*/  LDL.LU.64 R88, [R1+0x90] ;  /* 0x0000900001587983 */ /* 0x000f280000300a00 */
[----:B------:R-:W4:Y:S11]  /*2c8d0*/  LDL.LU.64 R90, [R1+0x98] ;  /* 0x00009800015a7983 */ /* 0x000f360000300a00 */
[----:B------:R-:W-:Y:S06]  /*2c8e0*/  @!UPT UIADD3 URZ, URZ, URZ, URZ ;  /* 0x0000003f3f3ff290 */ /* 0x000fec000fffe03f */
[----:B------:R-:W-:Y:S04]  /*2c8f0*/  STL.64 [R1+0x780], R16 ;  /* 0x0007801001007387 */ /* 0x000fe80000100a00 */
[----:B------:R1:W-:Y:S04]  /*2c900*/  STL.64 [R1+0x788], R18 ;  /* 0x0007881201007387 */ /* 0x0003e80000100a00 */
[----:B------:R-:W4:Y:S04]  /*2c910*/  LDL.LU.64 R84, [R1+0x8f0] ;  /* 0x0008f00001547983 */ /* 0x000f280000300a00 */
[----:B------:R-:W4:Y:S01]  /*2c920*/  LDL.LU.64 R86, [R1+0x8f8] ;  /* 0x0008f80001567983 */ /* 0x000f220000300a00 */
[-C--:B-1----:R-:W-:Y:S08]  /*2c930*/  HMMA.1688.F32.TF32 R16, R228, R20.reuse, R96 ;  /* 0x00000014e410723c */ /* 0x082ff00000081060 */
[-C--:B--2---:R-:W-:Y:S11]  /*2c940*/  HMMA.1688.F32.TF32 R12, R208, R20.reuse, R12 ;  /* 0x00000014d00c723c */ /* 0x084ff6000008100c */
[----:B------:R-:W-:Y:S04]  /*2c950*/  @!UPT UIADD3 URZ, URZ, URZ, URZ ;  /* 0x0000003f3f3ff290 */ /* 0x000fe8000fffe03f */
[----:B------:R1:W-:Y:S04]  /*2c960*/  STL.64 [R1+0xf60], R16 ;  /* 0x000f601001007387 */ /* 0x0003e80000100a00 */
[----:B------:R2:W-:Y:S04]  /*2c970*/  STL.64 [R1+0xf68], R18 ;  /* 0x000f681201007387 */ /* 0x0005e80000100a00 */
[----:B-1----:R-:W4:Y:S04]  /*2c980*/  LDL.LU.64 R16, [R1+0x50] ;  /* 0x0000500001107983 */ /* 0x002f280000300a00 */
[----:B--2---:R-:W2:Y:S01]  /*2c990*/  LDL.LU.64 R18, [R1+0x58] ;  /* 0x0000580001127983 */ /* 0x004ea20000300a00 */
[-C--:B------:R-:W-:Y:S03]  /*2c9a0*/  HMMA.1688.F32.TF32 R8, R224, R20.reuse, R8 ;  /* 0x00000014e008723c */ /* 0x080fe60000081008 */
[----:B------:R1:W-:Y:S04]  /*2c9b0*/  STL.64 [R1+0x7c0], R12 ;  /* 0x0007c00c01007387 */ /* 0x0003e80000100a00 */
[----:B------:R1:W-:Y:S04]  /*2c9c0*/  STL.64 [R1+0x7c8], R14 ;  /* 0x0007c80e01007387 */ /* 0x0003e80000100a00 */
[----:B-1----:R-:W2:Y:S04]  /*2c9d0*/  LDL.LU.64 R12, [R1+0x560] ;  /* 0x00056000010c7983 */ /* 0x002ea80000300a00 */
[----:B------:R-:W2:Y:S08]  /*2c9e0*/  LDL.LU.64 R14, [R1+0x568] ;  /* 0x00056800010e7983 */ /* 0x000eb00000300a00 */
[----:B------:R1:W-:Y:S04]  /*2c9f0*/  STL.64 [R1+0x1460], R8 ;  /* 0x0014600801007387 */ /* 0x0003e80000100a00 */
[----:B------:R1:W-:Y:S04]  /*2ca00*/  STL.64 [R1+0x1468], R10 ;  /* 0x0014680a01007387 */ /* 0x0003e80000100a00 */
[----:B-1----:R-:W2:Y:S04]  /*2ca10*/  LDL.LU.64 R8, [R1+0x10] ;  /* 0x0000100001087983 */ /* 0x002ea80000300a00 */
[----:B------:R-:W2:Y:S01]  /*2ca20*/  LDL.LU.64 R10, [R1+0x18] ;  /* 0x00001800010a7983 */ /* 0x000ea20000300a00 */
[-C--:B---3--:R-:W-:Y:S11]  /*2ca30*/  HMMA.1688.F32.TF32 R4, R212, R20.reuse, R4 ;  /* 0x00000014d404723c */ /* 0x088ff60000081004 */
[----:B------:R-:W-:Y:S11]  /*2ca40*/  @!UPT UIADD3 URZ, URZ, URZ, URZ ;  /* 0x0000003f3f3ff290 */ /* 0x000ff6000fffe03f */
[----:B------:R-:W-:Y:S01]  /*2ca50*/  @!UPT UIADD3 URZ, URZ, URZ, URZ ;  /* 0x0000003f3f3ff290 */ /* 0x000fe2000fffe03f */
[----:B------:R1:W-:Y:S04]  /*2ca60*/  STL.64 [R1+0x940], R4 ;  /* 0x0009400401007387 */ /* 0x0003e80000100a00 */
[----:B------:R3:W-:Y:S04]  /*2ca70*/  STL.64 [R1+0x948], R6 ;  /* 0x0009480601007387 */ /* 0x0007e80000100a00 */
[----:B-1----:R-:W2:Y:S04]  /*2ca80*/  LDL.LU.64 R4, [R1+0x2a0] ;  /* 0x0002a00001047983 */ /* 0x002ea80000300a00 */
[----:B---3--:R-:W3:Y:S01]  /*2ca90*/  LDL.LU.64 R6, [R1+0x2a8] ;  /* 0x0002a80001067983 */ /* 0x008ee20000300a00 */
[----:B------:R-:W-:Y:S11]  /*2caa0*/  HMMA.1688.F32.TF32 R20, R216, R20, R48 ;  /* 0x00000014d814723c */ /* 0x000ff60000081030 */
[----:B------:R-:W-:Y:S11]  /*2cab0*/  @!UPT UIADD3 URZ, URZ, URZ, URZ ;  /* 0x0000003f3f3ff290 */ /* 0x000ff6000fffe03f */
[----:B------:R-:W-:Y:S01]  /*2cac0*/  @!UPT UIADD3 URZ, URZ, URZ, URZ ;  /* 0x0000003f3f3ff290 */ /* 0x000fe2000fffe03f */
[----:B------:R-:W-:Y:S04]  /*2cad0*/  STL.64 [R1+0x1500], R20 ;  /* 0x0015001401007387 */ /* 0x000fe80000100a00 */
[----:B------:R1:W-:Y:S01]  /*2cae0*/  STL.64 [R1+0x1508], R22 ;  /* 0x0015081601007387 */ /* 0x0003e20000100a00 */
[----:B----4-:R-:W-:Y:S11]  /*2caf0*/  HMMA.1688.F32.TF32 R92, R232, R24, R92 ;  /* 0x00000018e85c723c */ /* 0x010ff6000008105c */
[----:B------:R-:W-:Y:S11]  /*2cb00*/  @!UPT UIADD3 URZ, URZ, URZ, URZ ;  /* 0x0000003f3f3ff290 */ /* 0x000ff6000fffe03f */
[----:B------:R-:W-:Y:S02]  /*2cb10*/  @!UPT UIADD3 URZ, URZ, URZ, URZ ;  /* 0x0000003f3f3ff290 */ /* 0x000fe4000fffe03f */
[----:B-1----:R-:W-:Y:S02]  /*2cb20*/  IMAD.MOV.U32 R23, RZ, RZ, R95 ;  /* 0x000000ffff177224 */ /* 0x002fe400078e005f */
[----:B------:R-:W-:-:S03]  /*2cb30*/  IMAD.MOV.U32 R22, RZ, RZ, R94 ;  /* 0x000000ffff167224 */ /* 0x000fc600078e005e */
[----:B------:R-:W-:Y:S04]  /*2cb40*/  STL [R1+0x31b0], R23 ;  /* 0x0031b01701007387 */ /* 0x000fe80000100800 */
[----:B------:R1:W-:Y:S02]  /*2cb50*/  STL [R1+0x31ac], R22 ;  /* 0x0031ac1601007387 */ /* 0x0003e40000100800 */
[----:B-1----:R-:W-:Y:S01]  /*2cb60*/  HMMA.1688.F32.TF32 R20, R220, R24, R88 ;  /* 0x00000018dc14723c */ /* 0x002fe20000081058 */
[----:B------:R-:W-:Y:S02]  /*2cb70*/  IMAD.MOV.U32 R27, RZ, RZ, R93 ;  /* 0x000000ffff1b7224 */ /* 0x000fe400078e005d */
[----:B------:R-:W-:-:S03]  /*2cb80*/  IMAD.MOV.U32 R26, RZ, RZ, R92 ;  /* 0x000000ffff1a7224 */ /* 0x000fc600078e005c */
[----:B------:R-:W-:Y:S04]  /*2cb90*/  STL [R1+0x31a8], R27 ;  /* 0x0031a81b01007387 */ /* 0x000fe80000100800 */
[----:B------:R-:W-:Y:S04]  /*2cba0*/  STL [R1+0x31a4], R26 ;  /* 0x0031a41a01007387 */ /* 0x000fe80000100800 */
[----:B------:R-:W4:Y:S04]  /*2cbb0*/  LDL.LU.64 R88, [R1+0xc90] ;  /* 0x000c900001587983 */ /* 0x000f280000300a00 */
[----:B------:R-:W4:Y:S05]  /*2cbc0*/  LDL.LU.64 R90, [R1+0xc98] ;  /* 0x000c9800015a7983 */ /* 0x000f2a0000300a00 */
[----:B------:R-:W-:Y:S04]  /*2cbd0*/  STL.64 [R1+0xac0], R20 ;  /* 0x000ac01401007387 */ /* 0x000fe80000100a00 */
[----:B------:R1:W-:Y:S02]  /*2cbe0*/  STL.64 [R1+0xac8], R22 ;  /* 0x000ac81601007387 */ /* 0x0003e40000100a00 */
[-C--:B-1----:R-:W-:Y:S02]  /*2cbf0*/  HMMA.1688.F32.TF32 R20, R204, R24.reuse, R84 ;  /* 0x00000018cc14723c */ /* 0x082fe40000081054 */
[----:B------:R-:W4:Y:S04]  /*2cc00*/  LDL.LU.64 R84, [R1+0x80] ;  /* 0x0000800001547983 */ /* 0x000f280000300a00 */
[----:B------:R-:W4:Y:S02]  /*2cc10*/  LDL.LU.64 R86, [R1+0x88] ;  /* 0x0000880001567983 */ /* 0x000f240000300a00 */
[-C--:B--2---:R-:W-:Y:S11]  /*2cc20*/  HMMA.1688.F32.TF32 R16, R228, R24.reuse, R16 ;  /* 0x00000018e410723c */ /* 0x084ff60000081010 */
[----:B------:R-:W-:Y:S04]  /*2cc30*/  @!UPT UIADD3 URZ, URZ, URZ, URZ ;  /* 0x0000003f3f3ff290 */ /* 0x000fe8000fffe03f */
[----:B------:R-:W-:Y:S04]  /*2cc40*/  STL.64 [R1+0x6f0], R20 ;  /* 0x0006f01401007387 */ /* 0x000fe80000100a00 */
[----:B------:R-:W-:Y:S04]  /*2cc50*/  STL.64 [R1+0x6f8], R22 ;  /* 0x0006f81601007387 */ /* 0x000fe80000100a00 */
[----:B------:R-:W2:Y:S04]  /*2cc60*/  LDL.LU.64 R48, [R1+0x900] ;  /* 0x0009000001307983 */ /* 0x000ea80000300a00 */
[----:B------:R-:W2:Y:S04]  /*2cc70*/  LDL.LU.64 R50, [R1+0x908] ;  /* 0x0009080001327983 */ /* 0x000ea80000300a00 */
[----:B------:R-:W-:Y:S04]  /*2cc80*/  STL.64 [R1+0xef0], R16 ;  /* 0x000ef01001007387 */ /* 0x000fe80000100a00 */
[----:B------:R1:W-:Y:S02]  /*2cc90*/  STL.64 [R1+0xef8], R18 ;  /* 0x000ef81201007387 */ /* 0x0003e40000100a00 */
[-C--:B-1----:R-:W-:Y:S02]  /*2cca0*/  HMMA.1688.F32.TF32 R16, R208, R24.reuse, R12 ;  /* 0x00000018d010723c */ /* 0x082fe4000008100c */
[----:B------:R-:W2:Y:S04]  /*2ccb0*/  LDL.LU.64 R12, [R1+0x40] ;  /* 0x00004000010c7983 */ /* 0x000ea80000300a00 */
[----:B------:R-:W2:Y:S11]  /*2ccc0*/  LDL.LU.64 R14, [R1+0x48] ;  /* 0x00004800010e7983 */ /* 0x000eb60000300a00 */
[----:B------:R-:W-:Y:S06]  /*2ccd0*/  @!UPT UIADD3 URZ, URZ, URZ, URZ ;  /* 0x0000003f3f3ff290 */ /* 0x000fec000fffe03f */
[----:B------:R-:W-:Y:S04]  /*2cce0*/  STL.64 [R1+0x770], R16 ;  /* 0x0007701001007387 */ /* 0x000fe80000100a00 */
[----:B------:R1:W-:Y:S02]  /*2ccf0*/  STL.64 [R1+0x778], R18 ;  /* 0x0007781201007387 */ /* 0x0003e40000100a00 */
[-C--:B-1----:R-:W-:Y:S02]  /*2cd00*/  HMMA.1688.F32.TF32 R16, R224, R24.reuse, R8 ;  /* 0x00000018e010723c */ /* 0x082fe40000081008 */
[----:B------:R-:W2:Y:S04]  /*2cd10*/  LDL.LU.64 R8, [R1+0x510] ;  /* 0x0005100001087983 */ /* 0x000ea80000300a00 */
[----:B------:R-:W2:Y:S02]  /*2cd20*/  LDL.LU.64 R10, [R1+0x518] ;  /* 0x00051800010a7983 */ /* 0x000ea40000300a00 */
[----:B---3--:R-:W-:Y:S11]  /*2cd30*/  HMMA.1688.F32.TF32 R4, R212, R24, R4 ;  /* 0x00000018d404723c */ /* 0x008ff60000081004 */
[----:B------:R-:W-:Y:S04]  /*2cd40*/  @!UPT UIADD3 URZ, URZ, URZ, URZ ;  /* 0x0000003f3f3ff290 */ /* 0x000fe8000fffe03f */
[----:B------:R-:W-:Y:S04]  /*2cd50*/  STL.64 [R1+0x1430], R16 ;  /* 0x0014301001007387 */ /* 0x000fe80000100a00 */
[----:B------:R-:W-:Y:S04]  /*2cd60*/  STL.64 [R1+0x1438], R18 ;  /* 0x0014381201007387 */ /* 0x000fe80000100a00 */
[----:B------:R1:W-:Y:S01]  /*2cd70*/  STL.64 [R1+0x890], R4 ;  /* 0x0008900401007387 */ /* 0x0003e20000100a00 */
[----:B------:R-:W-:Y:S01]  /*2cd80*/  MOV R21, R6 ;  /* 0x0000000600157202 */ /* 0x000fe20000000f00 */
[----:B------:R-:W-:-:S02]  /*2cd90*/  IMAD.MOV.U32 R20, RZ, RZ, R7 ;  /* 0x000000ffff147224 */ /* 0x000fc400078e0007 */
[----:B-1----:R-:W3:Y:S04]  /*2cda0*/  LDL.LU.64 R4, [R1] ;  /* 0x0000000001047983 */ /* 0x002ee80000300a00 */
[----:B------:R-:W3:Y:S01]  /*2cdb0*/  LDL.LU.64 R6, [R1+0x8] ;  /* 0x0000080001067983 */ /* 0x000ee20000300a00 */
[----:B------:R-:W-:Y:S03]  /*2cdc0*/  HMMA.1688.F32.TF32 R24, R216, R24, R44 ;  /* 0x00000018d818723c */ /* 0x000fe6000008102c */
[----:B------:R-:W3:Y:S04]  /*2cdd0*/  LDL.LU.64 R16, [R1+0x290] ;  /* 0x0002900001107983 */ /* 0x000ee80000300a00 */
[----:B------:R-:W3:Y:S04]  /*2cde0*/  LDL.LU.64 R18, [R1+0x298] ;  /* 0x0002980001127983 */ /* 0x000ee80000300a00 */
[----:B------:R-:W-:Y:S04]  /*2cdf0*/  STL [R1+0x2f74], R20 ;  /* 0x002f741401007387 */ /* 0x000fe80000100800 */
[----:B------:R1:W-:Y:S04]  /*2ce00*/  STL [R1+0x2f70], R21 ;  /* 0x002f701501007387 */ /* 0x0003e80000100800 */
[----:B-1----:R-:W3:Y:S04]  /*2ce10*/  LDL.LU.64 R20, [R1+0xcd0] ;  /* 0x000cd00001147983 */ /* 0x002ee80000300a00 */
[----:B------:R-:W3:Y:S04]  /*2ce20*/  LDL.LU.64 R22, [R1+0xcd8] ;  /* 0x000cd80001167983 */ /* 0x000ee80000300a00 */
[----:B------:R-:W-:Y:S04]  /*2ce30*/  STL.64 [R1+0x14e0], R24 ;  /* 0x0014e01801007387 */ /* 0x000fe80000100a00 */
[----:B------:R2:W-:Y:S01]  /*2ce40*/  STL.64 [R1+0x14e8], R26 ;  /* 0x0014e81a01007387 */ /* 0x0005e20000100a00 */
[-C--:B----4-:R-:W-:Y:S08]  /*2ce50*/  HMMA.1688.F32.TF32 R88, R232, R28.reuse, R88 ;  /* 0x0000001ce858723c */ /* 0x090ff00000081058 */
[-C--:B------:R-:W-:Y:S11]  /*2ce60*/  HMMA.1688.F32.TF32 R44, R220, R28.reuse, R84 ;  /* 0x0000001cdc2c723c */ /* 0x080ff60000081054 */
[----:B------:R-:W-:Y:S05]  /*2ce70*/  @!UPT UIADD3 URZ, URZ, URZ, URZ ;  /* 0x0000003f3f3ff290 */ /* 0x000fea000fffe03f */
[----:B------:R-:W-:Y:S02]  /*2ce80*/  IMAD.MOV.U32 R31, RZ, RZ, R91 ;  /* 0x000000ffff1f7224 */ /* 0x000fe400078e005b */
[----:B------:R-:W-:Y:S02]  /*2ce90*/  IMAD.MOV.U32 R30, RZ, RZ, R90 ;  /* 0x000000ffff1e7224 */ /* 0x000fe400078e005a */
[----:B------:R-:W-:Y:S02]  /*2cea0*/  IMAD.MOV.U32 R35, RZ, RZ, R89 ;  /* 0x000000ffff237224 */ /* 0x000fe400078e0059 */
[----:B------:R-:W-:Y:S01]  /*2ceb0*/  IMAD.MOV.U32 R34, RZ, RZ, R88 ;  /* 0x000000ffff227224 */ /* 0x000fe200078e0058 */
[----:B------:R-:W-:Y:S04]  /*2cec0*/  STL [R1+0x31c0], R31 ;  /* 0x0031c01f01007387 */ /* 0x000fe80000100800 */
[----:B------:R-:W-:Y:S01]  /*2ced0*/  STL [R1+0x31bc], R30 ;  /* 0x0031bc1e01007387 */ /* 0x000fe20000100800 */
[-C--:B--2---:R-:W-:Y:S03]  /*2cee0*/  HMMA.1688.F32.TF32 R24, R204, R28.reuse, R48 ;  /* 0x0000001ccc18723c */ /* 0x084fe60000081030 */
[----:B------:R-:W-:Y:S04]  /*2cef0*/  STL [R1+0x31b8], R35 ;  /* 0x0031b82301007387 */ /* 0x000fe80000100800 */
[----:B------:R-:W-:Y:S04]  /*2cf00*/  STL [R1+0x31b4], R34 ;  /* 0x0031b42201007387 */ /* 0x000fe80000100800 */
[----:B------:R-:W2:Y:S04]  /*2cf10*/  LDL.LU.64 R48, [R1+0x70] ;  /* 0x0000700001307983 */ /* 0x000ea80000300a00 */
[----:B------:R1:W-:Y:S04]  /*2cf20*/  STL.64 [R1+0xa20], R44 ;  /* 0x000a202c01007387 */ /* 0x0003e80000100a00 */
[----:B------:R4:W-:Y:S04]  /*2cf30*/  STL.64 [R1+0xa28], R46 ;  /* 0x000a282e01007387 */ /* 0x0009e80000100a00 */
[----:B------:R-:W2:Y:S04]  /*2cf40*/  LDL.LU.64 R50, [R1+0x78] ;  /* 0x0000780001327983 */ /* 0x000ea80000300a00 */
[----:B------:R-:W-:Y:S04]  /*2cf50*/  STL.64 [R1+0x6d0], R24 ;  /* 0x0006d01801007387 */ /* 0x000fe80000100a00 */
[----:B------:R4:W-:Y:S04]  /*2cf60*/  STL.64 [R1+0x6d8], R26 ;  /* 0x0006d81a01007387 */ /* 0x0009e80000100a00 */
[----:B-1----:R-:W2:Y:S04]  /*2cf70*/  LDL.LU.64 R44, [R1+0x920] ;  /* 0x00092000012c7983 */ /* 0x002ea80000300a00 */
[----:B----4-:R-:W4:Y:S01]  /*2cf80*/  LDL.LU.64 R46, [R1+0x928] ;  /* 0x00092800012e7983 */ /* 0x010f220000300a00 */
[-C--:B------:R-:W-:Y:S03]  /*2cf90*/  HMMA.1688.F32.TF32 R24, R228, R28.reuse, R12 ;  /* 0x0000001ce418723c */ /* 0x080fe6000008100c */
[----:B------:R-:W4:Y:S04]  /*2cfa0*/  LDL.LU.64 R12, [R1+0x30] ;  /* 0x00003000010c7983 */ /* 0x000f280000300a00 */
[----:B------:R-:W4:Y:S11]  /*2cfb0*/  LDL.LU.64 R14, [R1+0x38] ;  /* 0x00003800010e7983 */ /* 0x000f360000300a00 */
[----:B------:R-:W-:Y:S05]  /*2cfc0*/  @!UPT UIADD3 URZ, URZ, URZ, URZ ;  /* 0x0000003f3f3ff290 */ /* 0x000fea000fffe03f */
[----:B------:R-:W-:Y:S04]  /*2cfd0*/  STL.64 [R1+0xea0], R24 ;  /* 0x000ea01801007387 */ /* 0x000fe80000100a00 */
[----:B------:R1:W-:Y:S02]  /*2cfe0*/  STL.64 [R1+0xea8], R26 ;  /* 0x000ea81a01007387 */ /* 0x0003e40000100a00 */
[-C--:B-1----:R-:W-:Y:S02]  /*2cff0*/  HMMA.1688.F32.TF32 R24, R208, R28.reuse, R8 ;  /* 0x0000001cd018723c */ /* 0x082fe40000081008 */
[----:B------:R-:W4:Y:S04]  /*2d000*/  LDL.LU.64 R8, [R1+0x520] ;  /* 0x0005200001087983 */ /* 0x000f280000300a00 */
[----:B------:R-:W4:Y:S11]  /*2d010*/  LDL.LU.64 R10, [R1+0x528] ;  /* 0x00052800010a7983 */ /* 0x000f360000300a00 */
[----:B------:R-:W-:Y:S06]  /*2d020*/  @!UPT UIADD3 URZ, URZ, URZ, URZ ;  /* 0x0000003f3f3ff290 */ /* 0x000fec000fffe03f */
[----:B------:R-:W-:Y:S04]  /*2d030*/  STL.64 [R1+0x720], R24 ;  /* 0x0007201801007387 */ /* 0x000fe80000100a00 */
[----:B------:R3:W-:Y:S02]  /*2d040*/  STL.64 [R1+0x728], R26 ;  /* 0x0007281a01007387 */ /* 0x0007e40000100a00 */
[-C--:B---3--:R-:W-:Y:S02]  /*2d050*/  HMMA.1688.F32.TF32 R24, R224, R28.reuse, R4 ;  /* 0x0000001ce018723c */ /* 0x088fe40000081004 */
[----:B------:R-:W3:Y:S04]  /*2d060*/  LDL.LU.64 R4, [R1+0x260] ;  /* 0x0002600001047983 */ /* 0x000ee80000300a00 */
[----:B------:R-:W3:Y:S02]  /*2d070*/  LDL.LU.64 R6, [R1+0x268] ;  /* 0x0002680001067983 */ /* 0x000ee40000300a00 */
[-C--:B------:R-:W-:Y:S11]  /*2d080*/  HMMA.1688.F32.TF32 R84, R212, R28.reuse, R16 ;  /* 0x0000001cd454723c */ /* 0x080ff60000081010 */
[----:B------:R-:W-:Y:S04]  /*2d090*/  @!UPT UIADD3 URZ, URZ, URZ, URZ ;  /* 0x0000003f3f3ff290 */ /* 0x000fe8000fffe03f */
[----:B------:R-:W-:Y:S04]  /*2d0a0*/  STL.64 [R1+0x13f0], R24 ;  /* 0x0013f01801007387 */ /* 0x000fe80000100a00 */
[----:B------:R1:W-:Y:S02]  /*2d0b0*/  STL.64 [R1+0x13f8], R26 ;  /* 0x0013f81a01007387 */ /* 0x0003e40000100a00 */
[----:B-1----:R-:W-:Y:S02]  /*2d0c0*/  HMMA.1688.F32.TF32 R24, R216, R28, R40 ;  /* 0x0000001cd818723c */ /* 0x002fe40000081028 */
[----:B------:R-:W-:Y:S06]  /*2d0d0*/  STL.64 [R1+0x7e0], R84 ;  /* 0x0007e05401007387 */ /* 0x000fec0000100a00 */
[----:B------:R-:W-:Y:S01]  /*2d0e0*/  HMMA.1688.F32.TF32 R28, R232, R32, R20 ;  /* 0x00000020e81c723c */ /* 0x000fe20000081014 */
[----:B------:R-:W-:Y:S04]  /*2d0f0*/  STL.64 [R1+0x7e8], R86 ;  /* 0x0007e85601007387 */ /* 0x000fe80000100a00 */
[----:B------:R-:W-:Y:S10]  /*2d100*/  LDSM.16.M88.4 R40, [R3+0x2c00] ;  /* 0x002c00000328783b */ /* 0x000ff40000000200 */
[----:B------:R1:W-:Y:S01]  /*2d110*/  STL.64 [R1+0x14c8], R26 ;  /* 0x0014c81a01007387 */ /* 0x0003e20000100a00 */
[----:B------:R-:W-:Y:S01]  /*2d120*/  MOV R17, R25 ;  /* 0x0000001900117202 */ /* 0x000fe20000000f00 */
[----:B------:R-:W-:-:S04]  /*2d130*/  IMAD.MOV.U32 R16, RZ, RZ, R24 ;  /* 0x000000ffff107224 */ /* 0x000fc800078e0018 */
[----:B------:R-:W-:Y:S03]  /*2d140*/  STL [R1+0x2dfc], R17 ;  /* 0x002dfc1101007387 */ /* 0x000fe60000100800 */
[----:B------:R-:W-:Y:S02]  /*2d150*/  IMAD.MOV.U32 R23, RZ, RZ, R28 ;  /* 0x000000ffff177224 */ /* 0x000fe400078e001c */
[----:B-1----:R-:W-:Y:S02]  /*2d160*/  IMAD.MOV.U32 R26, RZ, RZ, R31 ;  /* 0x000000ffff1a7224 */ /* 0x002fe400078e001f */
[----:B------:R-:W-:Y:S01]  /*2d170*/  IMAD.MOV.U32 R27, RZ, RZ, R30 ;  /* 0x000000ffff1b7224 */ /* 0x000fe200078e001e */
[----:B------:R-:W-:Y:S01]  /*2d180*/  STL [R1+0x2df8], R16 ;  /* 0x002df81001007387 */ /* 0x000fe20000100800 */
[----:B------:R-:W-:-:S03]  /*2d190*/  IMAD.MOV.U32 R22, RZ, RZ, R29 ;  /* 0x000000ffff167224 */ /* 0x000fc600078e001d */
[----:B------:R-:W-:Y:S04]  /*2d1a0*/  STL [R1+0x31d0], R26 ;  /* 0x0031d01a01007387 */ /* 0x000fe80000100800 */
[----:B------:R2:W-:Y:S04]  /*2d1b0*/  STL [R1+0x31cc], R27 ;  /* 0x0031cc1b01007387 */ /* 0x0005e80000100800 */
[----:B------:R-:W-:Y:S04]  /*2d1c0*/  STL [R1+0x31c8], R23 ;  /* 0x0031c81701007387 */ /* 0x000fe80000100800 */
[----:B------:R4:W-:Y:S01]  /*2d1d0*/  STL [R1+0x31c4], R22 ;  /* 0x0031c41601007387 */ /* 0x0009e20000100800 */
[-C--:B--2---:R-:W-:Y:S03]  /*2d1e0*/  HMMA.1688.F32.TF32 R24, R220, R32.reuse, R48 ;  /* 0x00000020dc18723c */ /* 0x084fe60000081030 */
[----:B------:R-:W-:Y:S05]  /*2d1f0*/  LDSM.16.M88.4 R48, [R3+0x3400] ;  /* 0x003400000330783b */ /* 0x000fea0000000200 */
[-C--:B----4-:R-:W-:Y:S01]  /*2d200*/  HMMA.1688.F32.TF32 R20, R204, R32.reuse, R44 ;  /* 0x00000020cc14723c */ /* 0x090fe2000008102c */
[----:B------:R-:W-:Y:S07]  /*2d210*/  LDSM.16.M88.4 R44, [R3+0x3000] ;  /* 0x00300000032c783b */ /* 0x000fee0000000200 */
[-C--:B------:R-:W-:Y:S07]  /*2d220*/  HMMA.1688.F32.TF32 R16, R228, R32.reuse, R12 ;  /* 0x00000020e410723c */ /* 0x080fee000008100c */
[----:B------:R-:W-:Y:S04]  /*2d230*/  STL.64 [R1+0x900], R24 ;  /* 0x0009001801007387 */ /* 0x000fe80000100a00 */
[----:B------:R-:W-:Y:S04]  /*2d240*/  STL.64 [R1+0x908], R26 ;  /* 0x0009081a01007387 */ /* 0x000fe80000100a00 */
[----:B------:R-:W-:Y:S04]  /*2d250*/  STL.64 [R1+0x5c0], R20 ;  /* 0x0005c01401007387 */ /* 0x000fe80000100a00 */
[----:B------:R-:W-:Y:S01]  /*2d260*/  STL.64 [R1+0x5c8], R22 ;  /* 0x0005c81601007387 */ /* 0x000fe20000100a00 */
[-C--:B------:R-:W-:Y:S08]  /*2d270*/  HMMA.1688.F32.TF32 R12, R208, R32.reuse, R8 ;  /* 0x00000020d00c723c */ /* 0x080ff00000081008 */
[-C--:B------:R-:W-:Y:S01]  /*2d280*/  HMMA.1688.F32.TF32 R8, R224, R32.reuse, R248 ;  /* 0x00000020e008723c */ /* 0x080fe200000810f8 */
[----:B------:R-:W-:Y:S04]  /*2d290*/  STL.64 [R1+0xe30], R16 ;  /* 0x000e301001007387 */ /* 0x000fe80000100a00 */
[----:B------:R-:W-:Y:S04]  /*2d2a0*/  STL.64 [R1+0xe38], R18 ;  /* 0x000e381201007387 */ /* 0x000fe80000100a00 */
[----:B------:R-:W2:Y:S06]  /*2d2b0*/  LDL.LU.64 R28, [R1+0xd60] ;  /* 0x000d6000011c7983 */ /* 0x000eac0000300a00 */
[----:B------:R-:W-:Y:S04]  /*2d2c0*/  STL.64 [R1+0x6b0], R12 ;  /* 0x0006b00c01007387 */ /* 0x000fe80000100a00 */
[----:B------:R-:W-:Y:S04]  /*2d2d0*/  STL.64 [R1+0x6b8], R14 ;  /* 0x0006b80e01007387 */ /* 0x000fe80000100a00 */
[----:B------:R-:W2:Y:S04]  /*2d2e0*/  LDL.LU.64 R30, [R1+0xd68] ;  /* 0x000d6800011e7983 */ /* 0x000ea80000300a00 */
[----:B------:R-:W-:Y:S04]  /*2d2f0*/  STL.64 [R1+0x13c0], R8 ;  /* 0x0013c00801007387 */ /* 0x000fe80000100a00 */
[----:B------:R3:W-:Y:S02]  /*2d300*/  STL.64 [R1+0x13c8], R10 ;  /* 0x0013c80a01007387 */ /* 0x0007e40000100a00 */
[-C--:B---3--:R-:W-:Y:S08]  /*2d310*/  HMMA.1688.F32.TF32 R8, R212, R32.reuse, R4 ;  /* 0x00000020d408723c */ /* 0x088ff00000081004 */
[----:B------:R-:W-:Y:S01]  /*2d320*/  HMMA.1688.F32.TF32 R4, R216, R32, R36 ;  /* 0x00000020d804723c */ /* 0x000fe20000081024 */
[----:B------:R-:W1:Y:S11]  /*2d330*/  LDSM.16.M88.4 R36, [R3+0x2800] ;  /* 0x002800000324783b */ /* 0x000e760000000200 */
[----:B------:R-:W-:Y:S03]  /*2d340*/  @!UPT UIADD3 URZ, URZ, URZ, URZ ;  /* 0x0000003f3f3ff290 */ /* 0x000fe6000fffe03f */
[----:B------:R3:W-:Y:S04]  /*2d350*/  STL.64 [R1+0x760], R8 ;  /* 0x0007600801007387 */ /* 0x0007e80000100a00 */
[----:B------:R4:W-:Y:S04]  /*2d360*/  STL.64 [R1+0x768], R10 ;  /* 0x0007680a01007387 */ /* 0x0009e80000100a00 */
[----:B------:R1:W-:Y:S04]  /*2d370*/  STL.64 [R1+0x14a0], R4 ;  /* 0x0014a00401007387 */ /* 0x0003e80000100a00 */
[----:B------:R-:W2:Y:S04]  /*2d380*/  LDL.LU.64 R84, [R1+0x160] ;  /* 0x0001600001547983 */ /* 0x000ea80000300a00 */
[----:B------:R-:W2:Y:S04]  /*2d390*/  LDL.LU.64 R86, [R1+0x168] ;  /* 0x0001680001567983 */ /* 0x000ea80000300a00 */
[----:B------:R-:W2:Y:S04]  /*2d3a0*/  LDL.LU.64 R24, [R1+0xab0] ;  /* 0x000ab00001187983 */ /* 0x000ea80000300a00 */
[----:B------:R-:W2:Y:S04]  /*2d3b0*/  LDL.LU.64 R26, [R1+0xab8] ;  /* 0x000ab800011a7983 */ /* 0x000ea80000300a00 */
[----:B------:R-:W2:Y:S04]  /*2d3c0*/  LDL.LU.64 R20, [R1+0x120] ;  /* 0x0001200001147983 */ /* 0x000ea80000300a00 */
[----:B------:R-:W2:Y:S04]  /*2d3d0*/  LDL.LU.64 R22, [R1+0x128] ;  /* 0x0001280001167983 */ /* 0x000ea80000300a00 */
[----:B------:R-:W2:Y:S04]  /*2d3e0*/  LDL.LU.64 R12, [R1+0x590] ;  /* 0x00059000010c7983 */ /* 0x000ea80000300a00 */
[----:B------:R-:W2:Y:S01]  /*2d3f0*/  LDL.LU.64 R14, [R1+0x598] ;  /* 0x00059800010e7983 */ /* 0x000ea20000300a00 */
[----:B------:R-:W-:-:S02]  /*2d400*/  IMAD.MOV.U32 R17, RZ, RZ, R6 ;  /* 0x000000ffff117224 */ /* 0x000fc400078e0006 */
[----:B------:R-:W-:Y:S01]  /*2d410*/  IMAD.MOV.U32 R16, RZ, RZ, R7 ;  /* 0x000000ffff107224 */ /* 0x000fe200078e0007 */
[----:B---3--:R-:W3:Y:S04]  /*2d420*/  LDL.LU.64 R8, [R1+0xe0] ;  /* 0x0000e00001087983 */ /* 0x008ee80000300a00 */
[----:B----4-:R-:W3:Y:S04]  /*2d430*/  LDL.LU.64 R10, [R1+0xe8] ;  /* 0x0000e800010a7983 */ /* 0x010ee80000300a00 */
[----:B-1----:R-:W3:Y:S04]  /*2d440*/  LDL.LU.64 R4, [R1+0x2d0] ;  /* 0x0002d00001047983 */ /* 0x002ee80000300a00 */
[----:B------:R-:W3:Y:S04]  /*2d450*/  LDL.LU.64 R6, [R1+0x2d8] ;  /* 0x0002d80001067983 */ /* 0x000ee80000300a00 */
[----:B------:R-:W-:Y:S04]  /*2d460*/  STL [R1+0x2e04], R17 ;  /* 0x002e041101007387 */ /* 0x000fe80000100800 */
[----:B------:R1:W-:Y:S04]  /*2d470*/  STL [R1+0x2e00], R16 ;  /* 0x002e001001007387 */ /* 0x0003e80000100800 */
        /* <DEDUP_REMOVED lines=8> */
[-C--:B--2---:R-:W-:Y:S11]  /*2d500*/  HMMA.1688.F32.TF32 R88, R232, R36.reuse, R28 ;  /* 0x00000024e858723c */ /* 0x084ff6000008101c */
[----:B------:R-:W-:Y:S11]  /*2d510*/  @!UPT UIADD3 URZ, URZ, URZ, URZ ;  /* 0x0000003f3f3ff290 */ /* 0x000ff6000fffe03f */
[----:B------:R-:W-:Y:S02]  /*2d520*/  @!UPT UIADD3 URZ, URZ, URZ, URZ ;  /* 0x0000003f3f3ff290 */ /* 0x000fe4000fffe03f */
[----:B------:R-:W-:Y:S02]  /*2d530*/  IMAD.MOV.U32 R34, RZ, RZ, R91 ;  /* 0x000000ffff227224 */ /* 0x000fe400078e005b */
[----:B------:R-:W-:Y:S01]  /*2d540*/  IMAD.MOV.U32 R35, RZ, RZ, R90 ;  /* 0x000000ffff237224 */ /* 0x000fe200078e005a */
[----:B------:R-:W-:Y:S01]  /*2d550*/  MOV R31, R88 ;  /* 0x00000058001f7202 */ /* 0x000fe20000000f00 */
[----:B------:R-:W-:Y:S01]  /*2d560*/  IMAD.MOV.U32 R30, RZ, RZ, R89 ;  /* 0x000000ffff1e7224 */ /* 0x000fe200078e0059 */
[----:B------:R-:W-:Y:S04]  /*2d570*/  STL [R1+0x31f0], R34 ;  /* 0x0031f02201007387 */ /* 0x000fe80000100800 */
[----:B------:R2:W-:Y:S04]  /*2d580*/  STL [R1+0x31ec], R35 ;  /* 0x0031ec2301007387 */ /* 0x0005e80000100800 */
[----:B------:R-:W-:Y:S04]  /*2d590*/  STL [R1+0x31e8], R30 ;  /* 0x0031e81e01007387 */ /* 0x000fe80000100800 */
[----:B------:R-:W-:Y:S01]  /*2d5a0*/  STL [R1+0x31e4], R31 ;  /* 0x0031e41f01007387 */ /* 0x000fe20000100800 */
[-C--:B-1----:R-:W-:Y:S03]  /*2d5b0*/  HMMA.1688.F32.TF32 R16, R220, R36.reuse, R84 ;  /* 0x00000024dc10723c */ /* 0x082fe60000081054 */
[----:B------:R-:W4:Y:S04]  /*2d5c0*/  LDL.LU.64 R84, [R1+0xdb0] ;  /* 0x000db00001547983 */ /* 0x000f280000300a00 */
[----:B------:R-:W4:Y:S11]  /*2d5d0*/  LDL.LU.64 R86, [R1+0xdb8] ;  /* 0x000db80001567983 */ /* 0x000f360000300a00 */
[----:B------:R-:W-:Y:S05]  /*2d5e0*/  @!UPT UIADD3 URZ, URZ, URZ, URZ ;  /* 0x0000003f3f3ff290 */ /* 0x000fea000fffe03f */
[----:B------:R-:W-:Y:S04]  /*2d5f0*/  STL.64 [R1+0x8b0], R16 ;  /* 0x0008b01001007387 */ /* 0x000fe80000100a00 */
[----:B------:R1:W-:Y:S04]  /*2d600*/  STL.64 [R1+0x8b8], R18 ;  /* 0x0008b81201007387 */ /* 0x0003e80000100a00 */
[----:B------:R-:W4:Y:S04]  /*2d610*/  LDL.LU.64 R32, [R1+0x150] ;  /* 0x0001500001207983 */ /* 0x000f280000300a00 */
[----:B--2---:R-:W2:Y:S01]  /*2d620*/  LDL.LU.64 R34, [R1+0x158] ;  /* 0x0001580001227983 */ /* 0x004ea20000300a00 */
[-C--:B-1----:R-:W-:Y:S08]  /*2d630*/  HMMA.1688.F32.TF32 R16, R204, R36.reuse, R24 ;  /* 0x00000024cc10723c */ /* 0x082ff00000081018 */
[-C--:B------:R-:W-:Y:S11]  /*2d640*/  HMMA.1688.F32.TF32 R20, R228, R36.reuse, R20 ;  /* 0x00000024e414723c */ /* 0x080ff60000081014 */
[----:B------:R-:W-:Y:S04]  /*2d650*/  @!UPT UIADD3 URZ, URZ, URZ, URZ ;  /* 0x0000003f3f3ff290 */ /* 0x000fe8000fffe03f */
[----:B------:R-:W-:Y:S04]  /*2d660*/  STL.64 [R1+0x4a0], R16 ;  /* 0x0004a01001007387 */ /* 0x000fe80000100a00 */
[----:B------:R1:W-:Y:S04]  /*2d670*/  STL.64 [R1+0x4a8], R18 ;  /* 0x0004a81201007387 */ /* 0x0003e80000100a00 */
[----:B------:R-:W2:Y:S04]  /*2d680*/  LDL.LU.64 R28, [R1+0xae0] ;  /* 0x000ae000011c7983 */ /* 0x000ea80000300a00 */
[----:B------:R-:W2:Y:S01]  /*2d690*/  LDL.LU.64 R30, [R1+0xae8] ;  /* 0x000ae800011e7983 */ /* 0x000ea20000300a00 */
[-C--:B-1----:R-:W-:Y:S03]  /*2d6a0*/  HMMA.1688.F32.TF32 R16, R208, R36.reuse, R12 ;  /* 0x00000024d010723c */ /* 0x082fe6000008100c */
[----:B------:R-:W2:Y:S04]  /*2d6b0*/  LDL.LU.64 R12, [R1+0x110] ;  /* 0x00011000010c7983 */ /* 0x000ea80000300a00 */
[----:B------:R1:W-:Y:S04]  /*2d6c0*/  STL.64 [R1+0xd80], R20 ;  /* 0x000d801401007387 */ /* 0x0003e80000100a00 */
[----:B------:R1:W-:Y:S04]  /*2d6d0*/  STL.64 [R1+0xd88], R22 ;  /* 0x000d881601007387 */ /* 0x0003e80000100a00 */
[----:B------:R-:W2:Y:S01]  /*2d6e0*/  LDL.LU.64 R14, [R1+0x118] ;  /* 0x00011800010e7983 */ /* 0x000ea20000300a00 */
[-C--:B---3--:R-:W-:Y:S08]  /*2d6f0*/  HMMA.1688.F32.TF32 R8, R224, R36.reuse, R8 ;  /* 0x00000024e008723c */ /* 0x088ff00000081008 */
[-C--:B------:R-:W-:Y:S08]  /*2d700*/  HMMA.1688.F32.TF32 R4, R212, R36.reuse, R4 ;  /* 0x00000024d404723c */ /* 0x080ff00000081004 */
[----:B------:R-:W-:Y:S01]  /*2d710*/  HMMA.1688.F32.TF32 R64, R216, R36, R64 ;  /* 0x00000024d840723c */ /* 0x000fe20000081040 */
[----:B------:R3:W-:Y:S04]  /*2d720*/  STL.64 [R1+0x640], R16 ;  /* 0x0006401001007387 */ /* 0x0007e80000100a00 */
[----:B------:R-:W-:Y:S04]  /*2d730*/  STL.64 [R1+0x648], R18 ;  /* 0x0006481201007387 */ /* 0x000fe80000100a00 */
[----:B------:R-:W2:Y:S04]  /*2d740*/  LDL.LU.64 R24, [R1+0x340] ;  /* 0x0003400001187983 */ /* 0x000ea80000300a00 */
[----:B------:R-:W2:Y:S04]  /*2d750*/  LDL.LU.64 R26, [R1+0x348] ;  /* 0x00034800011a7983 */ /* 0x000ea80000300a00 */
[----:B------:R3:W-:Y:S04]  /*2d760*/  STL.64 [R1+0xf70], R8 ;  /* 0x000f700801007387 */ /* 0x0007e80000100a00 */
[----:B------:R3:W-:Y:S04]  /*2d770*/  STL.64 [R1+0xf78], R10 ;  /* 0x000f780a01007387 */ /* 0x0007e80000100a00 */
[----:B-1----:R-:W2:Y:S04]  /*2d780*/  LDL.LU.64 R20, [R1+0xd0] ;  /* 0x0000d00001147983 */ /* 0x002ea80000300a00 */
[----:B------:R-:W2:Y:S01]  /*2d790*/  LDL.LU.64 R22, [R1+0xd8] ;  /* 0x0000d80001167983 */ /* 0x000ea20000300a00 */
[----:B---3--:R-:W-:-:S03]  /*2d7a0*/  IMAD.MOV.U32 R17, RZ, RZ, R64 ;  /* 0x000000ffff117224 */ /* 0x008fc600078e0040 */
[----:B------:R-:W3:Y:S01]  /*2d7b0*/  LDL.LU.64 R8, [R1+0x2e0] ;  /* 0x0002e00001087983 */ /* 0x000ee20000300a00 */
[----:B------:R-:W-:-:S03]  /*2d7c0*/  IMAD.MOV.U32 R16, RZ, RZ, R65 ;  /* 0x000000ffff107224 */ /* 0x000fc600078e0041 */
[----:B------:R-:W3:Y:S04]  /*2d7d0*/  LDL.LU.64 R10, [R1+0x2e8] ;  /* 0x0002e800010a7983 */ /* 0x000ee80000300a00 */
[----:B------:R1:W-:Y:S04]  /*2d7e0*/  STL.64 [R1+0x710], R4 ;  /* 0x0007100401007387 */ /* 0x0003e80000100a00 */
[----:B------:R1:W-:Y:S04]  /*2d7f0*/  STL.64 [R1+0x718], R6 ;  /* 0x0007180601007387 */ /* 0x0003e80000100a00 */
[----:B-1----:R-:W3:Y:S04]  /*2d800*/  LDL.LU.64 R4, [R1+0xdc0] ;  /* 0x000dc00001047983 */ /* 0x002ee80000300a00 */
[----:B------:R-:W3:Y:S04]  /*2d810*/  LDL.LU.64 R6, [R1+0xdc8] ;  /* 0x000dc80001067983 */ /* 0x000ee80000300a00 */
[----:B------:R-:W-:Y:S04]  /*2d820*/  STL.64 [R1+0x1478], R66 ;  /* 0x0014784201007387 */ /* 0x000fe80000100a00 */
[----:B------:R-:W-:Y:S04]  /*2d830*/  STL [R1+0x2e0c], R17 ;  /* 0x002e0c1101007387 */ /* 0x000fe80000100800 */
[----:B------:R-:W-:Y:S01]  /*2d840*/  STL [R1+0x2e08], R16 ;  /* 0x002e081001007387 */ /* 0x000fe20000100800 */
[-C--:B----4-:R-:W-:Y:S11]  /*2d850*/  HMMA.1688.F32.TF32 R36, R232, R40.reuse, R84 ;  /* 0x00000028e824723c */ /* 0x090ff60000081054 */
[----:B------:R-:W-:Y:S11]  /*2d860*/  @!UPT UIADD3 URZ, URZ, URZ, URZ ;  /* 0x0000003f3f3ff290 */ /* 0x000ff6000fffe03f */
[----:B------:R-:W-:Y:S02]  /*2d870*/  @!UPT UIADD3 URZ, URZ, URZ, URZ ;  /* 0x0000003f3f3ff290 */ /* 0x000fe4000fffe03f */
[----:B------:R-:W-:Y:S01]  /*2d880*/  IMAD.MOV.U32 R18, RZ, RZ, R36 ;  /* 0x000000ffff127224 */ /* 0x000fe200078e0024 */
[----:B------:R-:W-:Y:S01]  /*2d890*/  MOV R238, R37 ;  /* 0x0000002500ee7202 */ /* 0x000fe20000000f00 */
[----:B------:R-:W-:Y:S02]  /*2d8a0*/  IMAD.MOV.U32 R239, RZ, RZ, R38 ;  /* 0x000000ffffef7224 */ /* 0x000fe400078e0026 */
[----:B------:R-:W-:Y:S02]  /*2d8b0*/  IMAD.MOV.U32 R19, RZ, RZ, R39 ;  /* 0x000000ffff137224 */ /* 0x000fe400078e0027 */
[-C--:B--2---:R-:W-:Y:S01]  /*2d8c0*/  HMMA.1688.F32.TF32 R36, R220, R40.reuse, R32 ;  /* 0x00000028dc24723c */ /* 0x084fe20000081020 */
[----:B------:R-:W2:Y:S11]  /*2d8d0*/  LDL.LU.64 R32, [R1+0x140] ;  /* 0x0001400001207983 */ /* 0x000eb60000300a00 */
[----:B------:R-:W-:Y:S11]  /*2d8e0*/  @!UPT UIADD3 URZ, URZ, URZ, URZ ;  /* 0x0000003f3f3ff290 */ /* 0x000ff6000fffe03f */
[----:B------:R-:W-:Y:S04]  /*2d8f0*/  STL.64 [R1+0x880], R36 ;  /* 0x0008802401007387 */ /* 0x000fe80000100a00 */
[----:B------:R1:W-:Y:S04]  /*2d900*/  STL.64 [R1+0x888], R38 ;  /* 0x0008882601007387 */ /* 0x0003e80000100a00 */
[----:B------:R-:W2:Y:S01]  /*2d910*/  LDL.LU.64 R34, [R1+0x148] ;  /* 0x0001480001227983 */ /* 0x000ea20000300a00 */
[-C--:B------:R-:W-:Y:S08]  /*2d920*/  HMMA.1688.F32.TF32 R28, R204, R40.reuse, R28 ;  /* 0x00000028cc1c723c */ /* 0x080ff0000008101c */
[-C--:B-1----:R-:W-:Y:S11]  /*2d930*/  HMMA.1688.F32.TF32 R36, R228, R40.reuse, R12 ;  /* 0x00000028e424723c */ /* 0x082ff6000008100c */
[----:B------:R-:W-:Y:S04]  /*2d940*/  @!UPT UIADD3 URZ, URZ, URZ, URZ ;  /* 0x0000003f3f3ff290 */ /* 0x000fe8000fffe03f */
[----:B------:R1:W-:Y:S04]  /*2d950*/  STL.64 [R1+0x460], R28 ;  /* 0x0004601c01007387 */ /* 0x0003e80000100a00 */
[----:B------:R4:W-:Y:S04]  /*2d960*/  STL.64 [R1+0x468], R30 ;  /* 0x0004681e01007387 */ /* 0x0009e80000100a00 */
[----:B-1----:R-:W2:Y:S04]  /*2d970*/  LDL.LU.64 R28, [R1+0xb50] ;  /* 0x000b5000011c7983 */ /* 0x002ea80000300a00 */
[----:B----4-:R-:W4:Y:S04]  /*2d980*/  LDL.LU.64 R30, [R1+0xb58] ;  /* 0x000b5800011e7983 */ /* 0x010f280000300a00 */
[----:B------:R-:W4:Y:S04]  /*2d990*/  LDL.LU.64 R12, [R1+0x100] ;  /* 0x00010000010c7983 */ /* 0x000f280000300a00 */
[----:B------:R-:W4:Y:S01]  /*2d9a0*/  LDL.LU.64 R14, [R1+0x108] ;  /* 0x00010800010e7983 */ /* 0x000f220000300a00 */
[-C--:B------:R-:W-:Y:S08]  /*2d9b0*/  HMMA.1688.F32.TF32 R24, R208, R40.reuse, R24 ;  /* 0x00000028d018723c */ /* 0x080ff00000081018 */
[-C--:B------:R-:W-:Y:S08]  /*2d9c0*/  HMMA.1688.F32.TF32 R20, R224, R40.reuse, R20 ;  /* 0x00000028e014723c */ /* 0x080ff00000081014 */
[-C--:B---3--:R-:W-:Y:S01]  /*2d9d0*/  HMMA.1688.F32.TF32 R8, R212, R40.reuse, R8 ;  /* 0x00000028d408723c */ /* 0x088fe20000081008 */
[----:B------:R-:W-:Y:S07]  /*2d9e0*/  STL.64 [R1+0xc30], R36 ;  /* 0x000c302401007387 */ /* 0x000fee0000100a00 */
[----:B------:R-:W-:Y:S01]  /*2d9f0*/  HMMA.1688.F32.TF32 R40, R216, R40, R60 ;  /* 0x00000028d828723c */ /* 0x000fe2000008103c */
[----:B------:R-:W-:Y:S04]  /*2da00*/  STL.64 [R1+0xc38], R38 ;  /* 0x000c382601007387 */ /* 0x000fe80000100a00 */
[----:B------:R-:W3:Y:S04]  /*2da10*/  LDL.LU.64 R84, [R1+0x5e0] ;  /* 0x0005e00001547983 */ /* 0x000ee80000300a00 */
[----:B------:R1:W-:Y:S04]  /*2da20*/  STL.64 [R1+0x570], R24 ;  /* 0x0005701801007387 */ /* 0x0003e80000100a00 */
[----:B------:R1:W-:Y:S04]  /*2da30*/  STL.64 [R1+0x578], R26 ;  /* 0x0005781a01007387 */ /* 0x0003e80000100a00 */
[----:B------:R-:W3:Y:S04]  /*2da40*/  LDL.LU.64 R86, [R1+0x5e8] ;  /* 0x0005e80001567983 */ /* 0x000ee80000300a00 */
[----:B------:R1:W-:Y:S04]  /*2da50*/  STL.64 [R1+0xf00], R20 ;  /* 0x000f001401007387 */ /* 0x0003e80000100a00 */
[----:B------:R1:W-:Y:S04]  /*2da60*/  STL.64 [R1+0xf08], R22 ;  /* 0x000f081601007387 */ /* 0x0003e80000100a00 */
[----:B------:R-:W3:Y:S04]  /*2da70*/  LDL.LU.64 R64, [R1+0xc0] ;  /* 0x0000c00001407983 */ /* 0x000ee80000300a00 */
[----:B------:R-:W3:Y:S04]  /*2da80*/  LDL.LU.64 R66, [R1+0xc8] ;  /* 0x0000c80001427983 */ /* 0x000ee80000300a00 */
[----:B------:R-:W-:Y:S04]  /*2da90*/  STL.64 [R1+0x6e0], R8 ;  /* 0x0006e00801007387 */ /* 0x000fe80000100a00 */
[----:B------:R1:W-:Y:S04]  /*2daa0*/  STL.64 [R1+0x6e8], R10 ;  /* 0x0006e80a01007387 */ /* 0x0003e80000100a00 */
[----:B-1----:R-:W3:Y:S04]  /*2dab0*/  LDL.LU.64 R24, [R1+0x2f0] ;  /* 0x0002f00001187983 */ /* 0x002ee80000300a00 */
[----:B------:R-:W3:Y:S04]  /*2dac0*/  LDL.LU.64 R26, [R1+0x2f8] ;  /* 0x0002f800011a7983 */ /* 0x000ee80000300a00 */
[----:B------:R-:W3:Y:S04]  /*2dad0*/  LDL.LU.64 R20, [R1+0xe50] ;  /* 0x000e500001147983 */ /* 0x000ee80000300a00 */
[----:B------:R-:W3:Y:S04]  /*2dae0*/  LDL.LU.64 R22, [R1+0xe58] ;  /* 0x000e580001167983 */ /* 0x000ee80000300a00 */
[----:B------:R-:W-:Y:S04]  /*2daf0*/  STL.64 [R1+0x1440], R40 ;  /* 0x0014402801007387 */ /* 0x000fe80000100a00 */
[----:B------:R-:W-:Y:S04]  /*2db00*/  STL.64 [R1+0x1448], R42 ;  /* 0x0014482a01007387 */ /* 0x000fe80000100a00 */
[----:B------:R-:W3:Y:S04]  /*2db10*/  LDL.LU.64 R60, [R1+0x130] ;  /* 0x00013000013c7983 */ /* 0x000ee80000300a00 */
[----:B------:R-:W3:Y:S01]  /*2db20*/  LDL.LU.64 R62, [R1+0x138] ;  /* 0x00013800013e7983 */ /* 0x000ee20000300a00 */
[-C--:B------:R-:W-:Y:S11]  /*2db30*/  HMMA.1688.F32.TF32 R36, R232, R44.reuse, R4 ;  /* 0x0000002ce824723c */ /* 0x080ff60000081004 */
[----:B------:R-:W-:Y:S11]  /*2db40*/  @!UPT UIADD3 URZ, URZ, URZ, URZ ;  /* 0x0000003f3f3ff290 */ /* 0x000ff6000fffe03f */
[----:B------:R-:W-:Y:S02]  /*2db50*/  @!UPT UIADD3 URZ, URZ, URZ, URZ ;  /* 0x0000003f3f3ff290 */ /* 0x000fe4000fffe03f */
[----:B------:R-:W-:Y:S02]  /*2db60*/  IMAD.MOV.U32 R10, RZ, RZ, R36 ;  /* 0x000000ffff0a7224 */ /* 0x000fe400078e0024 */
[----:B------:R-:W-:Y:S02]  /*2db70*/  IMAD.MOV.U32 R11, RZ, RZ, R37 ;  /* 0x000000ffff0b7224 */ /* 0x000fe400078e0025 */
[----:B------:R-:W-:Y:S02]  /*2db80*/  IMAD.MOV.U32 R6, RZ, RZ, R38 ;  /* 0x000000ffff067224 */ /* 0x000fe400078e0026 */
[----:B------:R-:W-:Y:S01]  /*2db90*/  IMAD.MOV.U32 R7, RZ, RZ, R39 ;  /* 0x000000ffff077224 */ /* 0x000fe200078e0027 */
[-C--:B--2---:R-:W-:Y:S11]  /*2dba0*/  HMMA.1688.F32.TF32 R32, R220, R44.reuse, R32 ;  /* 0x0000002cdc20723c */ /* 0x084ff60000081020 */
[----:B------:R-:W-:Y:S11]  /*2dbb0*/  @!UPT UIADD3 URZ, URZ, URZ, URZ ;  /* 0x0000003f3f3ff290 */ /* 0x000ff6000fffe03f */
[----:B------:R-:W-:Y:S01]  /*2dbc0*/  @!UPT UIADD3 URZ, URZ, URZ, URZ ;  /* 0x0000003f3f3ff290 */ /* 0x000fe2000fffe03f */
[----:B------:R-:W-:Y:S04]  /*2dbd0*/  STL.64 [R1+0x7d0], R32 ;  /* 0x0007d02001007387 */ /* 0x000fe80000100a00 */
[----:B------:R4:W-:Y:S02]  /*2dbe0*/  STL.64 [R1+0x7d8], R34 ;  /* 0x0007d82201007387 */ /* 0x0009e40000100a00 */
[-C--:B----4-:R-:W-:Y:S02]  /*2dbf0*/  HMMA.1688.F32.TF32 R32, R204, R44.reuse, R28 ;  /* 0x0000002ccc20723c */ /* 0x090fe4000008101c */
[----:B------:R-:W2:Y:S04]  /*2dc00*/  LDL.LU.64 R28, [R1+0xbe0] ;  /* 0x000be000011c7983 */ /* 0x000ea80000300a00 */
[----:B------:R-:W2:Y:S02]  /*2dc10*/  LDL.LU.64 R30, [R1+0xbe8] ;  /* 0x000be800011e7983 */ /* 0x000ea40000300a00 */
[-C--:B------:R-:W-:Y:S11]  /*2dc20*/  HMMA.1688.F32.TF32 R12, R228, R44.reuse, R12 ;  /* 0x0000002ce40c723c */ /* 0x080ff6000008100c */
[----:B------:R-:W-:Y:S04]  /*2dc30*/  @!UPT UIADD3 URZ, URZ, URZ, URZ ;  /* 0x0000003f3f3ff290 */ /* 0x000fe8000fffe03f */
[----:B------:R1:W-:Y:S04]  /*2dc40*/  STL.64 [R1+0x390], R32 ;  /* 0x0003902001007387 */ /* 0x0003e80000100a00 */
[----:B------:R4:W-:Y:S04]  /*2dc50*/  STL.64 [R1+0x398], R34 ;  /* 0x0003982201007387 */ /* 0x0009e80000100a00 */
[----:B------:R-:W2:Y:S04]  /*2dc60*/  LDL.LU.64 R40, [R1+0xf0] ;  /* 0x0000f00001287983 */ /* 0x000ea80000300a00 */
[----:B------:R-:W2:Y:S04]  /*2dc70*/  LDL.LU.64 R42, [R1+0xf8] ;  /* 0x0000f800012a7983 */ /* 0x000ea80000300a00 */
[----:B------:R1:W-:Y:S04]  /*2dc80*/  STL.64 [R1+0xae0], R12 ;  /* 0x000ae00c01007387 */ /* 0x0003e80000100a00 */
[----:B------:R1:W-:Y:S04]  /*2dc90*/  STL.64 [R1+0xae8], R14 ;  /* 0x000ae80e01007387 */ /* 0x0003e80000100a00 */
[----:B------:R-:W2:Y:S04]  /*2dca0*/  LDL.LU.64 R36, [R1+0x8d0] ;  /* 0x0008d00001247983 */ /* 0x000ea80000300a00 */
[----:B------:R-:W2:Y:S04]  /*2dcb0*/  LDL.LU.64 R38, [R1+0x8d8] ;  /* 0x0008d80001267983 */ /* 0x000ea80000300a00 */
[----:B-1----:R-:W2:Y:S04]  /*2dcc0*/  LDL.LU.64 R32, [R1+0xb0] ;  /* 0x0000b00001207983 */ /* 0x002ea80000300a00 */
[----:B----4-:R-:W4:Y:S04]  /*2dcd0*/  LDL.LU.64 R34, [R1+0xb8] ;  /* 0x0000b80001227983 */ /* 0x010f280000300a00 */
[----:B------:R-:W4:Y:S04]  /*2dce0*/  LDL.LU.64 R12, [R1+0x2c0] ;  /* 0x0002c000010c7983 */ /* 0x000f280000300a00 */
[----:B------:R-:W4:Y:S01]  /*2dcf0*/  LDL.LU.64 R14, [R1+0x2c8] ;  /* 0x0002c800010e7983 */ /* 0x000f220000300a00 */
[-C--:B---3--:R-:W-:Y:S08]  /*2dd00*/  HMMA.1688.F32.TF32 R84, R208, R44.reuse, R84 ;  /* 0x0000002cd054723c */ /* 0x088ff00000081054 */
[-C--:B------:R-:W-:Y:S08]  /*2dd10*/  HMMA.1688.F32.TF32 R64, R224, R44.reuse, R64 ;  /* 0x0000002ce040723c */ /* 0x080ff00000081040 */
[-C--:B------:R-:W-:Y:S08]  /*2dd20*/  HMMA.1688.F32.TF32 R24, R212, R44.reuse, R24 ;  /* 0x0000002cd418723c */ /* 0x080ff00000081018 */
[----:B------:R-:W-:Y:S01]  /*2dd30*/  HMMA.1688.F32.TF32 R44, R216, R44, R56 ;  /* 0x0000002cd82c723c */ /* 0x000fe20000081038 */
[----:B------:R-:W-:Y:S04]  /*2dd40*/  STL.64 [R1+0x380], R84 ;  /* 0x0003805401007387 */ /* 0x000fe80000100a00 */
[----:B------:R-:W-:Y:S04]  /*2dd50*/  STL.64 [R1+0x388], R86 ;  /* 0x0003885601007387 */ /* 0x000fe80000100a00 */
[----:B------:R-:W-:Y:S04]  /*2dd60*/  STL.64 [R1+0xeb0], R64 ;  /* 0x000eb04001007387 */ /* 0x000fe80000100a00 */
[----:B------:R-:W-:Y:S01]  /*2dd70*/  STL.64 [R1+0xeb8], R66 ;  /* 0x000eb84201007387 */ /* 0x000fe20000100a00 */
[-C--:B------:R-:W-:Y:S03]  /*2dd80*/  HMMA.1688.F32.TF32 R56, R220, R48.reuse, R60 ;  /* 0x00000030dc38723c */ /* 0x080fe6000008103c */
[----:B------:R-:W-:Y:S04]  /*2dd90*/  STL.64 [R1+0x5e0], R24 ;  /* 0x0005e01801007387 */ /* 0x000fe80000100a00 */
[----:B------:R-:W-:Y:S04]  /*2dda0*/  STL.64 [R1+0x5e8], R26 ;  /* 0x0005e81a01007387 */ /* 0x000fe80000100a00 */
[----:B------:R-:W-:Y:S04]  /*2ddb0*/  STL.64 [R1+0x1400], R44 ;  /* 0x0014002c01007387 */ /* 0x000fe80000100a00 */
[----:B------:R1:W-:Y:S01]  /*2ddc0*/  STL.64 [R1+0x1408], R46 ;  /* 0x0014082e01007387 */ /* 0x0003e20000100a00 */
[-C--:B--2---:R-:W-:Y:S03]  /*2ddd0*/  HMMA.1688.F32.TF32 R40, R228, R48.reuse, R40 ;  /* 0x00000030e428723c */ /* 0x084fe60000081028 */
[----:B------:R-:W-:Y:S05]  /*2dde0*/  LDSM.16.M88.4 R60, [R3+0x4000] ;  /* 0x00400000033c783b */ /* 0x000fea0000000200 */
[-C--:B-1----:R-:W-:Y:S01]  /*2ddf0*/  HMMA.1688.F32.TF32 R44, R204, R48.reuse, R28 ;  /* 0x00000030cc2c723c */ /* 0x082fe2000008101c */
[----:B------:R-:W2:Y:S07]  /*2de00*/  LDL.LU.64 R28, [R1+0xf10] ;  /* 0x000f1000011c7983 */ /* 0x000eae0000300a00 */
[-C--:B------:R-:W-:Y:S08]  /*2de10*/  HMMA.1688.F32.TF32 R36, R208, R48.reuse, R36 ;  /* 0x00000030d024723c */ /* 0x080ff00000081024 */
[-C--:B----4-:R-:W-:Y:S08]  /*2de20*/  HMMA.1688.F32.TF32 R32, R224, R48.reuse, R32 ;  /* 0x00000030e020723c */ /* 0x090ff00000081020 */
[-C--:B------:R-:W-:Y:S01]  /*2de30*/  HMMA.1688.F32.TF32 R12, R212, R48.reuse, R12 ;  /* 0x00000030d40c723c */ /* 0x080fe2000008100c */
[----:B------:R-:W-:Y:S04]  /*2de40*/  STL.64 [R1+0x750], R56 ;  /* 0x0007503801007387 */ /* 0x000fe80000100a00 */
[----:B------:R-:W-:Y:S04]  /*2de50*/  STL.64 [R1+0x758], R58 ;  /* 0x0007583a01007387 */ /* 0x000fe80000100a00 */
[----:B------:R-:W2:Y:S04]  /*2de60*/  LDL.LU.64 R30, [R1+0xf18] ;  /* 0x000f1800011e7983 */ /* 0x000ea80000300a00 */
[----:B------:R-:W-:Y:S04]  /*2de70*/  STL.64 [R1+0x360], R44 ;  /* 0x0003602c01007387 */ /* 0x000fe80000100a00 */
[----:B------:R-:W-:Y:S04]  /*2de80*/  STL.64 [R1+0x368], R46 ;  /* 0x0003682e01007387 */ /* 0x000fe80000100a00 */
[----:B------:R-:W-:Y:S04]  /*2de90*/  STL.64 [R1+0xa70], R40 ;  /* 0x000a702801007387 */ /* 0x000fe80000100a00 */
[----:B------:R-:W-:Y:S04]  /*2dea0*/  STL.64 [R1+0xa78], R42 ;  /* 0x000a782a01007387 */ /* 0x000fe80000100a00 */
[----:B------:R-:W-:Y:S04]  /*2deb0*/  STL.64 [R1+0x350], R36 ;  /* 0x0003502401007387 */ /* 0x000fe80000100a00 */
[----:B------:R-:W-:Y:S04]  /*2dec0*/  STL.64 [R1+0x358], R38 ;  /* 0x0003582601007387 */ /* 0x000fe80000100a00 */
[----:B------:R-:W3:Y:S04]  /*2ded0*/  LDL.LU.64 R92, [R1+0x190] ;  /* 0x00019000015c7983 */ /* 0x000ee80000300a00 */
[----:B------:R-:W-:Y:S04]  /*2dee0*/  STL.64 [R1+0xe40], R32 ;  /* 0x000e402001007387 */ /* 0x000fe80000100a00 */
[----:B------:R-:W-:Y:S04]  /*2def0*/  STL.64 [R1+0xe48], R34 ;  /* 0x000e482201007387 */ /* 0x000fe80000100a00 */
[----:B------:R-:W3:Y:S04]  /*2df00*/  LDL.LU.64 R94, [R1+0x198] ;  /* 0x00019800015e7983 */ /* 0x000ee80000300a00 */
[----:B------:R-:W-:Y:S04]  /*2df10*/  STL.64 [R1+0x560], R12 ;  /* 0x0005600c01007387 */ /* 0x000fe80000100a00 */
[----:B------:R1:W-:Y:S01]  /*2df20*/  STL.64 [R1+0x568], R14 ;  /* 0x0005680e01007387 */ /* 0x0003e20000100a00 */
[-C--:B------:R-:W-:Y:S03]  /*2df30*/  HMMA.1688.F32.TF32 R64, R232, R48.reuse, R20 ;  /* 0x00000030e840723c */ /* 0x080fe60000081014 */
[----:B------:R-:W4:Y:S05]  /*2df40*/  LDSM.16.M88.4 R56, [R3+0x3c00] ;  /* 0x003c00000338783b */ /* 0x000f2a0000000200 */
[----:B-1----:R-:W-:Y:S01]  /*2df50*/  HMMA.1688.F32.TF32 R12, R216, R48, R52 ;  /* 0x00000030d80c723c */ /* 0x002fe20000081034 */
[----:B------:R-:W-:Y:S11]  /*2df60*/  LDSM.16.M88.4 R52, [R3+0x3800] ;  /* 0x003800000334783b */ /* 0x000ff60000000200 */
[----:B------:R-:W-:Y:S11]  /*2df70*/  @!UPT UIADD3 URZ, URZ, URZ, URZ ;  /* 0x0000003f3f3ff290 */ /* 0x000ff6000fffe03f */
[----:B------:R1:W-:Y:S04]  /*2df80*/  STL.64 [R1+0x13d0], R12 ;  /* 0x0013d00c01007387 */ /* 0x0003e80000100a00 */
[----:B------:R-:W3:Y:S04]  /*2df90*/  LDL.LU.64 R88, [R1+0xca0] ;  /* 0x000ca00001587983 */ /* 0x000ee80000300a00 */
[----:B------:R-:W3:Y:S01]  /*2dfa0*/  LDL.LU.64 R90, [R1+0xca8] ;  /* 0x000ca800015a7983 */ /* 0x000ee20000300a00 */
[----:B------:R-:W-:Y:S02]  /*2dfb0*/  IMAD.MOV.U32 R17, RZ, RZ, R14 ;  /* 0x000000ffff117224 */ /* 0x000fe400078e000e */
[----:B------:R-:W-:Y:S01]  /*2dfc0*/  IMAD.MOV.U32 R16, RZ, RZ, R15 ;  /* 0x000000ffff107224 */ /* 0x000fe200078e000f */
[----:B-1----:R-:W3:Y:S04]  /*2dfd0*/  LDL.LU.64 R12, [R1+0x180] ;  /* 0x00018000010c7983 */ /* 0x002ee80000300a00 */
[----:B------:R-:W3:Y:S04]  /*2dfe0*/  LDL.LU.64 R14, [R1+0x188] ;  /* 0x00018800010e7983 */ /* 0x000ee80000300a00 */
[----:B------:R-:W3:Y:S04]  /*2dff0*/  LDL.LU.64 R84, [R1+0x910] ;  /* 0x0009100001547983 */ /* 0x000ee80000300a00 */
[----:B------:R-:W3:Y:S04]  /*2e000*/  LDL.LU.64 R86, [R1+0x918] ;  /* 0x0009180001567983 */ /* 0x000ee80000300a00 */
[----:B------:R-:W3:Y:S04]  /*2e010*/  LDL.LU.64 R40, [R1+0x170] ;  /* 0x0001700001287983 */ /* 0x000ee80000300a00 */
[----:B------:R-:W3:Y:S04]  /*2e020*/  LDL.LU.64 R42, [R1+0x178] ;  /* 0x00017800012a7983 */ /* 0x000ee80000300a00 */
[----:B------:R-:W3:Y:S04]  /*2e030*/  LDL.LU.64 R32, [R1+0x300] ;  /* 0x0003000001207983 */ /* 0x000ee80000300a00 */
[----:B------:R-:W3:Y:S01]  /*2e040*/  LDL.LU.64 R34, [R1+0x308] ;  /* 0x0003080001227983 */ /* 0x000ee20000300a00 */
[----:B------:R-:W-:Y:S01]  /*2e050*/  MOV R26, R64 ;  /* 0x00000040001a7202 */ /* 0x000fe20000000f00 */
[----:B------:R-:W-:-:S02]  /*2e060*/  IMAD.MOV.U32 R27, RZ, RZ, R65 ;  /* 0x000000ffff1b7224 */ /* 0x000fc400078e0041 */
[----:B------:R-:W-:Y:S02]  /*2e070*/  IMAD.MOV.U32 R23, RZ, RZ, R66 ;  /* 0x000000ffff177224 */ /* 0x000fe400078e0042 */
[----:B------:R-:W-:Y:S02]  /*2e080*/  IMAD.MOV.U32 R22, RZ, RZ, R67 ;  /* 0x000000ffff167224 */ /* 0x000fe400078e0043 */
[----:B------:R-:W1:Y:S04]  /*2e090*/  LDSM.16.M88.4 R64, [R3+0x4400] ;  /* 0x004400000340783b */ /* 0x000e680000000200 */
[----:B------:R-:W-:Y:S04]  /*2e0a0*/  STL [R1+0x2e14], R17 ;  /* 0x002e141101007387 */ /* 0x000fe80000100800 */
[----:B------:R-:W-:Y:S04]  /*2e0b0*/  STL [R1+0x2e10], R16 ;  /* 0x002e101001007387 */ /* 0x000fe80000100800 */
[----:B----4-:R-:W-:Y:S04]  /*2e0c0*/  STL [R1+0x3148], R59 ;  /* 0x0031483b01007387 */ /* 0x010fe80000100800 */
[----:B------:R-:W-:Y:S04]  /*2e0d0*/  STL [R1+0x3144], R62 ;  /* 0x0031443e01007387 */ /* 0x000fe80000100800 */
[----:B------:R-:W-:Y:S04]  /*2e0e0*/  STL [R1+0x3140], R63 ;  /* 0x0031403f01007387 */ /* 0x000fe80000100800 */
[----:B-1----:R-:W-:Y:S04]  /*2e0f0*/  STL [R1+0x3138], R66 ;  /* 0x0031384201007387 */ /* 0x002fe80000100800 */
[----:B------:R-:W-:Y:S01]  /*2e100*/  STL [R1+0x3134], R67 ;  /* 0x0031344301007387 */ /* 0x000fe20000100800 */
[-C--:B--2---:R-:W-:Y:S08]  /*2e110*/  HMMA.1688.F32.TF32 R28, R232, R52.reuse, R28 ;  /* 0x00000034e81c723c */ /* 0x084ff0000008101c */
[----:B---3--:R-:W-:Y:S11]  /*2e120*/  HMMA.1688.F32.TF32 R92, R220, R52, R92 ;  /* 0x00000034dc5c723c */ /* 0x008ff6000008105c */
[----:B------:R-:W-:Y:S05]  /*2e130*/  @!UPT UIADD3 URZ, URZ, URZ, URZ ;  /* 0x0000003f3f3ff290 */ /* 0x000fea000fffe03f */
[----:B------:R-:W-:Y:S01]  /*2e140*/  IMAD.MOV.U32 R50, RZ, RZ, R28 ;  /* 0x000000ffff327224 */ /* 0x000fe200078e001c */
[----:B------:R-:W-:Y:S01]  /*2e150*/  MOV R51, R29 ;  /* 0x0000001d00337202 */ /* 0x000fe20000000f00 */
[----:B------:R-:W-:Y:S01]  /*2e160*/  IMAD.MOV.U32 R46, RZ, RZ, R30 ;  /* 0x000000ffff2e7224 */ /* 0x000fe200078e001e */
[----:B------:R-:W2:Y:S01]  /*2e170*/  LDL.LU.64 R28, [R1+0xf90] ;  /* 0x000f9000011c7983 */ /* 0x000ea20000300a00 */
[----:B------:R-:W-:-:S03]  /*2e180*/  IMAD.MOV.U32 R38, RZ, RZ, R31 ;  /* 0x000000ffff267224 */ /* 0x000fc600078e001f */
[----:B------:R-:W2:Y:S04]  /*2e190*/  LDL.LU.64 R30, [R1+0xf98] ;  /* 0x000f9800011e7983 */ /* 0x000ea80000300a00 */
[----:B------:R1:W-:Y:S01]  /*2e1a0*/  STL [R1+0x730], R92 ;  /* 0x0007305c01007387 */ /* 0x0003e20000100800 */
[----:B------:R-:W-:Y:S02]  /*2e1b0*/  IMAD.MOV.U32 R252, RZ, RZ, R93 ;  /* 0x000000fffffc7224 */ /* 0x000fe400078e005d */
[----:B------:R-:W-:Y:S02]  /*2e1c0*/  IMAD.MOV.U32 R2, RZ, RZ, R94 ;  /* 0x000000ffff027224 */ /* 0x000fe400078e005e */
[----:B------:R-:W-:Y:S02]  /*2e1d0*/  IMAD.MOV.U32 R0, RZ, RZ, R95 ;  /* 0x000000ffff007224 */ /* 0x000fe400078e005f */
[-C--:B-1----:R-:W-:Y:S03]  /*2e1e0*/  HMMA.1688.F32.TF32 R92, R204, R52.reuse, R88 ;  /* 0x00000034cc5c723c */ /* 0x082fe60000081058 */
[----:B------:R-:W-:Y:S04]  /*2e1f0*/  STL [R1+0x2ea8], R0 ;  /* 0x002ea80001007387 */ /* 0x000fe80000100800 */
[----:B------:R-:W-:Y:S01]  /*2e200*/  STL [R1+0x2ea4], R2 ;  /* 0x002ea40201007387 */ /* 0x000fe20000100800 */
[-C--:B------:R-:W-:Y:S03]  /*2e210*/  HMMA.1688.F32.TF32 R88, R228, R52.reuse, R12 ;  /* 0x00000034e458723c */ /* 0x080fe6000008100c */
[----:B------:R-:W-:Y:S04]  /*2e220*/  STL [R1+0x2ea0], R252 ;  /* 0x002ea0fc01007387 */ /* 0x000fe80000100800 */
[----:B------:R-:W3:Y:S08]  /*2e230*/  LDL.LU.64 R12, [R1+0x270] ;  /* 0x00027000010c7983 */ /* 0x000ef00000300a00 */
[----:B------:R1:W-:Y:S04]  /*2e240*/  STL.64 [R1+0x330], R92 ;  /* 0x0003305c01007387 */ /* 0x0003e80000100a00 */
[----:B------:R4:W-:Y:S04]  /*2e250*/  STL.64 [R1+0x338], R94 ;  /* 0x0003385e01007387 */ /* 0x0009e80000100a00 */
[----:B------:R-:W3:Y:S01]  /*2e260*/  LDL.LU.64 R14, [R1+0x278] ;  /* 0x00027800010e7983 */ /* 0x000ee20000300a00 */
[-C--:B------:R-:W-:Y:S03]  /*2e270*/  HMMA.1688.F32.TF32 R84, R208, R52.reuse, R84 ;  /* 0x00000034d054723c */ /* 0x080fe60000081054 */
[----:B------:R4:W-:Y:S04]  /*2e280*/  STL.64 [R1+0x920], R88 ;  /* 0x0009205801007387 */ /* 0x0009e80000100a00 */
[----:B------:R4:W-:Y:S04]  /*2e290*/  STL.64 [R1+0x928], R90 ;  /* 0x0009285a01007387 */ /* 0x0009e80000100a00 */
[----:B-1----:R-:W3:Y:S04]  /*2e2a0*/  LDL.LU.64 R92, [R1+0xd40] ;  /* 0x000d4000015c7983 */ /* 0x002ee80000300a00 */
[----:B----4-:R-:W4:Y:S01]  /*2e2b0*/  LDL.LU.64 R94, [R1+0xd48] ;  /* 0x000d4800015e7983 */ /* 0x010f220000300a00 */
[-C--:B------:R-:W-:Y:S07]  /*2e2c0*/  HMMA.1688.F32.TF32 R40, R224, R52.reuse, R40 ;  /* 0x00000034e028723c */ /* 0x080fee0000081028 */
[----:B------:R1:W-:Y:S04]  /*2e2d0*/  STL.64 [R1+0x320], R84 ;  /* 0x0003205401007387 */ /* 0x0003e80000100a00 */
[----:B------:R1:W-:Y:S04]  /*2e2e0*/  STL.64 [R1+0x328], R86 ;  /* 0x0003285601007387 */ /* 0x0003e80000100a00 */
[----:B------:R-:W4:Y:S04]  /*2e2f0*/  LDL.LU.64 R88, [R1+0x210] ;  /* 0x0002100001587983 */ /* 0x000f280000300a00 */
[----:B------:R-:W4:Y:S01]  /*2e300*/  LDL.LU.64 R90, [R1+0x218] ;  /* 0x00021800015a7983 */ /* 0x000f220000300a00 */
[-C--:B------:R-:W-:Y:S03]  /*2e310*/  HMMA.1688.F32.TF32 R32, R212, R52.reuse, R32 ;  /* 0x00000034d420723c */ /* 0x080fe60000081020 */
[----:B------:R1:W-:Y:S04]  /*2e320*/  STL.64 [R1+0xdd0], R40 ;  /* 0x000dd02801007387 */ /* 0x0003e80000100a00 */
[----:B------:R1:W-:Y:S04]  /*2e330*/  STL.64 [R1+0xdd8], R42 ;  /* 0x000dd82a01007387 */ /* 0x0003e80000100a00 */
[----:B-1----:R-:W4:Y:S04]  /*2e340*/  LDL.LU.64 R84, [R1+0xaa0] ;  /* 0x000aa00001547983 */ /* 0x002f280000300a00 */
[----:B------:R-:W4:Y:S08]  /*2e350*/  LDL.LU.64 R86, [R1+0xaa8] ;  /* 0x000aa80001567983 */ /* 0x000f300000300a00 */
[----:B------:R-:W-:Y:S04]  /*2e360*/  STL.64 [R1+0x310], R32 ;  /* 0x0003102001007387 */ /* 0x000fe80000100a00 */
[----:B------:R1:W-:Y:S04]  /*2e370*/  STL.64 [R1+0x318], R34 ;  /* 0x0003182201007387 */ /* 0x0003e80000100a00 */
[----:B------:R-:W4:Y:S04]  /*2e380*/  LDL.LU.64 R40, [R1+0x200] ;  /* 0x0002000001287983 */ /* 0x000f280000300a00 */
[----:B------:R-:W4:Y:S04]  /*2e390*/  LDL.LU.64 R42, [R1+0x208] ;  /* 0x00020800012a7983 */ /* 0x000f280000300a00 */
[----:B------:R-:W4:Y:S04]  /*2e3a0*/  LDL.LU.64 R96, [R1+0x4b0] ;  /* 0x0004b00001607983 */ /* 0x000f280000300a00 */
[----:B------:R-:W4:Y:S01]  /*2e3b0*/  LDL.LU.64 R98, [R1+0x4b8] ;  /* 0x0004b80001627983 */ /* 0x000f220000300a00 */
[----:B-1----:R-:W-:Y:S11]  /*2e3c0*/  HMMA.1688.F32.TF32 R32, R216, R52, R80 ;  /* 0x00000034d820723c */ /* 0x002ff60000081050 */
[----:B------:R-:W-:Y:S11]  /*2e3d0*/  @!UPT UIADD3 URZ, URZ, URZ, URZ ;  /* 0x0000003f3f3ff290 */ /* 0x000ff6000fffe03f */
[----:B------:R-:W-:Y:S01]  /*2e3e0*/  @!UPT UIADD3 URZ, URZ, URZ, URZ ;  /* 0x0000003f3f3ff290 */ /* 0x000fe2000fffe03f */
[----:B------:R1:W-:Y:S01]  /*2e3f0*/  STL.64 [R1+0xf88], R34 ;  /* 0x000f882201007387 */ /* 0x0003e20000100a00 */
[----:B------:R-:W-:Y:S01]  /*2e400*/  IMAD.MOV.U32 R17, RZ, RZ, R32 ;  /* 0x000000ffff117224 */ /* 0x000fe200078e0020 */
[----:B------:R-:W-:-:S04]  /*2e410*/  MOV R16, R33 ;  /* 0x0000002100107202 */ /* 0x000fc80000000f00 */
[----:B------:R-:W-:Y:S04]  /*2e420*/  STL [R1+0x2e1c], R17 ;  /* 0x002e1c1101007387 */ /* 0x000fe80000100800 */
[----:B------:R-:W-:Y:S01]  /*2e430*/  STL [R1+0x2e18], R16 ;  /* 0x002e181001007387 */ /* 0x000fe20000100800 */
[-C--:B--2---:R-:W-:Y:S11]  /*2e440*/  HMMA.1688.F32.TF32 R80, R232, R56.reuse, R28 ;  /* 0x00000038e850723c */ /* 0x084ff6000008101c */
[----:B------:R-:W-:Y:S11]  /*2e450*/  @!UPT UIADD3 URZ, URZ, URZ, URZ ;  /* 0x0000003f3f3ff290 */ /* 0x000ff6000fffe03f */
[----:B------:R-:W-:Y:S02]  /*2e460*/  @!UPT UIADD3 URZ, URZ, URZ, URZ ;  /* 0x0000003f3f3ff290 */ /* 0x000fe4000fffe03f */
[----:B-1----:R-:W-:Y:S02]  /*2e470*/  IMAD.MOV.U32 R34, RZ, RZ, R80 ;  /* 0x000000ffff227224 */ /* 0x002fe400078e0050 */
[----:B------:R-:W-:Y:S02]  /*2e480*/  IMAD.MOV.U32 R35, RZ, RZ, R81 ;  /* 0x000000ffff237224 */ /* 0x000fe400078e0051 */
[----:B------:R-:W-:Y:S02]  /*2e490*/  IMAD.MOV.U32 R30, RZ, RZ, R82 ;  /* 0x000000ffff1e7224 */ /* 0x000fe400078e0052 */
[----:B------:R-:W-:Y:S02]  /*2e4a0*/  IMAD.MOV.U32 R31, RZ, RZ, R83 ;  /* 0x000000ffff1f7224 */ /* 0x000fe400078e0053 */
[-C--:B---3--:R-:W-:Y:S01]  /*2e4b0*/  HMMA.1688.F32.TF32 R80, R220, R56.reuse, R12 ;  /* 0x00000038dc50723c */ /* 0x088fe2000008100c */
[----:B------:R-:W2:Y:S04]  /*2e4c0*/  LDL.LU.64 R12, [R1+0xfd0] ;  /* 0x000fd000010c7983 */ /* 0x000ea80000300a00 */
[----:B------:R-:W2:Y:S11]  /*2e4d0*/  LDL.LU.64 R14, [R1+0xfd8] ;  /* 0x000fd800010e7983 */ /* 0x000eb60000300a00 */
[----:B------:R-:W-:Y:S07]  /*2e4e0*/  @!UPT UIADD3 URZ, URZ, URZ, URZ ;  /* 0x0000003f3f3ff290 */ /* 0x000fee000fffe03f */
[----:B------:R-:W-:Y:S04]  /*2e4f0*/  STL.64 [R1+0x700], R80 ;  /* 0x0007005001007387 */ /* 0x000fe80000100a00 */
[----:B------:R4:W-:Y:S02]  /*2e500*/  STL.64 [R1+0x708], R82 ;  /* 0x0007085201007387 */ /* 0x0009e40000100a00 */
[-C--:B----4-:R-:W-:Y:S02]  /*2e510*/  HMMA.1688.F32.TF32 R80, R204, R56.reuse, R92 ;  /* 0x00000038cc50723c */ /* 0x090fe4000008105c */
[----:B------:R-:W3:Y:S04]  /*2e520*/  LDL.LU.64 R92, [R1+0x280] ;  /* 0x00028000015c7983 */ /* 0x000ee80000300a00 */
[----:B------:R-:W3:Y:S11]  /*2e530*/  LDL.LU.64 R94, [R1+0x288] ;  /* 0x00028800015e7983 */ /* 0x000ef60000300a00 */
[----:B------:R-:W-:Y:S06]  /*2e540*/  @!UPT UIADD3 URZ, URZ, URZ, URZ ;  /* 0x0000003f3f3ff290 */ /* 0x000fec000fffe03f */
        /* <DEDUP_REMOVED lines=20> */
[----:B-1----:R-:W-:Y:S11]  /*2e690*/  HMMA.1688.F32.TF32 R80, R212, R56, R96 ;  /* 0x00000038d450723c */ /* 0x002ff60000081060 */
[----:B------:R-:W-:Y:S11]  /*2e6a0*/  @!UPT UIADD3 URZ, URZ, URZ, URZ ;  /* 0x0000003f3f3ff290 */ /* 0x000ff6000fffe03f */
[----:B------:R-:W-:Y:S01]  /*2e6b0*/  @!UPT UIADD3 URZ, URZ, URZ, URZ ;  /* 0x0000003f3f3ff290 */ /* 0x000fe2000fffe03f */
[----:B------:R1:W-:Y:S01]  /*2e6c0*/  STL.64 [R1+0x2d0], R80 ;  /* 0x0002d05001007387 */ /* 0x0003e20000100a00 */
[----:B------:R-:W-:-:S03]  /*2e6d0*/  IMAD.MOV.U32 R0, RZ, RZ, R83 ;  /* 0x000000ffff007224 */ /* 0x000fc600078e0053 */
[----:B------:R1:W-:Y:S04]  /*2e6e0*/  STL [R1+0x2d8], R82 ;  /* 0x0002d85201007387 */ /* 0x0003e80000100800 */
[----:B-1----:R-:W4:Y:S04]  /*2e6f0*/  LDL.LU.64 R80, [R1+0x220] ;  /* 0x0002200001507983 */ /* 0x002f280000300a00 */
[----:B------:R-:W4:Y:S01]  /*2e700*/  LDL.LU.64 R82, [R1+0x228] ;  /* 0x0002280001527983 */ /* 0x000f220000300a00 */
[----:B------:R-:W-:Y:S03]  /*2e710*/  HMMA.1688.F32.TF32 R76, R216, R56, R76 ;  /* 0x00000038d84c723c */ /* 0x000fe6000008104c */
[----:B------:R-:W-:Y:S11]  /*2e720*/  STL [R1+0x2eb4], R0 ;  /* 0x002eb40001007387 */ /* 0x000ff60000100800 */
[----:B------:R-:W-:Y:S09]  /*2e730*/  @!UPT UIADD3 URZ, URZ, URZ, URZ ;  /* 0x0000003f3f3ff290 */ /* 0x000ff2000fffe03f */
[----:B------:R-:W-:Y:S04]  /*2e740*/  STL.64 [R1+0xf10], R76 ;  /* 0x000f104c01007387 */ /* 0x000fe80000100a00 */
[----:B------:R3:W-:Y:S04]  /*2e750*/  STL.64 [R1+0xf18], R78 ;  /* 0x000f184e01007387 */ /* 0x0007e80000100a00 */
[----:B------:R-:W4:Y:S04]  /*2e760*/  LDL.LU.64 R104, [R1+0x4f0] ;  /* 0x0004f00001687983 */ /* 0x000f280000300a00 */
[----:B------:R-:W4:Y:S01]  /*2e770*/  LDL.LU.64 R106, [R1+0x4f8] ;  /* 0x0004f800016a7983 */ /* 0x000f220000300a00 */
[-C--:B--2---:R-:W-:Y:S08]  /*2e780*/  HMMA.1688.F32.TF32 R96, R232, R60.reuse, R12 ;  /* 0x0000003ce860723c */ /* 0x084ff0000008100c */
[-C--:B---3--:R-:W-:Y:S11]  /*2e790*/  HMMA.1688.F32.TF32 R76, R220, R60.reuse, R92 ;  /* 0x0000003cdc4c723c */ /* 0x088ff6000008105c */
[----:B------:R-:W-:Y:S11]  /*2e7a0*/  @!UPT UIADD3 URZ, URZ, URZ, URZ ;  /* 0x0000003f3f3ff290 */ /* 0x000ff6000fffe03f */
[----:B------:R-:W-:Y:S01]  /*2e7b0*/  @!UPT UIADD3 URZ, URZ, URZ, URZ ;  /* 0x0000003f3f3ff290 */ /* 0x000fe2000fffe03f */
[----:B------:R-:W-:Y:S04]  /*2e7c0*/  STL.64 [R1+0x690], R76 ;  /* 0x0006904c01007387 */ /* 0x000fe80000100a00 */
[----:B------:R1:W-:Y:S01]  /*2e7d0*/  STL.64 [R1+0x698], R78 ;  /* 0x0006984e01007387 */ /* 0x0003e20000100a00 */
[----:B----4-:R-:W-:Y:S01]  /*2e7e0*/  HMMA.1688.F32.TF32 R88, R204, R60, R88 ;  /* 0x0000003ccc58723c */ /* 0x010fe20000081058 */
[----:B------:R-:W-:Y:S01]  /*2e7f0*/  IMAD.MOV.U32 R14, RZ, RZ, R96 ;  /* 0x000000ffff0e7224 */ /* 0x000fe200078e0060 */
[----:B------:R-:W-:Y:S01]  /*2e800*/  MOV R15, R97 ;  /* 0x00000061000f7202 */ /* 0x000fe20000000f00 */
[----:B------:R-:W-:Y:S02]  /*2e810*/  IMAD.MOV.U32 R49, RZ, RZ, R98 ;  /* 0x000000ffff317224 */ /* 0x000fe400078e0062 */
[----:B------:R-:W-:-:S03]  /*2e820*/  IMAD.MOV.U32 R48, RZ, RZ, R99 ;  /* 0x000000ffff307224 */ /* 0x000fc600078e0063 */
[-C--:B------:R-:W-:Y:S11]  /*2e830*/  HMMA.1688.F32.TF32 R84, R228, R60.reuse, R84 ;  /* 0x0000003ce454723c */ /* 0x080ff60000081054 */
[----:B------:R-:W-:Y:S04]  /*2e840*/  @!UPT UIADD3 URZ, URZ, URZ, URZ ;  /* 0x0000003f3f3ff290 */ /* 0x000fe8000fffe03f */
[----:B------:R2:W-:Y:S04]  /*2e850*/  STL.64 [R1+0x2b0], R88 ;  /* 0x0002b05801007387 */ /* 0x0005e80000100a00 */
[----:B------:R3:W-:Y:S01]  /*2e860*/  STL.64 [R1+0x2b8], R90 ;  /* 0x0002b85a01007387 */ /* 0x0007e20000100a00 */
[----:B-1----:R-:W-:Y:S03]  /*2e870*/  HMMA.1688.F32.TF32 R76, R208, R60, R40 ;  /* 0x0000003cd04c723c */ /* 0x002fe60000081028 */
[----:B------:R1:W-:Y:S04]  /*2e880*/  STL.64 [R1+0x8d0], R84 ;  /* 0x0008d05401007387 */ /* 0x0003e80000100a00 */
[----:B------:R2:W-:Y:S04]  /*2e890*/  STL.64 [R1+0x8d8], R86 ;  /* 0x0008d85601007387 */ /* 0x0005e80000100a00 */
[----:B------:R-:W4:Y:S04]  /*2e8a0*/  LDL.LU.64 R100, [R1+0x1020] ;  /* 0x0010200001647983 */ /* 0x000f280000300a00 */
[----:B------:R-:W4:Y:S04]  /*2e8b0*/  LDL.LU.64 R102, [R1+0x1028] ;  /* 0x0010280001667983 */ /* 0x000f280000300a00 */
[----:B------:R-:W4:Y:S04]  /*2e8c0*/  LDL.LU.64 R96, [R1+0x400] ;  /* 0x0004000001607983 */ /* 0x000f280000300a00 */
[----:B------:R-:W4:Y:S01]  /*2e8d0*/  LDL.LU.64 R98, [R1+0x408] ;  /* 0x0004080001627983 */ /* 0x000f220000300a00 */
[----:B------:R-:W-:-:S03]  /*2e8e0*/  IMAD.MOV.U32 R24, RZ, RZ, R79 ;  /* 0x000000ffff187224 */ /* 0x000fc600078e004f */
[----:B------:R-:W4:Y:S01]  /*2e8f0*/  LDL.LU.64 R92, [R1+0xdf0] ;  /* 0x000df000015c7983 */ /* 0x000f220000300a00 */
[----:B------:R-:W-:Y:S02]  /*2e900*/  IMAD.MOV.U32 R25, RZ, RZ, R78 ;  /* 0x000000ffff197224 */ /* 0x000fe400078e004e */
[----:B------:R-:W-:Y:S01]  /*2e910*/  IMAD.MOV.U32 R40, RZ, RZ, R77 ;  /* 0x000000ffff287224 */ /* 0x000fe200078e004d */
[----:B------:R-:W4:Y:S01]  /*2e920*/  LDL.LU.64 R94, [R1+0xdf8] ;  /* 0x000df800015e7983 */ /* 0x000f220000300a00 */
[----:B------:R-:W-:-:S03]  /*2e930*/  IMAD.MOV.U32 R41, RZ, RZ, R76 ;  /* 0x000000ffff297224 */ /* 0x000fc600078e004c */
[----:B--2---:R-:W2:Y:S04]  /*2e940*/  LDL.LU.64 R88, [R1+0x250] ;  /* 0x0002500001587983 */ /* 0x004ea80000300a00 */
[----:B---3--:R-:W2:Y:S04]  /*2e950*/  LDL.LU.64 R90, [R1+0x258] ;  /* 0x00025800015a7983 */ /* 0x008ea80000300a00 */
[----:B------:R-:W-:Y:S04]  /*2e960*/  STL [R1+0x305c], R24 ;  /* 0x00305c1801007387 */ /* 0x000fe80000100800 */
[----:B------:R-:W-:Y:S04]  /*2e970*/  STL [R1+0x3058], R25 ;  /* 0x0030581901007387 */ /* 0x000fe80000100800 */
[----:B------:R-:W-:Y:S04]  /*2e980*/  STL [R1+0x3054], R40 ;  /* 0x0030542801007387 */ /* 0x000fe80000100800 */
[----:B------:R3:W-:Y:S04]  /*2e990*/  STL [R1+0x3050], R41 ;  /* 0x0030502901007387 */ /* 0x0007e80000100800 */
[----:B-1----:R-:W2:Y:S04]  /*2e9a0*/  LDL.LU.64 R84, [R1+0xb60] ;  /* 0x000b600001547983 */ /* 0x002ea80000300a00 */
[----:B------:R-:W2:Y:S01]  /*2e9b0*/  LDL.LU.64 R86, [R1+0xb68] ;  /* 0x000b680001567983 */ /* 0x000ea20000300a00 */
[-C--:B---3--:R-:W-:Y:S11]  /*2e9c0*/  HMMA.1688.F32.TF32 R40, R224, R60.reuse, R80 ;  /* 0x0000003ce028723c */ /* 0x088ff60000081050 */
[----:B------:R-:W-:Y:S11]  /*2e9d0*/  @!UPT UIADD3 URZ, URZ, URZ, URZ ;  /* 0x0000003f3f3ff290 */ /* 0x000ff6000fffe03f */
[----:B------:R-:W-:Y:S01]  /*2e9e0*/  @!UPT UIADD3 URZ, URZ, URZ, URZ ;  /* 0x0000003f3f3ff290 */ /* 0x000fe2000fffe03f */
[----:B------:R-:W-:Y:S04]  /*2e9f0*/  STL.64 [R1+0xd00], R40 ;  /* 0x000d002801007387 */ /* 0x000fe80000100a00 */
[----:B------:R1:W-:Y:S04]  /*2ea00*/  STL.64 [R1+0xd08], R42 ;  /* 0x000d082a01007387 */ /* 0x0003e80000100a00 */
[----:B------:R-:W3:Y:S04]  /*2ea10*/  LDL.LU.64 R80, [R1+0x240] ;  /* 0x0002400001507983 */ /* 0x000ee80000300a00 */
[----:B------:R-:W3:Y:S04]  /*2ea20*/  LDL.LU.64 R82, [R1+0x248] ;  /* 0x0002480001527983 */ /* 0x000ee80000300a00 */
[----:B------:R-:W3:Y:S04]  /*2ea30*/  LDL.LU.64 R76, [R1+0x580] ;  /* 0x00058000014c7983 */ /* 0x000ee80000300a00 */
[----:B------:R-:W3:Y:S01]  /*2ea40*/  LDL.LU.64 R78, [R1+0x588] ;  /* 0x00058800014e7983 */ /* 0x000ee20000300a00 */
[-C--:B-1----:R-:W-:Y:S11]  /*2ea50*/  HMMA.1688.F32.TF32 R40, R212, R60.reuse, R104 ;  /* 0x0000003cd428723c */ /* 0x082ff60000081068 */
[----:B------:R-:W-:Y:S11]  /*2ea60*/  @!UPT UIADD3 URZ, URZ, URZ, URZ ;  /* 0x0000003f3f3ff290 */ /* 0x000ff6000fffe03f */
[----:B------:R-:W-:Y:S02]  /*2ea70*/  @!UPT UIADD3 URZ, URZ, URZ, URZ ;  /* 0x0000003f3f3ff290 */ /* 0x000fe4000fffe03f */
[----:B------:R-:W-:Y:S01]  /*2ea80*/  MOV R2, R40 ;  /* 0x0000002800027202 */ /* 0x000fe20000000f00 */
[----:B------:R-:W-:Y:S02]  /*2ea90*/  IMAD.MOV.U32 R252, RZ, RZ, R41 ;  /* 0x000000fffffc7224 */ /* 0x000fe400078e0029 */
[----:B------:R-:W-:Y:S02]  /*2eaa0*/  IMAD.MOV.U32 R53, RZ, RZ, R42 ;  /* 0x000000ffff357224 */ /* 0x000fe400078e002a */
[----:B------:R-:W-:Y:S02]  /*2eab0*/  IMAD.MOV.U32 R52, RZ, RZ, R43 ;  /* 0x000000ffff347224 */ /* 0x000fe400078e002b */
[----:B------:R-:W-:Y:S03]  /*2eac0*/  HMMA.1688.F32.TF32 R40, R216, R60, R72 ;  /* 0x0000003cd828723c */ /* 0x000fe60000081048 */
[----:B------:R-:W-:Y:S04]  /*2ead0*/  STL [R1+0x2f78], R52 ;  /* 0x002f783401007387 */ /* 0x000fe80000100800 */
[----:B------:R-:W-:Y:S04]  /*2eae0*/  STL [R1+0x2eb8], R53 ;  /* 0x002eb83501007387 */ /* 0x000fe80000100800 */
[----:B------:R-:W-:Y:S04]  /*2eaf0*/  STL [R1+0x2eb0], R2 ;  /* 0x002eb00201007387 */ /* 0x000fe80000100800 */
[----:B------:R-:W-:Y:S08]  /*2eb00*/  STL [R1+0x2eac], R252 ;  /* 0x002eacfc01007387 */ /* 0x000ff00000100800 */
[----:B------:R-:W-:Y:S04]  /*2eb10*/  STL.64 [R1+0xec0], R40 ;  /* 0x000ec02801007387 */ /* 0x000fe80000100a00 */
[----:B------:R-:W-:Y:S01]  /*2eb20*/  STL.64 [R1+0xec8], R42 ;  /* 0x000ec82a01007387 */ /* 0x000fe20000100a00 */
[-C--:B----4-:R-:W-:Y:S08]  /*2eb30*/  HMMA.1688.F32.TF32 R96, R220, R64.reuse, R96 ;  /* 0x00000040dc60723c */ /* 0x090ff00000081060 */
[-C--:B------:R-:W-:Y:S08]  /*2eb40*/  HMMA.1688.F32.TF32 R72, R204, R64.reuse, R92 ;  /* 0x00000040cc48723c */ /* 0x080ff0000008105c */
[-C--:B--2---:R-:W-:Y:S07]  /*2eb50*/  HMMA.1688.F32.TF32 R60, R228, R64.reuse, R88 ;  /* 0x00000040e43c723c */ /* 0x084fee0000081058 */
[----:B------:R-:W-:Y:S04]  /*2eb60*/  STL.64 [R1+0x590], R96 ;  /* 0x0005906001007387 */ /* 0x000fe80000100a00 */
[----:B------:R-:W-:Y:S04]  /*2eb70*/  STL.64 [R1+0x598], R98 ;  /* 0x0005986201007387 */ /* 0x000fe80000100a00 */
[----:B------:R-:W-:Y:S04]  /*2eb80*/  STL.64 [R1+0x270], R72 ;  /* 0x0002704801007387 */ /* 0x000fe80000100a00 */
[----:B------:R3:W-:Y:S04]  /*2eb90*/  STL.64 [R1+0x278], R74 ;  /* 0x0002784a01007387 */ /* 0x0007e80000100a00 */
[----:B------:R-:W-:Y:S01]  /*2eba0*/  STL.64 [R1+0x8a0], R60 ;  /* 0x0008a03c01007387 */ /* 0x000fe20000100a00 */
[-C--:B------:R-:W-:Y:S03]  /*2ebb0*/  HMMA.1688.F32.TF32 R84, R208, R64.reuse, R84 ;  /* 0x00000040d054723c */ /* 0x080fe60000081054 */
[----:B------:R1:W-:Y:S05]  /*2ebc0*/  STL.64 [R1+0x8a8], R62 ;  /* 0x0008a83e01007387 */ /* 0x0003ea0000100a00 */
[-C--:B------:R-:W-:Y:S11]  /*2ebd0*/  HMMA.1688.F32.TF32 R100, R232, R64.reuse, R100 ;  /* 0x00000040e864723c */ /* 0x080ff60000081064 */
[----:B------:R-:W-:Y:S04]  /*2ebe0*/  @!UPT UIADD3 URZ, URZ, URZ, URZ ;  /* 0x0000003f3f3ff290 */ /* 0x000fe8000fffe03f */
[----:B------:R2:W-:Y:S01]  /*2ebf0*/  STL.64 [R1+0x260], R84 ;  /* 0x0002605401007387 */ /* 0x0005e20000100a00 */
[-C--:B---3--:R-:W-:Y:S08]  /*2ec00*/  HMMA.1688.F32.TF32 R72, R224, R64.reuse, R80 ;  /* 0x00000040e048723c */ /* 0x088ff00000081050 */
[----:B-1----:R-:W-:Y:S01]  /*2ec10*/  HMMA.1688.F32.TF32 R60, R212, R64, R76 ;  /* 0x00000040d43c723c */ /* 0x002fe2000008104c */
[----:B------:R1:W-:Y:S01]  /*2ec20*/  STL.64 [R1+0x268], R86 ;  /* 0x0002685601007387 */ /* 0x0003e20000100a00 */
[----:B------:R-:W-:Y:S01]  /*2ec30*/  IMAD.MOV.U32 R39, RZ, RZ, R100 ;  /* 0x000000ffff277224 */ /* 0x000fe200078e0064 */
[----:B------:R-:W-:Y:S01]  /*2ec40*/  MOV R47, R103 ;  /* 0x00000067002f7202 */ /* 0x000fe20000000f00 */
[----:B------:R-:W-:Y:S01]  /*2ec50*/  IMAD.MOV.U32 R42, RZ, RZ, R101 ;  /* 0x000000ffff2a7224 */ /* 0x000fe200078e0065 */
[----:B------:R-:W-:Y:S01]  /*2ec60*/  LDSM.16.M88.4 R80, [R3+0x5400] ;  /* 0x005400000350783b */ /* 0x000fe20000000200 */
[----:B------:R-:W-:-:S02]  /*2ec70*/  IMAD.MOV.U32 R43, RZ, RZ, R102 ;  /* 0x000000ffff2b7224 */ /* 0x000fc400078e0066 */
[----:B------:R-:W-:Y:S01]  /*2ec80*/  HMMA.1688.F32.TF32 R64, R216, R64, R68 ;  /* 0x00000040d840723c */ /* 0x000fe20000081044 */
[----:B------:R-:W3:Y:S04]  /*2ec90*/  LDSM.16.M88.4 R68, [R3+0x4800] ;  /* 0x004800000344783b */ /* 0x000ee80000000200 */
[----:B------:R-:W-:Y:S04]  /*2eca0*/  LDSM.16.M88.4 R76, [R3+0x5000] ;  /* 0x00500000034c783b */ /* 0x000fe80000000200 */
[----:B------:R-:W-:Y:S04]  /*2ecb0*/  STL.64 [R1+0xb50], R72 ;  /* 0x000b504801007387 */ /* 0x000fe80000100a00 */
[----:B------:R-:W-:Y:S03]  /*2ecc0*/  STL.64 [R1+0xb58], R74 ;  /* 0x000b584a01007387 */ /* 0x000fe60000100a00 */
[----:B------:R-:W-:Y:S01]  /*2ecd0*/  IMAD.MOV.U32 R53, RZ, RZ, R60 ;  /* 0x000000ffff357224 */ /* 0x000fe200078e003c */
[----:B------:R-:W2:Y:S01]  /*2ece0*/  LDSM.16.M88.4 R72, [R3+0x4c00] ;  /* 0x004c00000348783b */ /* 0x000ea20000000200 */
[----:B------:R-:W-:-:S02]  /*2ecf0*/  IMAD.MOV.U32 R0, RZ, RZ, R61 ;  /* 0x000000ffff007224 */ /* 0x000fc400078e003d */
[----:B------:R-:W-:Y:S01]  /*2ed00*/  IMAD.MOV.U32 R2, RZ, RZ, R62 ;  /* 0x000000ffff027224 */ /* 0x000fe200078e003e */
[----:B------:R-:W4:Y:S01]  /*2ed10*/  LDL.LU.64 R60, [R1+0x1060] ;  /* 0x00106000013c7983 */ /* 0x000f220000300a00 */
[----:B------:R-:W-:-:S03]  /*2ed20*/  IMAD.MOV.U32 R252, RZ, RZ, R63 ;  /* 0x000000fffffc7224 */ /* 0x000fc600078e003f */
[----:B------:R-:W4:Y:S04]  /*2ed30*/  LDL.LU.64 R62, [R1+0x1068] ;  /* 0x00106800013e7983 */ /* 0x000f280000300a00 */
        /* <DEDUP_REMOVED lines=8> */
[----:B------:R-:W-:Y:S04]  /*2edc0*/  STL [R1+0x2f88], R252 ;  /* 0x002f88fc01007387 */ /* 0x000fe80000100800 */
[----:B------:R-:W-:Y:S04]  /*2edd0*/  STL [R1+0x2f84], R2 ;  /* 0x002f840201007387 */ /* 0x000fe80000100800 */
[----:B------:R-:W-:Y:S04]  /*2ede0*/  STL [R1+0x2f80], R0 ;  /* 0x002f800001007387 */ /* 0x000fe80000100800 */
[----:B------:R-:W-:Y:S04]  /*2edf0*/  STL [R1+0x2f7c], R53 ;  /* 0x002f7c3501007387 */ /* 0x000fe80000100800 */
[----:B------:R4:W-:Y:S04]  /*2ee00*/  STL.64 [R1+0xe80], R64 ;  /* 0x000e804001007387 */ /* 0x0009e80000100a00 */
[----:B------:R-:W4:Y:S04]  /*2ee10*/  LDL.LU.64 R88, [R1+0x3b0] ;  /* 0x0003b00001587983 */ /* 0x000f280000300a00 */
[----:B------:R-:W4:Y:S04]  /*2ee20*/  LDL.LU.64 R90, [R1+0x3b8] ;  /* 0x0003b800015a7983 */ /* 0x000f280000300a00 */
[----:B--2---:R-:W2:Y:S04]  /*2ee30*/  LDL.LU.64 R84, [R1+0x5b0] ;  /* 0x0005b00001547983 */ /* 0x004ea80000300a00 */
[----:B-1----:R-:W2:Y:S01]  /*2ee40*/  LDL.LU.64 R86, [R1+0x5b8] ;  /* 0x0005b80001567983 */ /* 0x002ea20000300a00 */
[----:B------:R-:W-:-:S02]  /*2ee50*/  IMAD.MOV.U32 R17, RZ, RZ, R66 ;  /* 0x000000ffff117224 */ /* 0x000fc400078e0042 */
[----:B------:R-:W-:-:S03]  /*2ee60*/  IMAD.MOV.U32 R16, RZ, RZ, R67 ;  /* 0x000000ffff107224 */ /* 0x000fc600078e0043 */
[----:B------:R-:W-:Y:S04]  /*2ee70*/  STL [R1+0x2e24], R17 ;  /* 0x002e241101007387 */ /* 0x000fe80000100800 */
[----:B------:R-:W-:Y:S04]  /*2ee80*/  STL [R1+0x2e20], R16 ;  /* 0x002e201001007387 */ /* 0x000fe80000100800 */
[----:B---3--:R-:W-:Y:S04]  /*2ee90*/  STL [R1+0x312c], R70 ;  /* 0x00312c4601007387 */ /* 0x008fe80000100800 */
[----:B------:R-:W-:Y:S04]  /*2eea0*/  STL [R1+0x3128], R71 ;  /* 0x0031284701007387 */ /* 0x000fe80000100800 */
[----:B------:R-:W-:Y:S04]  /*2eeb0*/  STL [R1+0x313c], R74 ;  /* 0x00313c4a01007387 */ /* 0x000fe80000100800 */
[----:B------:R-:W-:Y:S04]  /*2eec0*/  STL [R1+0x3130], R75 ;  /* 0x0031304b01007387 */ /* 0x000fe80000100800 */
[----:B------:R-:W-:Y:S04]  /*2eed0*/  STL [R1+0x30fc], R82 ;  /* 0x0030fc5201007387 */ /* 0x000fe80000100800 */
[----:B------:R-:W-:Y:S01]  /*2eee0*/  STL [R1+0x30f8], R83 ;  /* 0x0030f85301007387 */ /* 0x000fe20000100800 */
[-C--:B------:R-:W-:Y:S08]  /*2eef0*/  HMMA.1688.F32.TF32 R108, R216, R68.reuse, R156 ;  /* 0x00000044d86c723c */ /* 0x080ff0000008109c */
[-C--:B----4-:R-:W-:Y:S08]  /*2ef00*/  HMMA.1688.F32.TF32 R64, R232, R68.reuse, R60 ;  /* 0x00000044e840723c */ /* 0x090ff0000008103c */
[-C--:B------:R-:W-:Y:S11]  /*2ef10*/  HMMA.1688.F32.TF32 R100, R204, R68.reuse, R100 ;  /* 0x00000044cc64723c */ /* 0x080ff60000081064 */
[----:B------:R-:W-:Y:S04]  /*2ef20*/  @!UPT UIADD3 URZ, URZ, URZ, URZ ;  /* 0x0000003f3f3ff290 */ /* 0x000fe8000fffe03f */
[----:B------:R1:W-:Y:S01]  /*2ef30*/  STL [R1+0x244], R65 ;  /* 0x0002444101007387 */ /* 0x0003e20000100800 */
[----:B------:R-:W-:Y:S01]  /*2ef40*/  MOV R59, R64 ;  /* 0x00000040003b7202 */ /* 0x000fe20000000f00 */
[----:B------:R-:W-:Y:S02]  /*2ef50*/  IMAD.MOV.U32 R62, RZ, RZ, R66 ;  /* 0x000000ffff3e7224 */ /* 0x000fe400078e0042 */
[----:B------:R-:W-:Y:S02]  /*2ef60*/  IMAD.MOV.U32 R63, RZ, RZ, R67 ;  /* 0x000000ffff3f7224 */ /* 0x000fe400078e0043 */
[-C--:B-1----:R-:W-:Y:S08]  /*2ef70*/  HMMA.1688.F32.TF32 R64, R220, R68.reuse, R104 ;  /* 0x00000044dc40723c */ /* 0x082ff00000081068 */
[-C--:B------:R-:W-:Y:S08]  /*2ef80*/  HMMA.1688.F32.TF32 R96, R228, R68.reuse, R96 ;  /* 0x00000044e460723c */ /* 0x080ff00000081060 */
[----:B------:R-:W-:Y:S07]  /*2ef90*/  HMMA.1688.F32.TF32 R92, R208, R68, R92 ;  /* 0x00000044d05c723c */ /* 0x000fee000008105c */
[----:B------:R1:W-:Y:S04]  /*2efa0*/  STL.64 [R1+0x4b0], R64 ;  /* 0x0004b04001007387 */ /* 0x0003e80000100a00 */
[----:B------:R3:W-:Y:S04]  /*2efb0*/  STL.64 [R1+0x4b8], R66 ;  /* 0x0004b84201007387 */ /* 0x0007e80000100a00 */
[----:B-1----:R-:W4:Y:S04]  /*2efc0*/  LDL.LU.64 R64, [R1+0x1090] ;  /* 0x0010900001407983 */ /* 0x002f280000300a00 */
[----:B------:R1:W-:Y:S04]  /*2efd0*/  STL.64 [R1+0x170], R100 ;  /* 0x0001706401007387 */ /* 0x0003e80000100a00 */
[----:B------:R1:W-:Y:S04]  /*2efe0*/  STL.64 [R1+0x178], R102 ;  /* 0x0001786601007387 */ /* 0x0003e80000100a00 */
[----:B---3--:R-:W4:Y:S04]  /*2eff0*/  LDL.LU.64 R66, [R1+0x1098] ;  /* 0x0010980001427983 */ /* 0x008f280000300a00 */
[----:B------:R3:W-:Y:S04]  /*2f000*/  STL.64 [R1+0x870], R96 ;  /* 0x0008706001007387 */ /* 0x0007e80000100a00 */
[----:B------:R1:W-:Y:S04]  /*2f010*/  STL.64 [R1+0x878], R98 ;  /* 0x0008786201007387 */ /* 0x0003e80000100a00 */
[----:B------:R-:W4:Y:S04]  /*2f020*/  LDL.LU.64 R104, [R1+0x470] ;  /* 0x0004700001687983 */ /* 0x000f280000300a00 */
[----:B------:R-:W4:Y:S01]  /*2f030*/  LDL.LU.64 R106, [R1+0x478] ;  /* 0x00047800016a7983 */ /* 0x000f220000300a00 */
[----:B------:R-:W-:-:S02]  /*2f040*/  IMAD.MOV.U32 R53, RZ, RZ, R92 ;  /* 0x000000ffff357224 */ /* 0x000fc400078e005c */
[----:B------:R-:W-:Y:S02]  /*2f050*/  IMAD.MOV.U32 R52, RZ, RZ, R93 ;  /* 0x000000ffff347224 */ /* 0x000fe400078e005d */
[----:B------:R-:W-:Y:S01]  /*2f060*/  IMAD.MOV.U32 R20, RZ, RZ, R94 ;  /* 0x000000ffff147224 */ /* 0x000fe200078e005e */
[----:B------:R-:W4:Y:S01]  /*2f070*/  LDL.LU.64 R92, [R1+0xfa0] ;  /* 0x000fa000015c7983 */ /* 0x000f220000300a00 */
[----:B------:R-:W-:-:S03]  /*2f080*/  IMAD.MOV.U32 R21, RZ, RZ, R95 ;  /* 0x000000ffff157224 */ /* 0x000fc600078e005f */
[----:B------:R-:W4:Y:S01]  /*2f090*/  LDL.LU.64 R94, [R1+0xfa8] ;  /* 0x000fa800015e7983 */ /* 0x000f220000300a00 */
[-C--:B------:R-:W-:Y:S03]  /*2f0a0*/  HMMA.1688.F32.TF32 R88, R224, R68.reuse, R88 ;  /* 0x00000044e058723c */ /* 0x080fe60000081058 */
[----:B------:R-:W-:Y:S04]  /*2f0b0*/  STL [R1+0x2f98], R21 ;  /* 0x002f981501007387 */ /* 0x000fe80000100800 */
[----:B------:R-:W-:Y:S04]  /*2f0c0*/  STL [R1+0x2f94], R53 ;  /* 0x002f943501007387 */ /* 0x000fe80000100800 */
[----:B------:R-:W-:Y:S04]  /*2f0d0*/  STL [R1+0x2f90], R52 ;  /* 0x002f903401007387 */ /* 0x000fe80000100800 */
[----:B------:R-:W-:Y:S04]  /*2f0e0*/  STL [R1+0x2f8c], R20 ;  /* 0x002f8c1401007387 */ /* 0x000fe80000100800 */
[----:B-1----:R-:W4:Y:S04]  /*2f0f0*/  LDL.LU.64 R100, [R1+0x3e0] ;  /* 0x0003e00001647983 */ /* 0x002f280000300a00 */
[----:B------:R-:W4:Y:S04]  /*2f100*/  LDL.LU.64 R102, [R1+0x3e8] ;  /* 0x0003e80001667983 */ /* 0x000f280000300a00 */
[----:B------:R1:W-:Y:S04]  /*2f110*/  STL.64 [R1+0xaf0], R88 ;  /* 0x000af05801007387 */ /* 0x0003e80000100a00 */
[----:B------:R1:W-:Y:S04]  /*2f120*/  STL.64 [R1+0xaf8], R90 ;  /* 0x000af85a01007387 */ /* 0x0003e80000100a00 */
[----:B---3--:R-:W3:Y:S04]  /*2f130*/  LDL.LU.64 R96, [R1+0xc10] ;  /* 0x000c100001607983 */ /* 0x008ee80000300a00 */
[----:B------:R-:W3:Y:S04]  /*2f140*/  LDL.LU.64 R98, [R1+0xc18] ;  /* 0x000c180001627983 */ /* 0x000ee80000300a00 */
[----:B-1----:R-:W3:Y:S04]  /*2f150*/  LDL.LU.64 R88, [R1+0x3d0] ;  /* 0x0003d00001587983 */ /* 0x002ee80000300a00 */
[----:B------:R-:W3:Y:S01]  /*2f160*/  LDL.LU.64 R90, [R1+0x3d8] ;  /* 0x0003d800015a7983 */ /* 0x000ee20000300a00 */
[----:B--2---:R-:W-:Y:S11]  /*2f170*/  HMMA.1688.F32.TF32 R84, R212, R68, R84 ;  /* 0x00000044d454723c */ /* 0x004ff60000081054 */
[----:B------:R-:W-:Y:S11]  /*2f180*/  @!UPT UIADD3 URZ, URZ, URZ, URZ ;  /* 0x0000003f3f3ff290 */ /* 0x000ff6000fffe03f */
[----:B------:R-:W-:Y:S01]  /*2f190*/  @!UPT UIADD3 URZ, URZ, URZ, URZ ;  /* 0x0000003f3f3ff290 */ /* 0x000fe2000fffe03f */
[----:B------:R-:W-:Y:S04]  /*2f1a0*/  STL.64 [R1+0x2ec8], R86 ;  /* 0x002ec85601007387 */ /* 0x000fe80000100a00 */
[----:B------:R1:W-:Y:S04]  /*2f1b0*/  STL.64 [R1+0x2ec0], R84 ;  /* 0x002ec05401007387 */ /* 0x0003e80000100a00 */
[----:B------:R4:W-:Y:S04]  /*2f1c0*/  STL.64 [R1+0xe58], R110 ;  /* 0x000e586e01007387 */ /* 0x0009e80000100a00 */
[----:B-1----:R-:W2:Y:S04]  /*2f1d0*/  LDL.LU.64 R84, [R1+0x960] ;  /* 0x0009600001547983 */ /* 0x002ea80000300a00 */
[----:B------:R-:W2:Y:S01]  /*2f1e0*/  LDL.LU.64 R86, [R1+0x968] ;  /* 0x0009680001567983 */ /* 0x000ea20000300a00 */
[----:B------:R-:W-:Y:S01]  /*2f1f0*/  MOV R17, R108 ;  /* 0x0000006c00117202 */ /* 0x000fe20000000f00 */
[----:B------:R-:W-:-:S04]  /*2f200*/  IMAD.MOV.U32 R16, RZ, RZ, R109 ;  /* 0x000000ffff107224 */ /* 0x000fc800078e006d */
[----:B------:R-:W-:Y:S04]  /*2f210*/  STL [R1+0x2e2c], R17 ;  /* 0x002e2c1101007387 */ /* 0x000fe80000100800 */
[----:B------:R-:W-:Y:S01]  /*2f220*/  STL [R1+0x2e28], R16 ;  /* 0x002e281001007387 */ /* 0x000fe20000100800 */
[-C--:B----4-:R-:W-:Y:S08]  /*2f230*/  HMMA.1688.F32.TF32 R108, R232, R72.reuse, R64 ;  /* 0x00000048e86c723c */ /* 0x090ff00000081040 */
[-C--:B------:R-:W-:Y:S11]  /*2f240*/  HMMA.1688.F32.TF32 R104, R220, R72.reuse, R104 ;  /* 0x00000048dc68723c */ /* 0x080ff60000081068 */
[----:B------:R-:W-:Y:S05]  /*2f250*/  @!UPT UIADD3 URZ, URZ, URZ, URZ ;  /* 0x0000003f3f3ff290 */ /* 0x000fea000fffe03f */
[----:B------:R-:W-:Y:S02]  /*2f260*/  IMAD.MOV.U32 R74, RZ, RZ, R108 ;  /* 0x000000ffff4a7224 */ /* 0x000fe400078e006c */
[----:B------:R-:W-:Y:S02]  /*2f270*/  IMAD.MOV.U32 R66, RZ, RZ, R109 ;  /* 0x000000ffff427224 */ /* 0x000fe400078e006d */
[----:B------:R-:W4:Y:S01]  /*2f280*/  LDL.LU.64 R108, [R1+0x10d0] ;  /* 0x0010d000016c7983 */ /* 0x000f220000300a00 */
[----:B------:R-:W-:Y:S01]  /*2f290*/  IMAD.MOV.U32 R69, RZ, RZ, R110 ;  /* 0x000000ffff457224 */ /* 0x000fe200078e006e */
[-C--:B------:R-:W-:Y:S01]  /*2f2a0*/  HMMA.1688.F32.TF32 R92, R204, R72.reuse, R92 ;  /* 0x00000048cc5c723c */ /* 0x080fe2000008105c */
[----:B------:R-:W-:Y:S01]  /*2f2b0*/  IMAD.MOV.U32 R68, RZ, RZ, R111 ;  /* 0x000000ffff447224 */ /* 0x000fe200078e006f */
[----:B------:R-:W-:Y:S04]  /*2f2c0*/  STL.64 [R1+0x480], R104 ;  /* 0x0004806801007387 */ /* 0x000fe80000100a00 */
[----:B------:R-:W-:Y:S04]  /*2f2d0*/  STL.64 [R1+0x488], R106 ;  /* 0x0004886a01007387 */ /* 0x000fe80000100a00 */
[----:B------:R-:W4:Y:S11]  /*2f2e0*/  LDL.LU.64 R110, [R1+0x10d8] ;  /* 0x0010d800016e7983 */ /* 0x000f360000300a00 */
[----:B------:R-:W-:Y:S02]  /*2f2f0*/  @!UPT UIADD3 URZ, URZ, URZ, URZ ;  /* 0x0000003f3f3ff290 */ /* 0x000fe4000fffe03f */
[----:B------:R1:W-:Y:S04]  /*2f300*/  STL.64 [R1+0x160], R92 ;  /* 0x0001605c01007387 */ /* 0x0003e80000100a00 */
[----:B------:R3:W-:Y:S04]  /*2f310*/  STL.64 [R1+0x168], R94 ;  /* 0x0001685e01007387 */ /* 0x0007e80000100a00 */
[----:B-1----:R-:W4:Y:S04]  /*2f320*/  LDL.LU.64 R92, [R1+0x450] ;  /* 0x00045000015c7983 */ /* 0x002f280000300a00 */
[----:B---3--:R-:W3:Y:S01]  /*2f330*/  LDL.LU.64 R94, [R1+0x458] ;  /* 0x00045800015e7983 */ /* 0x008ee20000300a00 */
[-C--:B------:R-:W-:Y:S03]  /*2f340*/  HMMA.1688.F32.TF32 R96, R208, R72.reuse, R96 ;  /* 0x00000048d060723c */ /* 0x080fe60000081060 */
[----:B------:R-:W3:Y:S04]  /*2f350*/  LDL.LU.64 R104, [R1+0xfe0] ;  /* 0x000fe00001687983 */ /* 0x000ee80000300a00 */
[----:B------:R-:W3:Y:S01]  /*2f360*/  LDL.LU.64 R106, [R1+0xfe8] ;  /* 0x000fe800016a7983 */ /* 0x000ee20000300a00 */
[----:B------:R-:W-:Y:S11]  /*2f370*/  HMMA.1688.F32.TF32 R100, R228, R72, R100 ;  /* 0x00000048e464723c */ /* 0x000ff60000081064 */
[----:B------:R-:W-:Y:S05]  /*2f380*/  @!UPT UIADD3 URZ, URZ, URZ, URZ ;  /* 0x0000003f3f3ff290 */ /* 0x000fea000fffe03f */
[----:B------:R-:W-:Y:S01]  /*2f390*/  IMAD.MOV.U32 R0, RZ, RZ, R99 ;  /* 0x000000ffff007224 */ /* 0x000fe200078e0063 */
[----:B------:R-:W-:Y:S01]  /*2f3a0*/  MOV R252, R97 ;  /* 0x0000006100fc7202 */ /* 0x000fe20000000f00 */
[----:B------:R-:W-:Y:S02]  /*2f3b0*/  IMAD.MOV.U32 R20, RZ, RZ, R96 ;  /* 0x000000ffff147224 */ /* 0x000fe400078e0060 */
[----:B------:R-:W-:-:S03]  /*2f3c0*/  IMAD.MOV.U32 R2, RZ, RZ, R98 ;  /* 0x000000ffff027224 */ /* 0x000fc600078e0062 */
[----:B------:R1:W-:Y:S04]  /*2f3d0*/  STL.64 [R1+0x840], R100 ;  /* 0x0008406401007387 */ /* 0x0003e80000100a00 */
[----:B------:R1:W-:Y:S04]  /*2f3e0*/  STL.64 [R1+0x848], R102 ;  /* 0x0008486601007387 */ /* 0x0003e80000100a00 */
[----:B------:R-:W-:Y:S01]  /*2f3f0*/  STL [R1+0x2fa8], R0 ;  /* 0x002fa80001007387 */ /* 0x000fe20000100800 */
[-C--:B------:R-:W-:Y:S03]  /*2f400*/  HMMA.1688.F32.TF32 R88, R224, R72.reuse, R88 ;  /* 0x00000048e058723c */ /* 0x080fe60000081058 */
[----:B------:R-:W-:Y:S04]  /*2f410*/  STL [R1+0x2fa4], R20 ;  /* 0x002fa41401007387 */ /* 0x000fe80000100800 */
[----:B------:R-:W-:Y:S04]  /*2f420*/  STL [R1+0x2fa0], R252 ;  /* 0x002fa0fc01007387 */ /* 0x000fe80000100800 */
[----:B------:R-:W-:Y:S04]  /*2f430*/  STL [R1+0x2f9c], R2 ;  /* 0x002f9c0201007387 */ /* 0x000fe80000100800 */
[----:B-1----:R-:W3:Y:S04]  /*2f440*/  LDL.LU.64 R100, [R1+0x410] ;  /* 0x0004100001647983 */ /* 0x002ee80000300a00 */
[----:B------:R-:W3:Y:S04]  /*2f450*/  LDL.LU.64 R102, [R1+0x418] ;  /* 0x0004180001667983 */ /* 0x000ee80000300a00 */
[----:B------:R-:W-:Y:S04]  /*2f460*/  STL.64 [R1+0xab0], R88 ;  /* 0x000ab05801007387 */ /* 0x000fe80000100a00 */
[----:B------:R2:W-:Y:S04]  /*2f470*/  STL.64 [R1+0xab8], R90 ;  /* 0x000ab85a01007387 */ /* 0x0005e80000100a00 */
[----:B------:R-:W3:Y:S04]  /*2f480*/  LDL.LU.64 R96, [R1+0xc70] ;  /* 0x000c700001607983 */ /* 0x000ee80000300a00 */
[----:B------:R-:W3:Y:S01]  /*2f490*/  LDL.LU.64 R98, [R1+0xc78] ;  /* 0x000c780001627983 */ /* 0x000ee20000300a00 */
[-C--:B--2---:R-:W-:Y:S03]  /*2f4a0*/  HMMA.1688.F32.TF32 R88, R212, R72.reuse, R84 ;  /* 0x00000048d458723c */ /* 0x084fe60000081054 */
[----:B------:R-:W2:Y:S04]  /*2f4b0*/  LDL.LU.64 R84, [R1+0x3f0] ;  /* 0x0003f00001547983 */ /* 0x000ea80000300a00 */
[----:B------:R-:W2:Y:S11]  /*2f4c0*/  LDL.LU.64 R86, [R1+0x3f8] ;  /* 0x0003f80001567983 */ /* 0x000eb60000300a00 */
[----:B------:R-:W-:Y:S05]  /*2f4d0*/  @!UPT UIADD3 URZ, URZ, URZ, URZ ;  /* 0x0000003f3f3ff290 */ /* 0x000fea000fffe03f */
[----:B------:R-:W-:Y:S04]  /*2f4e0*/  STL.64 [R1+0x2ed8], R90 ;  /* 0x002ed85a01007387 */ /* 0x000fe80000100a00 */
[----:B------:R4:W-:Y:S01]  /*2f4f0*/  STL.64 [R1+0x2ed0], R88 ;  /* 0x002ed05801007387 */ /* 0x0009e20000100a00 */
[----:B------:R-:W-:Y:S11]  /*2f500*/  HMMA.1688.F32.TF32 R112, R216, R72, R152 ;  /* 0x00000048d870723c */ /* 0x000ff60000081098 */
[----:B------:R-:W-:Y:S11]  /*2f510*/  @!UPT UIADD3 URZ, URZ, URZ, URZ ;  /* 0x0000003f3f3ff290 */ /* 0x000ff6000fffe03f */
[----:B------:R-:W-:Y:S01]  /*2f520*/  @!UPT UIADD3 URZ, URZ, URZ, URZ ;  /* 0x0000003f3f3ff290 */ /* 0x000fe2000fffe03f */
[----:B------:R1:W-:Y:S04]  /*2f530*/  STL.64 [R1+0xdf0], R112 ;  /* 0x000df07001007387 */ /* 0x0003e80000100a00 */
[----:B------:R1:W-:Y:S01]  /*2f540*/  STL.64 [R1+0xdf8], R114 ;  /* 0x000df87201007387 */ /* 0x0003e20000100a00 */
[-C--:B----4-:R-:W-:Y:S11]  /*2f550*/  HMMA.1688.F32.TF32 R88, R232, R76.reuse, R108 ;  /* 0x0000004ce858723c */ /* 0x090ff6000008106c */
[----:B------:R-:W-:Y:S11]  /*2f560*/  @!UPT UIADD3 URZ, URZ, URZ, URZ ;  /* 0x0000003f3f3ff290 */ /* 0x000ff6000fffe03f */
[----:B------:R-:W-:Y:S02]  /*2f570*/  @!UPT UIADD3 URZ, URZ, URZ, URZ ;  /* 0x0000003f3f3ff290 */ /* 0x000fe4000fffe03f */
[----:B------:R-:W-:Y:S02]  /*2f580*/  IMAD.MOV.U32 R67, RZ, RZ, R88 ;  /* 0x000000ffff437224 */ /* 0x000fe400078e0058 */
[----:B------:R-:W-:Y:S02]  /*2f590*/  IMAD.MOV.U32 R75, RZ, RZ, R89 ;  /* 0x000000ffff4b7224 */ /* 0x000fe400078e0059 */
[----:B------:R-:W-:Y:S02]  /*2f5a0*/  IMAD.MOV.U32 R70, RZ, RZ, R90 ;  /* 0x000000ffff467224 */ /* 0x000fe400078e005a */
[----:B------:R-:W-:Y:S02]  /*2f5b0*/  IMAD.MOV.U32 R71, RZ, RZ, R91 ;  /* 0x000000ffff477224 */ /* 0x000fe400078e005b */
[-C--:B---3--:R-:W-:Y:S01]  /*2f5c0*/  HMMA.1688.F32.TF32 R88, R220, R76.reuse, R92 ;  /* 0x0000004cdc58723c */ /* 0x088fe2000008105c */
[----:B------:R-:W3:Y:S04]  /*2f5d0*/  LDL.LU.64 R92, [R1+0xb10] ;  /* 0x000b1000015c7983 */ /* 0x000ee80000300a00 */
[----:B------:R-:W3:Y:S11]  /*2f5e0*/  LDL.LU.64 R94, [R1+0xb18] ;  /* 0x000b1800015e7983 */ /* 0x000ef60000300a00 */
[----:B------:R-:W-:Y:S07]  /*2f5f0*/  @!UPT UIADD3 URZ, URZ, URZ, URZ ;  /* 0x0000003f3f3ff290 */ /* 0x000fee000fffe03f */
[----:B------:R-:W-:Y:S04]  /*2f600*/  STL.64 [R1+0x470], R88 ;  /* 0x0004705801007387 */ /* 0x000fe80000100a00 */
[----:B------:R4:W-:Y:S04]  /*2f610*/  STL.64 [R1+0x478], R90 ;  /* 0x0004785a01007387 */ /* 0x0009e80000100a00 */
[----:B-1----:R-:W3:Y:S04]  /*2f620*/  LDL.LU.64 R112, [R1+0x1100] ;  /* 0x0011000001707983 */ /* 0x002ee80000300a00 */
[----:B------:R-:W3:Y:S01]  /*2f630*/  LDL.LU.64 R114, [R1+0x1108] ;  /* 0x0011080001727983 */ /* 0x000ee20000300a00 */
[-C--:B----4-:R-:W-:Y:S11]  /*2f640*/  HMMA.1688.F32.TF32 R88, R204, R76.reuse, R104 ;  /* 0x0000004ccc58723c */ /* 0x090ff60000081068 */
[----:B------:R-:W-:Y:S11]  /*2f650*/  @!UPT UIADD3 URZ, URZ, URZ, URZ ;  /* 0x0000003f3f3ff290 */ /* 0x000ff6000fffe03f */
[----:B------:R-:W-:Y:S01]  /*2f660*/  @!UPT UIADD3 URZ, URZ, URZ, URZ ;  /* 0x0000003f3f3ff290 */ /* 0x000fe2000fffe03f */
[----:B------:R-:W-:Y:S04]  /*2f670*/  STL.64 [R1+0x150], R88 ;  /* 0x0001505801007387 */ /* 0x000fe80000100a00 */
[----:B------:R1:W-:Y:S04]  /*2f680*/  STL.64 [R1+0x158], R90 ;  /* 0x0001585a01007387 */ /* 0x0003e80000100a00 */
[----:B------:R-:W4:Y:S04]  /*2f690*/  LDL.LU.64 R108, [R1+0x4d0] ;  /* 0x0004d000016c7983 */ /* 0x000f280000300a00 */
[----:B------:R-:W4:Y:S01]  /*2f6a0*/  LDL.LU.64 R110, [R1+0x4d8] ;  /* 0x0004d800016e7983 */ /* 0x000f220000300a00 */
[-C--:B-1----:R-:W-:Y:S03]  /*2f6b0*/  HMMA.1688.F32.TF32 R88, R228, R76.reuse, R100 ;  /* 0x0000004ce458723c */ /* 0x082fe60000081064 */
[----:B------:R-:W4:Y:S04]  /*2f6c0*/  LDL.LU.64 R104, [R1+0x1030] ;  /* 0x0010300001687983 */ /* 0x000f280000300a00 */
[----:B------:R-:W4:Y:S11]  /*2f6d0*/  LDL.LU.64 R106, [R1+0x1038] ;  /* 0x00103800016a7983 */ /* 0x000f360000300a00 */
[----:B------:R-:W-:Y:S05]  /*2f6e0*/  @!UPT UIADD3 URZ, URZ, URZ, URZ ;  /* 0x0000003f3f3ff290 */ /* 0x000fea000fffe03f */
[----:B------:R-:W-:Y:S04]  /*2f6f0*/  STL.64 [R1+0x5b0], R88 ;  /* 0x0005b05801007387 */ /* 0x000fe80000100a00 */
[----:B------:R1:W-:Y:S04]  /*2f700*/  STL.64 [R1+0x5b8], R90 ;  /* 0x0005b85a01007387 */ /* 0x0003e80000100a00 */
[----:B------:R-:W4:Y:S04]  /*2f710*/  LDL.LU.64 R100, [R1+0x440] ;  /* 0x0004400001647983 */ /* 0x000f280000300a00 */
[----:B------:R-:W4:Y:S01]  /*2f720*/  LDL.LU.64 R102, [R1+0x448] ;  /* 0x0004480001667983 */ /* 0x000f220000300a00 */
[-C--:B-1----:R-:W-:Y:S08]  /*2f730*/  HMMA.1688.F32.TF32 R88, R208, R76.reuse, R96 ;  /* 0x0000004cd058723c */ /* 0x082ff00000081060 */
[-C--:B--2---:R-:W-:Y:S11]  /*2f740*/  HMMA.1688.F32.TF32 R84, R224, R76.reuse, R84 ;  /* 0x0000004ce054723c */ /* 0x084ff60000081054 */
[----:B------:R-:W-:Y:S05]  /*2f750*/  @!UPT UIADD3 URZ, URZ, URZ, URZ ;  /* 0x0000003f3f3ff290 */ /* 0x000fea000fffe03f */
[----:B------:R-:W-:Y:S02]  /*2f760*/  IMAD.MOV.U32 R36, RZ, RZ, R91 ;  /* 0x000000ffff247224 */ /* 0x000fe400078e005b */
[----:B------:R-:W-:Y:S01]  /*2f770*/  IMAD.MOV.U32 R37, RZ, RZ, R90 ;  /* 0x000000ffff257224 */ /* 0x000fe200078e005a */
[----:B------:R-:W-:Y:S01]  /*2f780*/  MOV R65, R88 ;  /* 0x0000005800417202 */ /* 0x000fe20000000f00 */
[----:B------:R-:W-:Y:S01]  /*2f790*/  IMAD.MOV.U32 R64, RZ, RZ, R89 ;  /* 0x000000ffff407224 */ /* 0x000fe200078e0059 */
[----:B------:R-:W-:Y:S04]  /*2f7a0*/  STL [R1+0x2fb8], R36 ;  /* 0x002fb82401007387 */ /* 0x000fe80000100800 */
[----:B------:R-:W-:Y:S04]  /*2f7b0*/  STL [R1+0x2fb4], R37 ;  /* 0x002fb42501007387 */ /* 0x000fe80000100800 */
[----:B------:R-:W-:Y:S04]  /*2f7c0*/  STL [R1+0x2fb0], R64 ;  /* 0x002fb04001007387 */ /* 0x000fe80000100800 */
[----:B------:R-:W-:Y:S04]  /*2f7d0*/  STL [R1+0x2fac], R65 ;  /* 0x002fac4101007387 */ /* 0x000fe80000100800 */
[----:B------:R-:W2:Y:S04]  /*2f7e0*/  LDL.LU.64 R96, [R1+0xe00] ;  /* 0x000e000001607983 */ /* 0x000ea80000300a00 */
[----:B------:R-:W2:Y:S04]  /*2f7f0*/  LDL.LU.64 R98, [R1+0xe08] ;  /* 0x000e080001627983 */ /* 0x000ea80000300a00 */
[----:B------:R1:W-:Y:S04]  /*2f800*/  STL.64 [R1+0xaa0], R84 ;  /* 0x000aa05401007387 */ /* 0x0003e80000100a00 */
[----:B------:R1:W-:Y:S04]  /*2f810*/  STL.64 [R1+0xaa8], R86 ;  /* 0x000aa85601007387 */ /* 0x0003e80000100a00 */
[----:B-1----:R-:W2:Y:S04]  /*2f820*/  LDL.LU.64 R84, [R1+0x430] ;  /* 0x0004300001547983 */ /* 0x002ea80000300a00 */
[----:B------:R-:W2:Y:S04]  /*2f830*/  LDL.LU.64 R86, [R1+0x438] ;  /* 0x0004380001567983 */ /* 0x000ea80000300a00 */
[----:B------:R-:W2:Y:S04]  /*2f840*/  LDL.LU.64 R88, [R1+0xb90] ;  /* 0x000b900001587983 */ /* 0x000ea80000300a00 */
[----:B------:R-:W2:Y:S01]  /*2f850*/  LDL.LU.64 R90, [R1+0xb98] ;  /* 0x000b9800015a7983 */ /* 0x000ea20000300a00 */
[-C--:B---3--:R-:W-:Y:S11]  /*2f860*/  HMMA.1688.F32.TF32 R92, R212, R76.reuse, R92 ;  /* 0x0000004cd45c723c */ /* 0x088ff6000008105c */
[----:B------:R-:W-:Y:S11]  /*2f870*/  @!UPT UIADD3 URZ, URZ, URZ, URZ ;  /* 0x0000003f3f3ff290 */ /* 0x000ff6000fffe03f */
[----:B------:R-:W-:Y:S01]  /*2f880*/  @!UPT UIADD3 URZ, URZ, URZ, URZ ;  /* 0x0000003f3f3ff290 */ /* 0x000fe2000fffe03f */
[----:B------:R-:W-:Y:S04]  /*2f890*/  STL.64 [R1+0x2ee8], R94 ;  /* 0x002ee85e01007387 */ /* 0x000fe80000100a00 */
[----:B------:R1:W-:Y:S02]  /*2f8a0*/  STL.64 [R1+0x2ee0], R92 ;  /* 0x002ee05c01007387 */ /* 0x0003e40000100a00 */
[----:B-1----:R-:W-:Y:S08]  /*2f8b0*/  HMMA.1688.F32.TF32 R92, R216, R76, R148 ;  /* 0x0000004cd85c723c */ /* 0x002ff00000081094 */
[-C--:B------:R-:W-:Y:S11]  /*2f8c0*/  HMMA.1688.F32.TF32 R112, R232, R80.reuse, R112 ;  /* 0x00000050e870723c */ /* 0x080ff60000081070 */
[----:B------:R-:W-:Y:S04]  /*2f8d0*/  @!UPT UIADD3 URZ, URZ, URZ, URZ ;  /* 0x0000003f3f3ff290 */ /* 0x000fe8000fffe03f */
[----:B------:R-:W-:Y:S04]  /*2f8e0*/  STL.64 [R1+0xda0], R92 ;  /* 0x000da05c01007387 */ /* 0x000fe80000100a00 */
[----:B------:R1:W-:Y:S01]  /*2f8f0*/  STL.64 [R1+0xda8], R94 ;  /* 0x000da85e01007387 */ /* 0x0003e20000100a00 */
[-C--:B----4-:R-:W-:Y:S08]  /*2f900*/  HMMA.1688.F32.TF32 R108, R220, R80.reuse, R108 ;  /* 0x00000050dc6c723c */ /* 0x090ff0000008106c */
[----:B-1----:R-:W-:Y:S01]  /*2f910*/  HMMA.1688.F32.TF32 R92, R204, R80, R104 ;  /* 0x00000050cc5c723c */ /* 0x002fe20000081068 */
[----:B------:R-:W-:Y:S04]  /*2f920*/  STL.64 [R1+0x210], R112 ;  /* 0x0002107001007387 */ /* 0x000fe80000100a00 */
[----:B------:R-:W-:Y:S04]  /*2f930*/  STL.64 [R1+0x218], R114 ;  /* 0x0002187201007387 */ /* 0x000fe80000100a00 */
[----:B------:R-:W-:Y:S04]  /*2f940*/  LDSM.16.M88.4 R104, [R3+0x5c00] ;  /* 0x005c00000368783b */ /* 0x000fe80000000200 */
[----:B------:R-:W-:Y:S04]  /*2f950*/  LDSM.16.M88.4 R112, [R3+0x6400] ;  /* 0x006400000370783b */ /* 0x000fe80000000200 */
[----:B------:R-:W-:Y:S04]  /*2f960*/  STL.64 [R1+0x450], R108 ;  /* 0x0004506c01007387 */ /* 0x000fe80000100a00 */
[----:B------:R-:W-:Y:S03]  /*2f970*/  STL.64 [R1+0x458], R110 ;  /* 0x0004586e01007387 */ /* 0x000fe60000100a00 */
[----:B------:R-:W-:Y:S01]  /*2f980*/  IMAD.MOV.U32 R24, RZ, RZ, R94 ;  /* 0x000000ffff187224 */ /* 0x000fe200078e005e */
[----:B------:R2:W-:Y:S01]  /*2f990*/  STL.64 [R1+0x140], R92 ;  /* 0x0001405c01007387 */ /* 0x0005e20000100a00 */
[----:B------:R-:W-:-:S03]  /*2f9a0*/  IMAD.MOV.U32 R25, RZ, RZ, R95 ;  /* 0x000000ffff197224 */ /* 0x000fc600078e005f */
[----:B------:R-:W-:Y:S01]  /*2f9b0*/  LDSM.16.M88.4 R108, [R3+0x6000] ;  /* 0x00600000036c783b */ /* 0x000fe20000000200 */
[-C--:B------:R-:W-:Y:S03]  /*2f9c0*/  HMMA.1688.F32.TF32 R100, R228, R80.reuse, R100 ;  /* 0x00000050e464723c */ /* 0x080fe60000081064 */
[----:B------:R-:W-:Y:S04]  /*2f9d0*/  STL [R1+0x3064], R25 ;  /* 0x0030641901007387 */ /* 0x000fe80000100800 */
[----:B------:R-:W-:Y:S11]  /*2f9e0*/  STL [R1+0x3060], R24 ;  /* 0x0030601801007387 */ /* 0x000ff60000100800 */
[----:B------:R-:W-:Y:S05]  /*2f9f0*/  @!UPT UIADD3 URZ, URZ, URZ, URZ ;  /* 0x0000003f3f3ff290 */ /* 0x000fea000fffe03f */
[----:B------:R-:W-:Y:S01]  /*2fa00*/  STL.64 [R1+0x580], R100 ;  /* 0x0005806401007387 */ /* 0x000fe20000100a00 */
[-C--:B--2---:R-:W-:Y:S03]  /*2fa10*/  HMMA.1688.F32.TF32 R92, R208, R80.reuse, R96 ;  /* 0x00000050d05c723c */ /* 0x084fe60000081060 */
[----:B------:R-:W-:Y:S04]  /*2fa20*/  STL.64 [R1+0x588], R102 ;  /* 0x0005886601007387 */ /* 0x000fe80000100a00 */
[----:B------:R-:W1:Y:S11]  /*2fa30*/  LDSM.16.M88.4 R100, [R3+0x5800] ;  /* 0x005800000364783b */ /* 0x000e760000000200 */
[----:B------:R-:W-:Y:S06]  /*2fa40*/  @!UPT UIADD3 URZ, URZ, URZ, URZ ;  /* 0x0000003f3f3ff290 */ /* 0x000fec000fffe03f */
[----:B------:R-:W-:Y:S01]  /*2fa50*/  IMAD.MOV.U32 R52, RZ, RZ, R95 ;  /* 0x000000ffff347224 */ /* 0x000fe200078e005f */
[----:B------:R-:W-:Y:S01]  /*2fa60*/  MOV R21, R93 ;  /* 0x0000005d00157202 */ /* 0x000fe20000000f00 */
[----:B------:R-:W-:Y:S02]  /*2fa70*/  IMAD.MOV.U32 R53, RZ, RZ, R94 ;  /* 0x000000ffff357224 */ /* 0x000fe400078e005e */
[----:B------:R-:W-:Y:S01]  /*2fa80*/  IMAD.MOV.U32 R2, RZ, RZ, R92 ;  /* 0x000000ffff027224 */ /* 0x000fe200078e005c */
[----:B------:R-:W-:Y:S01]  /*2fa90*/  STL [R1+0x3070], R52 ;  /* 0x0030703401007387 */ /* 0x000fe20000100800 */
[-C--:B------:R-:W-:Y:S03]  /*2faa0*/  HMMA.1688.F32.TF32 R92, R224, R80.reuse, R84 ;  /* 0x00000050e05c723c */ /* 0x080fe60000081054 */
[----:B------:R-:W-:Y:S04]  /*2fab0*/  STL [R1+0x306c], R53 ;  /* 0x00306c3501007387 */ /* 0x000fe80000100800 */
[----:B------:R-:W-:Y:S04]  /*2fac0*/  STL [R1+0x3068], R21 ;  /* 0x0030681501007387 */ /* 0x000fe80000100800 */
[----:B------:R-:W-:Y:S04]  /*2fad0*/  STL [R1+0x2fbc], R2 ;  /* 0x002fbc0201007387 */ /* 0x000fe80000100800 */
[----:B------:R-:W2:Y:S04]  /*2fae0*/  LDL.LU.64 R84, [R1+0x1140] ;  /* 0x0011400001547983 */ /* 0x000ea80000300a00 */
[----:B------:R-:W2:Y:S04]  /*2faf0*/  LDL.LU.64 R86, [R1+0x1148] ;  /* 0x0011480001567983 */ /* 0x000ea80000300a00 */
[----:B------:R-:W-:Y:S04]  /*2fb00*/  STL.64 [R1+0xa10], R92 ;  /* 0x000a105c01007387 */ /* 0x000fe80000100a00 */
[----:B------:R-:W-:Y:S04]  /*2fb10*/  STL.64 [R1+0xa18], R94 ;  /* 0x000a185e01007387 */ /* 0x000fe80000100a00 */
[----:B------:R-:W3:Y:S04]  /*2fb20*/  LDL.LU.64 R120, [R1+0x550] ;  /* 0x0005500001787983 */ /* 0x000ee80000300a00 */
[----:B------:R-:W3:Y:S04]  /*2fb30*/  LDL.LU.64 R122, [R1+0x558] ;  /* 0x00055800017a7983 */ /* 0x000ee80000300a00 */
[----:B------:R-:W4:Y:S04]  /*2fb40*/  LDL.LU.64 R116, [R1+0x1070] ;  /* 0x0010700001747983 */ /* 0x000f280000300a00 */
[----:B------:R-:W4:Y:S01]  /*2fb50*/  LDL.LU.64 R118, [R1+0x1078] ;  /* 0x0010780001767983 */ /* 0x000f220000300a00 */
[-C--:B------:R-:W-:Y:S08]  /*2fb60*/  HMMA.1688.F32.TF32 R96, R212, R80.reuse, R88 ;  /* 0x00000050d460723c */ /* 0x080ff00000081058 */
[----:B------:R-:W-:Y:S01]  /*2fb70*/  HMMA.1688.F32.TF32 R88, R216, R80, R144 ;  /* 0x00000050d858723c */ /* 0x000fe20000081090 */
[----:B------:R-:W-:Y:S11]  /*2fb80*/  LDSM.16.M88.4 R144, [R3+0x7400] ;  /* 0x007400000390783b */ /* 0x000ff60000000200 */
[----:B------:R-:W-:Y:S03]  /*2fb90*/  @!UPT UIADD3 URZ, URZ, URZ, URZ ;  /* 0x0000003f3f3ff290 */ /* 0x000fe6000fffe03f */
[----:B------:R-:W-:Y:S04]  /*2fba0*/  STL.64 [R1+0x2ef8], R98 ;  /* 0x002ef86201007387 */ /* 0x000fe80000100a00 */
[----:B------:R-:W-:Y:S04]  /*2fbb0*/  STL.64 [R1+0x2ef0], R96 ;  /* 0x002ef06001007387 */ /* 0x000fe80000100a00 */
[----:B------:R1:W-:Y:S01]  /*2fbc0*/  STL.64 [R1+0xb60], R88 ;  /* 0x000b605801007387 */ /* 0x0003e20000100a00 */
[----:B------:R-:W-:Y:S02]  /*2fbd0*/  IMAD.MOV.U32 R17, RZ, RZ, R90 ;  /* 0x000000ffff117224 */ /* 0x000fe400078e005a */
[----:B------:R-:W-:Y:S01]  /*2fbe0*/  IMAD.MOV.U32 R16, RZ, RZ, R91 ;  /* 0x000000ffff107224 */ /* 0x000fe200078e005b */
[----:B-1----:R-:W4:Y:S04]  /*2fbf0*/  LDL.LU.64 R88, [R1+0x530] ;  /* 0x0005300001587983 */ /* 0x002f280000300a00 */
        /* <DEDUP_REMOVED lines=15> */
[-C--:B--2---:R-:W-:Y:S03]  /*2fcf0*/  HMMA.1688.F32.TF32 R80, R232, R100.reuse, R84 ;  /* 0x00000064e850723c */ /* 0x084fe60000081054 */
[----:B------:R-:W2:Y:S04]  /*2fd00*/  LDL.LU.64 R84, [R1+0xbf0] ;  /* 0x000bf00001547983 */ /* 0x000ea80000300a00 */
[----:B------:R-:W2:Y:S01]  /*2fd10*/  LDL.LU.64 R86, [R1+0xbf8] ;  /* 0x000bf80001567983 */ /* 0x000ea20000300a00 */
[-C--:B---3--:R-:W-:Y:S11]  /*2fd20*/  HMMA.1688.F32.TF32 R120, R220, R100.reuse, R120 ;  /* 0x00000064dc78723c */ /* 0x088ff60000081078 */
[----:B------:R-:W-:Y:S04]  /*2fd30*/  @!UPT UIADD3 URZ, URZ, URZ, URZ ;  /* 0x0000003f3f3ff290 */ /* 0x000fe8000fffe03f */
[----:B------:R-:W-:Y:S04]  /*2fd40*/  STL.64 [R1+0x200], R80 ;  /* 0x0002005001007387 */ /* 0x000fe80000100a00 */
[----:B------:R4:W-:Y:S02]  /*2fd50*/  STL.64 [R1+0x208], R82 ;  /* 0x0002085201007387 */ /* 0x0009e40000100a00 */
[-C--:B----4-:R-:W-:Y:S02]  /*2fd60*/  HMMA.1688.F32.TF32 R80, R204, R100.reuse, R116 ;  /* 0x00000064cc50723c */ /* 0x090fe40000081074 */
[----:B------:R1:W-:Y:S04]  /*2fd70*/  STL.64 [R1+0x440], R120 ;  /* 0x0004407801007387 */ /* 0x0003e80000100a00 */
[----:B------:R3:W-:Y:S11]  /*2fd80*/  STL.64 [R1+0x448], R122 ;  /* 0x0004487a01007387 */ /* 0x0007f60000100a00 */
[----:B------:R-:W-:Y:S07]  /*2fd90*/  @!UPT UIADD3 URZ, URZ, URZ, URZ ;  /* 0x0000003f3f3ff290 */ /* 0x000fee000fffe03f */
[----:B------:R-:W-:Y:S01]  /*2fda0*/  IMAD.MOV.U32 R53, RZ, RZ, R80 ;  /* 0x000000ffff357224 */ /* 0x000fe200078e0050 */
[----:B------:R-:W-:Y:S01]  /*2fdb0*/  MOV R25, R82 ;  /* 0x0000005200197202 */ /* 0x000fe20000000f00 */
[----:B------:R-:W-:Y:S02]  /*2fdc0*/  IMAD.MOV.U32 R21, RZ, RZ, R81 ;  /* 0x000000ffff157224 */ /* 0x000fe400078e0051 */
[----:B------:R-:W-:Y:S01]  /*2fdd0*/  IMAD.MOV.U32 R24, RZ, RZ, R83 ;  /* 0x000000ffff187224 */ /* 0x000fe200078e0053 */
[----:B------:R-:W4:Y:S04]  /*2fde0*/  LDL.LU.64 R80, [R1+0x1170] ;  /* 0x0011700001507983 */ /* 0x000f280000300a00 */
[----:B------:R-:W4:Y:S01]  /*2fdf0*/  LDL.LU.64 R82, [R1+0x1178] ;  /* 0x0011780001527983 */ /* 0x000f220000300a00 */
[-C--:B------:R-:W-:Y:S03]  /*2fe00*/  HMMA.1688.F32.TF32 R116, R228, R100.reuse, R88 ;  /* 0x00000064e474723c */ /* 0x080fe60000081058 */
[----:B------:R-:W-:Y:S04]  /*2fe10*/  STL [R1+0x3124], R21 ;  /* 0x0031241501007387 */ /* 0x000fe80000100800 */
[----:B------:R-:W-:Y:S04]  /*2fe20*/  STL [R1+0x3120], R53 ;  /* 0x0031203501007387 */ /* 0x000fe80000100800 */
[----:B------:R-:W-:Y:S04]  /*2fe30*/  STL [R1+0x307c], R25 ;  /* 0x00307c1901007387 */ /* 0x000fe80000100800 */
[----:B------:R-:W-:Y:S04]  /*2fe40*/  STL [R1+0x3078], R24 ;  /* 0x0030781801007387 */ /* 0x000fe80000100800 */
[----:B------:R-:W4:Y:S04]  /*2fe50*/  LDL.LU.64 R88, [R1+0xad0] ;  /* 0x000ad00001587983 */ /* 0x000f280000300a00 */
[----:B------:R-:W4:Y:S01]  /*2fe60*/  LDL.LU.64 R90, [R1+0xad8] ;  /* 0x000ad800015a7983 */ /* 0x000f220000300a00 */
[-C--:B------:R-:W-:Y:S03]  /*2fe70*/  HMMA.1688.F32.TF32 R96, R208, R100.reuse, R96 ;  /* 0x00000064d060723c */ /* 0x080fe60000081060 */
[----:B------:R-:W-:Y:S04]  /*2fe80*/  STL.64 [R1+0x550], R116 ;  /* 0x0005507401007387 */ /* 0x000fe80000100a00 */
[----:B------:R-:W-:Y:S04]  /*2fe90*/  STL.64 [R1+0x558], R118 ;  /* 0x0005587601007387 */ /* 0x000fe80000100a00 */
[----:B------:R-:W4:Y:S04]  /*2fea0*/  LDL.LU.64 R124, [R1+0x10b0] ;  /* 0x0010b000017c7983 */ /* 0x000f280000300a00 */
[----:B------:R-:W4:Y:S01]  /*2feb0*/  LDL.LU.64 R126, [R1+0x10b8] ;  /* 0x0010b800017e7983 */ /* 0x000f220000300a00 */
[----:B------:R-:W-:Y:S08]  /*2fec0*/  HMMA.1688.F32.TF32 R92, R224, R100, R92 ;  /* 0x00000064e05c723c */ /* 0x000ff0000008105c */
[----:B------:R-:W-:-:S05]  /*2fed0*/  IMAD.MOV.U32 R65, RZ, RZ, R96 ;  /* 0x000000ffff417224 */ /* 0x000fca00078e0060 */
[----:B------:R-:W-:Y:S04]  /*2fee0*/  STL [R1+0x3074], R65 ;  /* 0x0030744101007387 */ /* 0x000fe80000100800 */
[----:B-1----:R-:W4:Y:S04]  /*2fef0*/  LDL.LU.64 R120, [R1+0x600] ;  /* 0x0006000001787983 */ /* 0x002f280000300a00 */
[----:B---3--:R-:W3:Y:S01]  /*2ff00*/  LDL.LU.64 R122, [R1+0x608] ;  /* 0x00060800017a7983 */ /* 0x008ee20000300a00 */
[----:B------:R-:W-:-:S03]  /*2ff10*/  IMAD.MOV.U32 R0, RZ, RZ, R97 ;  /* 0x000000ffff007224 */ /* 0x000fc600078e0061 */
[----:B------:R1:W-:Y:S01]  /*2ff20*/  STL.64 [R1+0x970], R92 ;  /* 0x0009705c01007387 */ /* 0x0003e20000100a00 */
[----:B------:R-:W-:Y:S02]  /*2ff30*/  IMAD.MOV.U32 R20, RZ, RZ, R98 ;  /* 0x000000ffff147224 */ /* 0x000fe400078e0062 */
[----:B------:R-:W-:Y:S01]  /*2ff40*/  IMAD.MOV.U32 R252, RZ, RZ, R99 ;  /* 0x000000fffffc7224 */ /* 0x000fe200078e0063 */
[----:B------:R1:W-:Y:S04]  /*2ff50*/  STL.64 [R1+0x978], R94 ;  /* 0x0009785e01007387 */ /* 0x0003e80000100a00 */
[----:B------:R-:W3:Y:S04]  /*2ff60*/  LDL.LU.64 R96, [R1+0xfb0] ;  /* 0x000fb00001607983 */ /* 0x000ee80000300a00 */
[----:B------:R-:W3:Y:S04]  /*2ff70*/  LDL.LU.64 R98, [R1+0xfb8] ;  /* 0x000fb80001627983 */ /* 0x000ee80000300a00 */
[----:B-1----:R-:W3:Y:S04]  /*2ff80*/  LDL.LU.64 R92, [R1+0x610] ;  /* 0x00061000015c7983 */ /* 0x002ee80000300a00 */
[----:B------:R-:W3:Y:S01]  /*2ff90*/  LDL.LU.64 R94, [R1+0x618] ;  /* 0x00061800015e7983 */ /* 0x000ee20000300a00 */
[-C--:B--2---:R-:W-:Y:S08]  /*2ffa0*/  HMMA.1688.F32.TF32 R116, R212, R100.reuse, R84 ;  /* 0x00000064d474723c */ /* 0x084ff00000081054 */
[----:B------:R-:W-:Y:S11]  /*2ffb0*/  HMMA.1688.F32.TF32 R84, R216, R100, R140 ;  /* 0x00000064d854723c */ /* 0x000ff6000008108c */
[----:B------:R-:W-:Y:S04]  /*2ffc0*/  @!UPT UIADD3 URZ, URZ, URZ, URZ ;  /* 0x0000003f3f3ff290 */ /* 0x000fe8000fffe03f */
[----:B------:R-:W-:Y:S04]  /*2ffd0*/  STL.64 [R1+0x2f08], R118 ;  /* 0x002f087601007387 */ /* 0x000fe80000100a00 */
[----:B------:R-:W-:Y:S04]  /*2ffe0*/  STL.64 [R1+0x2f00], R116 ;  /* 0x002f007401007387 */ /* 0x000fe80000100a00 */
[----:B------:R1:W-:Y:S01]  /*2fff0*/  STL.64 [R1+0xd28], R86 ;  /* 0x000d285601007387 */ /* 0x0003e20000100a00 */
[----:B------:R-:W-:Y:S01]  /*30000*/  IMAD.MOV.U32 R17, RZ, RZ, R84 ;  /* 0x000000ffff117224 */ /* 0x000fe200078e0054 */
[----:B------:R-:W-:-:S02]  /*30010*/  MOV R16, R85 ;  /* 0x0000005500107202 */ /* 0x000fc40000000f00 */
[----:B------:R-:W2:Y:S04]  /*30020*/  LDL.LU.64 R84, [R1+0xc00] ;  /* 0x000c000001547983 */ /* 0x000ea80000300a00 */
[----:B-1----:R-:W2:Y:S01]  /*30030*/  LDL.LU.64 R86, [R1+0xc08] ;  /* 0x000c080001567983 */ /* 0x002ea20000300a00 */
[-C--:B----4-:R-:W-:Y:S03]  /*30040*/  HMMA.1688.F32.TF32 R116, R232, R104.reuse, R80 ;  /* 0x00000068e874723c */ /* 0x090fe60000081050 */
[----:B------:R-:W-:Y:S11]  /*30050*/  STL [R1+0x2e3c], R17 ;  /* 0x002e3c1101007387 */ /* 0x000ff60000100800 */
[----:B------:R-:W-:Y:S10]  /*30060*/  @!UPT UIADD3 URZ, URZ, URZ, URZ ;  /* 0x0000003f3f3ff290 */ /* 0x000ff4000fffe03f */
[----:B------:R-:W-:Y:S02]  /*30070*/  IMAD.MOV.U32 R102, RZ, RZ, R116 ;  /* 0x000000ffff667224 */ /* 0x000fe400078e0074 */
[----:B------:R-:W-:Y:S02]  /*30080*/  IMAD.MOV.U32 R103, RZ, RZ, R117 ;  /* 0x000000ffff677224 */ /* 0x000fe400078e0075 */
[----:B------:R-:W-:Y:S02]  /*30090*/  IMAD.MOV.U32 R82, RZ, RZ, R118 ;  /* 0x000000ffff527224 */ /* 0x000fe400078e0076 */
[----:B------:R-:W-:Y:S02]  /*300a0*/  IMAD.MOV.U32 R83, RZ, RZ, R119 ;  /* 0x000000ffff537224 */ /* 0x000fe400078e0077 */
[-C--:B------:R-:W-:Y:S01]  /*300b0*/  HMMA.1688.F32.TF32 R116, R220, R104.reuse, R88 ;  /* 0x00000068dc74723c */ /* 0x080fe20000081058 */
[----:B------:R-:W-:Y:S04]  /*300c0*/  STL [R1+0x2e38], R16 ;  /* 0x002e381001007387 */ /* 0x000fe80000100800 */
[----:B------:R-:W4:Y:S04]  /*300d0*/  LDL.LU.64 R88, [R1+0x1190] ;  /* 0x0011900001587983 */ /* 0x000f280000300a00 */
[----:B------:R-:W4:Y:S11]  /*300e0*/  LDL.LU.64 R90, [R1+0x1198] ;  /* 0x00119800015a7983 */ /* 0x000f360000300a00 */
[----:B------:R-:W-:Y:S03]  /*300f0*/  @!UPT UIADD3 URZ, URZ, URZ, URZ ;  /* 0x0000003f3f3ff290 */ /* 0x000fe6000fffe03f */
[----:B------:R-:W-:Y:S04]  /*30100*/  STL.64 [R1+0x430], R116 ;  /* 0x0004307401007387 */ /* 0x000fe80000100a00 */
[----:B------:R1:W-:Y:S02]  /*30110*/  STL.64 [R1+0x438], R118 ;  /* 0x0004387601007387 */ /* 0x0003e40000100a00 */
[-C--:B-1----:R-:W-:Y:S02]  /*30120*/  HMMA.1688.F32.TF32 R116, R204, R104.reuse, R124 ;  /* 0x00000068cc74723c */ /* 0x082fe4000008107c */
[----:B------:R-:W4:Y:S04]  /*30130*/  LDL.LU.64 R124, [R1+0xb30] ;  /* 0x000b3000017c7983 */ /* 0x000f280000300a00 */
[----:B------:R-:W4:Y:S02]  /*30140*/  LDL.LU.64 R126, [R1+0xb38] ;  /* 0x000b3800017e7983 */ /* 0x000f240000300a00 */
[-C--:B---3--:R-:W-:Y:S11]  /*30150*/  HMMA.1688.F32.TF32 R96, R208, R104.reuse, R96 ;  /* 0x00000068d060723c */ /* 0x088ff60000081060 */
[----:B------:R-:W-:Y:S05]  /*30160*/  @!UPT UIADD3 URZ, URZ, URZ, URZ ;  /* 0x0000003f3f3ff290 */ /* 0x000fea000fffe03f */
[----:B------:R-:W-:Y:S01]  /*30170*/  IMAD.MOV.U32 R25, RZ, RZ, R116 ;  /* 0x000000ffff197224 */ /* 0x000fe200078e0074 */
[----:B------:R-:W-:Y:S01]  /*30180*/  MOV R65, R118 ;  /* 0x0000007600417202 */ /* 0x000fe20000000f00 */
[----:B------:R-:W-:Y:S02]  /*30190*/  IMAD.MOV.U32 R24, RZ, RZ, R117 ;  /* 0x000000ffff187224 */ /* 0x000fe400078e0075 */
[----:B------:R-:W-:Y:S02]  /*301a0*/  IMAD.MOV.U32 R52, RZ, RZ, R119 ;  /* 0x000000ffff347224 */ /* 0x000fe400078e0077 */
[----:B------:R-:W-:Y:S02]  /*301b0*/  HMMA.1688.F32.TF32 R116, R228, R104, R120 ;  /* 0x00000068e474723c */ /* 0x000fe40000081078 */
[----:B------:R-:W-:Y:S02]  /*301c0*/  IMAD.MOV.U32 R2, RZ, RZ, R96 ;  /* 0x000000ffff027224 */ /* 0x000fe400078e0060 */
[----:B------:R-:W-:-:S02]  /*301d0*/  IMAD.MOV.U32 R36, RZ, RZ, R97 ;  /* 0x000000ffff247224 */ /* 0x000fc400078e0061 */
[----:B------:R-:W-:Y:S02]  /*301e0*/  IMAD.MOV.U32 R37, RZ, RZ, R98 ;  /* 0x000000ffff257224 */ /* 0x000fe400078e0062 */
[----:B------:R-:W-:Y:S11]  /*301f0*/  IMAD.MOV.U32 R64, RZ, RZ, R99 ;  /* 0x000000ffff407224 */ /* 0x000ff600078e0063 */
[----:B------:R-:W-:Y:S04]  /*30200*/  @!UPT UIADD3 URZ, URZ, URZ, URZ ;  /* 0x0000003f3f3ff290 */ /* 0x000fe8000fffe03f */
[----:B------:R1:W-:Y:S04]  /*30210*/  STL.64 [R1+0x540], R116 ;  /* 0x0005407401007387 */ /* 0x0003e80000100a00 */
[----:B------:R3:W-:Y:S04]  /*30220*/  STL.64 [R1+0x548], R118 ;  /* 0x0005487601007387 */ /* 0x0007e80000100a00 */
[----:B-1----:R-:W4:Y:S04]  /*30230*/  LDL.LU.64 R116, [R1+0x10e0] ;  /* 0x0010e00001747983 */ /* 0x002f280000300a00 */
[----:B---3--:R-:W3:Y:S04]  /*30240*/  LDL.LU.64 R118, [R1+0x10e8] ;  /* 0x0010e80001767983 */ /* 0x008ee80000300a00 */
[----:B------:R-:W3:Y:S04]  /*30250*/  LDL.LU.64 R96, [R1+0x650] ;  /* 0x0006500001607983 */ /* 0x000ee80000300a00 */
[----:B------:R-:W3:Y:S01]  /*30260*/  LDL.LU.64 R98, [R1+0x658] ;  /* 0x0006580001627983 */ /* 0x000ee20000300a00 */
[-C--:B------:R-:W-:Y:S03]  /*30270*/  HMMA.1688.F32.TF32 R120, R224, R104.reuse, R92 ;  /* 0x00000068e078723c */ /* 0x080fe6000008105c */
[----:B------:R-:W3:Y:S04]  /*30280*/  LDL.LU.64 R92, [R1+0xff0] ;  /* 0x000ff000015c7983 */ /* 0x000ee80000300a00 */
[----:B------:R-:W3:Y:S11]  /*30290*/  LDL.LU.64 R94, [R1+0xff8] ;  /* 0x000ff800015e7983 */ /* 0x000ef60000300a00 */
[----:B------:R-:W-:Y:S05]  /*302a0*/  @!UPT UIADD3 URZ, URZ, URZ, URZ ;  /* 0x0000003f3f3ff290 */ /* 0x000fea000fffe03f */
[----:B------:R-:W-:Y:S04]  /*302b0*/  STL.64 [R1+0x960], R120 ;  /* 0x0009607801007387 */ /* 0x000fe80000100a00 */
[----:B------:R2:W-:Y:S02]  /*302c0*/  STL.64 [R1+0x968], R122 ;  /* 0x0009687a01007387 */ /* 0x0005e40000100a00 */
[-C--:B--2---:R-:W-:Y:S02]  /*302d0*/  HMMA.1688.F32.TF32 R120, R212, R104.reuse, R84 ;  /* 0x00000068d478723c */ /* 0x084fe40000081054 */
[----:B------:R-:W2:Y:S04]  /*302e0*/  LDL.LU.64 R84, [R1+0x630] ;  /* 0x0006300001547983 */ /* 0x000ea80000300a00 */
[----:B------:R-:W2:Y:S02]  /*302f0*/  LDL.LU.64 R86, [R1+0x638] ;  /* 0x0006380001567983 */ /* 0x000ea40000300a00 */
[----:B------:R-:W-:Y:S11]  /*30300*/  HMMA.1688.F32.TF32 R104, R216, R104, R136 ;  /* 0x00000068d868723c */ /* 0x000ff60000081088 */
[----:B------:R-:W-:Y:S04]  /*30310*/  @!UPT UIADD3 URZ, URZ, URZ, URZ ;  /* 0x0000003f3f3ff290 */ /* 0x000fe8000fffe03f */
[----:B------:R-:W-:Y:S04]  /*30320*/  STL.64 [R1+0x2f18], R122 ;  /* 0x002f187a01007387 */ /* 0x000fe80000100a00 */
[----:B------:R-:W-:Y:S04]  /*30330*/  STL.64 [R1+0x2f10], R120 ;  /* 0x002f107801007387 */ /* 0x000fe80000100a00 */
[----:B------:R-:W-:Y:S04]  /*30340*/  STL.64 [R1+0xce0], R104 ;  /* 0x000ce06801007387 */ /* 0x000fe80000100a00 */
[----:B------:R1:W-:Y:S01]  /*30350*/  STL.64 [R1+0xce8], R106 ;  /* 0x000ce86a01007387 */ /* 0x0003e20000100a00 */
[----:B----4-:R-:W-:Y:S11]  /*30360*/  HMMA.1688.F32.TF32 R88, R232, R108, R88 ;  /* 0x0000006ce858723c */ /* 0x010ff60000081058 */
[----:B------:R-:W-:Y:S11]  /*30370*/  @!UPT UIADD3 URZ, URZ, URZ, URZ ;  /* 0x0000003f3f3ff290 */ /* 0x000ff6000fffe03f */
[----:B------:R-:W-:Y:S02]  /*30380*/  @!UPT UIADD3 URZ, URZ, URZ, URZ ;  /* 0x0000003f3f3ff290 */ /* 0x000fe4000fffe03f */
[----:B------:R-:W-:Y:S01]  /*30390*/  IMAD.MOV.U32 R110, RZ, RZ, R88 ;  /* 0x000000ffff6e7224 */ /* 0x000fe200078e0058 */
[----:B------:R-:W-:Y:S01]  /*303a0*/  MOV R111, R89 ;  /* 0x00000059006f7202 */ /* 0x000fe20000000f00 */
[----:B-1----:R-:W-:Y:S01]  /*303b0*/  IMAD.MOV.U32 R106, RZ, RZ, R90 ;  /* 0x000000ffff6a7224 */ /* 0x002fe200078e005a */
[----:B------:R-:W4:Y:S01]  /*303c0*/  LDL.LU.64 R88, [R1+0xcb0] ;  /* 0x000cb00001587983 */ /* 0x000f220000300a00 */
[----:B------:R-:W-:-:S03]  /*303d0*/  IMAD.MOV.U32 R107, RZ, RZ, R91 ;  /* 0x000000ffff6b7224 */ /* 0x000fc600078e005b */
[----:B------:R-:W4:Y:S01]  /*303e0*/  LDL.LU.64 R90, [R1+0xcb8] ;  /* 0x000cb800015a7983 */ /* 0x000f220000300a00 */
[-C--:B------:R-:W-:Y:S03]  /*303f0*/  HMMA.1688.F32.TF32 R120, R220, R108.reuse, R124 ;  /* 0x0000006cdc78723c */ /* 0x080fe6000008107c */
[----:B------:R-:W4:Y:S04]  /*30400*/  LDL.LU.64 R140, [R1+0x11b0] ;  /* 0x0011b000018c7983 */ /* 0x000f280000300a00 */
[----:B------:R-:W4:Y:S11]  /*30410*/  LDL.LU.64 R142, [R1+0x11b8] ;  /* 0x0011b800018e7983 */ /* 0x000f360000300a00 */
[----:B------:R-:W-:Y:S05]  /*30420*/  @!UPT UIADD3 URZ, URZ, URZ, URZ ;  /* 0x0000003f3f3ff290 */ /* 0x000fea000fffe03f */
[----:B------:R-:W-:Y:S04]  /*30430*/  STL.64 [R1+0x420], R120 ;  /* 0x0004207801007387 */ /* 0x000fe80000100a00 */
[----:B------:R1:W-:Y:S04]  /*30440*/  STL.64 [R1+0x428], R122 ;  /* 0x0004287a01007387 */ /* 0x0003e80000100a00 */
[----:B------:R-:W4:Y:S04]  /*30450*/  LDL.LU.64 R136, [R1+0xb80] ;  /* 0x000b800001887983 */ /* 0x000f280000300a00 */
[----:B------:R-:W4:Y:S01]  /*30460*/  LDL.LU.64 R138, [R1+0xb88] ;  /* 0x000b8800018a7983 */ /* 0x000f220000300a00 */
[-C--:B---3--:R-:W-:Y:S08]  /*30470*/  HMMA.1688.F32.TF32 R116, R204, R108.reuse, R116 ;  /* 0x0000006ccc74723c */ /* 0x088ff00000081074 */
[-C--:B------:R-:W-:Y:S11]  /*30480*/  HMMA.1688.F32.TF32 R96, R228, R108.reuse, R96 ;  /* 0x0000006ce460723c */ /* 0x080ff60000081060 */
[----:B------:R-:W-:Y:S05]  /*30490*/  @!UPT UIADD3 URZ, URZ, URZ, URZ ;  /* 0x0000003f3f3ff290 */ /* 0x000fea000fffe03f */
[----:B-1----:R-:W-:Y:S02]  /*304a0*/  IMAD.MOV.U32 R123, RZ, RZ, R116 ;  /* 0x000000ffff7b7224 */ /* 0x002fe400078e0074 */
[----:B------:R-:W-:Y:S02]  /*304b0*/  IMAD.MOV.U32 R122, RZ, RZ, R117 ;  /* 0x000000ffff7a7224 */ /* 0x000fe400078e0075 */
[----:B------:R-:W-:Y:S02]  /*304c0*/  IMAD.MOV.U32 R121, RZ, RZ, R118 ;  /* 0x000000ffff797224 */ /* 0x000fe400078e0076 */
[----:B------:R-:W-:Y:S01]  /*304d0*/  IMAD.MOV.U32 R120, RZ, RZ, R119 ;  /* 0x000000ffff787224 */ /* 0x000fe200078e0077 */
[----:B------:R-:W-:Y:S04]  /*304e0*/  STL.64 [R1+0x3088], R122 ;  /* 0x0030887a01007387 */ /* 0x000fe80000100a00 */
[----:B------:R1:W-:Y:S01]  /*304f0*/  STL.64 [R1+0x3080], R120 ;  /* 0x0030807801007387 */ /* 0x0003e20000100a00 */
[-C--:B------:R-:W-:Y:S03]  /*30500*/  HMMA.1688.F32.TF32 R116, R208, R108.reuse, R92 ;  /* 0x0000006cd074723c */ /* 0x080fe6000008105c */
[----:B-1----:R-:W3:Y:S04]  /*30510*/  LDL.LU.64 R120, [R1+0x1110] ;  /* 0x0011100001787983 */ /* 0x002ee80000300a00 */
[----:B------:R-:W3:Y:S04]  /*30520*/  LDL.LU.64 R122, [R1+0x1118] ;  /* 0x00111800017a7983 */ /* 0x000ee80000300a00 */
[----:B------:R1:W-:Y:S04]  /*30530*/  STL.64 [R1+0x530], R96 ;  /* 0x0005306001007387 */ /* 0x0003e80000100a00 */
[----:B------:R1:W-:Y:S04]  /*30540*/  STL.64 [R1+0x538], R98 ;  /* 0x0005386201007387 */ /* 0x0003e80000100a00 */
[----:B-1----:R-:W3:Y:S04]  /*30550*/  LDL.LU.64 R96, [R1+0x8e0] ;  /* 0x0008e00001607983 */ /* 0x002ee80000300a00 */
[----:B------:R-:W3:Y:S04]  /*30560*/  LDL.LU.64 R98, [R1+0x8e8] ;  /* 0x0008e80001627983 */ /* 0x000ee80000300a00 */
[----:B------:R-:W-:Y:S04]  /*30570*/  STL.64 [R1+0x2f28], R118 ;  /* 0x002f287601007387 */ /* 0x000fe80000100a00 */
[----:B------:R-:W-:Y:S01]  /*30580*/  STL.64 [R1+0x2f20], R116 ;  /* 0x002f207401007387 */ /* 0x000fe20000100a00 */
[-C--:B--2---:R-:W-:Y:S03]  /*30590*/  HMMA.1688.F32.TF32 R92, R224, R108.reuse, R84 ;  /* 0x0000006ce05c723c */ /* 0x084fe60000081054 */
[----:B------:R-:W2:Y:S04]  /*305a0*/  LDL.LU.64 R84, [R1+0x1040] ;  /* 0x0010400001547983 */ /* 0x000ea80000300a00 */
[----:B------:R-:W2:Y:S11]  /*305b0*/  LDL.LU.64 R86, [R1+0x1048] ;  /* 0x0010480001567983 */ /* 0x000eb60000300a00 */
[----:B------:R-:W-:Y:S05]  /*305c0*/  @!UPT UIADD3 URZ, URZ, URZ, URZ ;  /* 0x0000003f3f3ff290 */ /* 0x000fea000fffe03f */
[----:B------:R1:W-:Y:S04]  /*305d0*/  STL.64 [R1+0x680], R92 ;  /* 0x0006805c01007387 */ /* 0x0003e80000100a00 */
[----:B------:R1:W-:Y:S04]  /*305e0*/  STL.64 [R1+0x688], R94 ;  /* 0x0006885e01007387 */ /* 0x0003e80000100a00 */
[----:B------:R-:W2:Y:S04]  /*305f0*/  LDL.LU.64 R128, [R1+0x670] ;  /* 0x0006700001807983 */ /* 0x000ea80000300a00 */
[----:B------:R-:W2:Y:S04]  /*30600*/  LDL.LU.64 R130, [R1+0x678] ;  /* 0x0006780001827983 */ /* 0x000ea80000300a00 */
[----:B-1----:R-:W2:Y:S04]  /*30610*/  LDL.LU.64 R92, [R1+0xe60] ;  /* 0x000e6000015c7983 */ /* 0x002ea80000300a00 */
[----:B------:R-:W2:Y:S01]  /*30620*/  LDL.LU.64 R94, [R1+0xe68] ;  /* 0x000e6800015e7983 */ /* 0x000ea20000300a00 */
[----:B----4-:R-:W-:Y:S03]  /*30630*/  HMMA.1688.F32.TF32 R124, R212, R108, R88 ;  /* 0x0000006cd47c723c */ /* 0x010fe60000081058 */
[----:B------:R-:W4:Y:S04]  /*30640*/  LDL.LU.64 R88, [R1+0x4c0] ;  /* 0x0004c00001587983 */ /* 0x000f280000300a00 */
[----:B------:R-:W4:Y:S11]  /*30650*/  LDL.LU.64 R90, [R1+0x4c8] ;  /* 0x0004c800015a7983 */ /* 0x000f360000300a00 */
[----:B------:R-:W-:Y:S05]  /*30660*/  @!UPT UIADD3 URZ, URZ, URZ, URZ ;  /* 0x0000003f3f3ff290 */ /* 0x000fea000fffe03f */
[----:B------:R-:W-:Y:S04]  /*30670*/  STL.64 [R1+0x2f38], R126 ;  /* 0x002f387e01007387 */ /* 0x000fe80000100a00 */
[----:B------:R1:W-:Y:S02]  /*30680*/  STL.64 [R1+0x2f30], R124 ;  /* 0x002f307c01007387 */ /* 0x0003e40000100a00 */
[----:B-1----:R-:W-:Y:S02]  /*30690*/  HMMA.1688.F32.TF32 R124, R232, R112, R140 ;  /* 0x00000070e87c723c */ /* 0x002fe4000008108c */
[----:B------:R-:W-:Y:S06]  /*306a0*/  LDSM.16.M88.4 R140, [R3+0x7000] ;  /* 0x00700000038c783b */ /* 0x000fec0000000200 */
[----:B------:R-:W-:Y:S11]  /*306b0*/  HMMA.1688.F32.TF32 R132, R216, R108, R132 ;  /* 0x0000006cd884723c */ /* 0x000ff60000081084 */
[----:B------:R-:W-:Y:S05]  /*306c0*/  @!UPT UIADD3 URZ, URZ, URZ, URZ ;  /* 0x0000003f3f3ff290 */ /* 0x000fea000fffe03f */
[----:B------:R-:W-:Y:S01]  /*306d0*/  MOV R119, R124 ;  /* 0x0000007c00777202 */ /* 0x000fe20000000f00 */
[----:B------:R-:W-:Y:S02]  /*306e0*/  IMAD.MOV.U32 R118, RZ, RZ, R125 ;  /* 0x000000ffff767224 */ /* 0x000fe400078e007d */
[----:B------:R-:W-:Y:S02]  /*306f0*/  IMAD.MOV.U32 R117, RZ, RZ, R126 ;  /* 0x000000ffff757224 */ /* 0x000fe400078e007e */
[----:B------:R-:W-:Y:S02]  /*30700*/  IMAD.MOV.U32 R116, RZ, RZ, R127 ;  /* 0x000000ffff747224 */ /* 0x000fe400078e007f */
[-C--:B------:R-:W-:Y:S01]  /*30710*/  HMMA.1688.F32.TF32 R124, R220, R112.reuse, R136 ;  /* 0x00000070dc7c723c */ /* 0x080fe20000081088 */
[----:B------:R-:W-:Y:S04]  /*30720*/  STL.64 [R1+0xb30], R132 ;  /* 0x000b308401007387 */ /* 0x000fe80000100a00 */
[----:B------:R-:W-:Y:S04]  /*30730*/  STL.64 [R1+0xb38], R134 ;  /* 0x000b388601007387 */ /* 0x000fe80000100a00 */
[----:B------:R-:W1:Y:S04]  /*30740*/  LDSM.16.M88.4 R132, [R3+0x6800] ;  /* 0x006800000384783b */ /* 0x000e680000000200 */
[----:B------:R-:W1:Y:S10]  /*30750*/  LDSM.16.M88.4 R136, [R3+0x6c00] ;  /* 0x006c00000388783b */ /* 0x000e740000000200 */
[----:B------:R-:W-:Y:S01]  /*30760*/  STL.64 [R1+0x410], R124 ;  /* 0x0004107c01007387 */ /* 0x000fe20000100a00 */
[-C--:B---3--:R-:W-:Y:S08]  /*30770*/  HMMA.1688.F32.TF32 R120, R204, R112.reuse, R120 ;  /* 0x00000070cc78723c */ /* 0x088ff00000081078 */
[-C--:B------:R-:W-:Y:S01]  /*30780*/  HMMA.1688.F32.TF32 R96, R228, R112.reuse, R96 ;  /* 0x00000070e460723c */ /* 0x080fe20000081060 */
[----:B------:R-:W-:Y:S11]  /*30790*/  STL.64 [R1+0x418], R126 ;  /* 0x0004187e01007387 */ /* 0x000ff60000100a00 */
[----:B------:R-:W-:Y:S04]  /*307a0*/  @!UPT UIADD3 URZ, URZ, URZ, URZ ;  /* 0x0000003f3f3ff290 */ /* 0x000fe8000fffe03f */
[----:B------:R-:W-:Y:S01]  /*307b0*/  IMAD.MOV.U32 R40, RZ, RZ, R120 ;  /* 0x000000ffff287224 */ /* 0x000fe200078e0078 */
[----:B------:R-:W-:Y:S01]  /*307c0*/  MOV R76, R123 ;  /* 0x0000007b004c7202 */ /* 0x000fe20000000f00 */
[----:B------:R-:W-:Y:S02]  /*307d0*/  IMAD.MOV.U32 R41, RZ, RZ, R121 ;  /* 0x000000ffff297224 */ /* 0x000fe400078e0079 */
[----:B------:R-:W-:Y:S01]  /*307e0*/  IMAD.MOV.U32 R77, RZ, RZ, R122 ;  /* 0x000000ffff4d7224 */ /* 0x000fe200078e007a */
[----:B------:R-:W1:Y:S04]  /*307f0*/  LDL.LU.64 R120, [R1+0x11e0] ;  /* 0x0011e00001787983 */ /* 0x000e680000300a00 */
[----:B------:R-:W1:Y:S04]  /*30800*/  LDL.LU.64 R122, [R1+0x11e8] ;  /* 0x0011e800017a7983 */ /* 0x000e680000300a00 */
[----:B------:R-:W-:Y:S04]  /*30810*/  STL.64 [R1+0x510], R96 ;  /* 0x0005106001007387 */ /* 0x000fe80000100a00 */
[----:B------:R2:W-:Y:S02]  /*30820*/  STL.64 [R1+0x518], R98 ;  /* 0x0005186201007387 */ /* 0x0005e40000100a00 */
[-C--:B--2---:R-:W-:Y:S02]  /*30830*/  HMMA.1688.F32.TF32 R96, R208, R112.reuse, R84 ;  /* 0x00000070d060723c */ /* 0x084fe40000081054 */
[----:B------:R-:W2:Y:S04]  /*30840*/  LDL.LU.64 R84, [R1+0xbd0] ;  /* 0x000bd00001547983 */ /* 0x000ea80000300a00 */
[----:B------:R-:W2:Y:S11]  /*30850*/  LDL.LU.64 R86, [R1+0xbd8] ;  /* 0x000bd80001567983 */ /* 0x000eb60000300a00 */
[----:B------:R-:W-:Y:S06]  /*30860*/  @!UPT UIADD3 URZ, URZ, URZ, URZ ;  /* 0x0000003f3f3ff290 */ /* 0x000fec000fffe03f */
[----:B------:R-:W-:Y:S04]  /*30870*/  STL.64 [R1+0x2f48], R98 ;  /* 0x002f486201007387 */ /* 0x000fe80000100a00 */
[----:B------:R3:W-:Y:S04]  /*30880*/  STL.64 [R1+0x2f40], R96 ;  /* 0x002f406001007387 */ /* 0x0007e80000100a00 */
[----:B------:R-:W2:Y:S04]  /*30890*/  LDL.LU.64 R148, [R1+0x1150] ;  /* 0x0011500001947983 */ /* 0x000ea80000300a00 */
[----:B------:R-:W2:Y:S01]  /*308a0*/  LDL.LU.64 R150, [R1+0x1158] ;  /* 0x0011580001967983 */ /* 0x000ea20000300a00 */
[-C--:B---3--:R-:W-:Y:S11]  /*308b0*/  HMMA.1688.F32.TF32 R96, R224, R112.reuse, R128 ;  /* 0x00000070e060723c */ /* 0x088ff60000081080 */
[----:B------:R-:W-:Y:S11]  /*308c0*/  @!UPT UIADD3 URZ, URZ, URZ, URZ ;  /* 0x0000003f3f3ff290 */ /* 0x000ff6000fffe03f */
[----:B------:R-:W-:Y:S01]  /*308d0*/  @!UPT UIADD3 URZ, URZ, URZ, URZ ;  /* 0x0000003f3f3ff290 */ /* 0x000fe2000fffe03f */
[----:B------:R3:W-:Y:S04]  /*308e0*/  STL.64 [R1+0x670], R96 ;  /* 0x0006706001007387 */ /* 0x0007e80000100a00 */
[----:B------:R3:W-:Y:S04]  /*308f0*/  STL.64 [R1+0x678], R98 ;  /* 0x0006786201007387 */ /* 0x0007e80000100a00 */
[----:B---3--:R-:W3:Y:S04]  /*30900*/  LDL.LU.64 R96, [R1+0xb20] ;  /* 0x000b200001607983 */ /* 0x008ee80000300a00 */
[----:B------:R-:W3:Y:S01]  /*30910*/  LDL.LU.64 R98, [R1+0xb28] ;  /* 0x000b280001627983 */ /* 0x000ee20000300a00 */
[-C--:B------:R-:W-:Y:S03]  /*30920*/  HMMA.1688.F32.TF32 R128, R212, R112.reuse, R92 ;  /* 0x00000070d480723c */ /* 0x080fe6000008105c */
[----:B------:R-:W3:Y:S04]  /*30930*/  LDL.LU.64 R92, [R1+0x1080] ;  /* 0x00108000015c7983 */ /* 0x000ee80000300a00 */
[----:B------:R-:W3:Y:S01]  /*30940*/  LDL.LU.64 R94, [R1+0x1088] ;  /* 0x00108800015e7983 */ /* 0x000ee20000300a00 */
[----:B----4-:R-:W-:Y:S11]  /*30950*/  HMMA.1688.F32.TF32 R88, R216, R112, R88 ;  /* 0x00000070d858723c */ /* 0x010ff60000081058 */
[----:B------:R-:W-:Y:S04]  /*30960*/  @!UPT UIADD3 URZ, URZ, URZ, URZ ;  /* 0x0000003f3f3ff290 */ /* 0x000fe8000fffe03f */
[----:B------:R-:W-:Y:S04]  /*30970*/  STL.64 [R1+0x2f58], R130 ;  /* 0x002f588201007387 */ /* 0x000fe80000100a00 */
[----:B------:R-:W-:Y:S04]  /*30980*/  STL.64 [R1+0x2f50], R128 ;  /* 0x002f508001007387 */ /* 0x000fe80000100a00 */
[----:B------:R4:W-:Y:S01]  /*30990*/  STL.64 [R1+0xc10], R88 ;  /* 0x000c105801007387 */ /* 0x0009e20000100a00 */
[----:B------:R-:W-:-:S03]  /*309a0*/  IMAD.MOV.U32 R17, RZ, RZ, R90 ;  /* 0x000000ffff117224 */ /* 0x000fc600078e005a */
[----:B------:R-:W3:Y:S01]  /*309b0*/  LDL.LU.64 R124, [R1+0x7a0] ;  /* 0x0007a000017c7983 */ /* 0x000ee20000300a00 */
[----:B------:R-:W-:-:S03]  /*309c0*/  IMAD.MOV.U32 R16, RZ, RZ, R91 ;  /* 0x000000ffff107224 */ /* 0x000fc600078e005b */
[----:B------:R-:W3:Y:S04]  /*309d0*/  LDL.LU.64 R126, [R1+0x7a8] ;  /* 0x0007a800017e7983 */ /* 0x000ee80000300a00 */
[----:B----4-:R-:W4:Y:S04]  /*309e0*/  LDL.LU.64 R88, [R1+0xf30] ;  /* 0x000f300001587983 */ /* 0x010f280000300a00 */
[----:B------:R-:W4:Y:S04]  /*309f0*/  LDL.LU.64 R90, [R1+0xf38] ;  /* 0x000f3800015a7983 */ /* 0x000f280000300a00 */
[----:B------:R-:W-:Y:S04]  /*30a00*/  STL [R1+0x2e44], R17 ;  /* 0x002e441101007387 */ /* 0x000fe80000100800 */
[----:B------:R-:W-:Y:S01]  /*30a10*/  STL [R1+0x2e40], R16 ;  /* 0x002e401001007387 */ /* 0x000fe20000100800 */
[-C--:B-1----:R-:W-:Y:S11]  /*30a20*/  HMMA.1688.F32.TF32 R120, R232, R132.reuse, R120 ;  /* 0x00000084e878723c */ /* 0x082ff60000081078 */
[----:B------:R-:W-:Y:S11]  /*30a30*/  @!UPT UIADD3 URZ, URZ, URZ, URZ ;  /* 0x0000003f3f3ff290 */ /* 0x000ff6000fffe03f */
[----:B------:R-:W-:Y:S02]  /*30a40*/  @!UPT UIADD3 URZ, URZ, URZ, URZ ;  /* 0x0000003f3f3ff290 */ /* 0x000fe4000fffe03f */
[----:B------:R-:W-:Y:S02]  /*30a50*/  IMAD.MOV.U32 R21, RZ, RZ, R120 ;  /* 0x000000ffff157224 */ /* 0x000fe400078e0078 */
[----:B------:R-:W-:Y:S02]  /*30a60*/  IMAD.MOV.U32 R53, RZ, RZ, R121 ;  /* 0x000000ffff357224 */ /* 0x000fe400078e0079 */
[----:B------:R-:W-:Y:S02]  /*30a70*/  IMAD.MOV.U32 R114, RZ, RZ, R122 ;  /* 0x000000ffff727224 */ /* 0x000fe400078e007a */
[----:B------:R-:W-:Y:S02]  /*30a80*/  IMAD.MOV.U32 R115, RZ, RZ, R123 ;  /* 0x000000ffff737224 */ /* 0x000fe400078e007b */
[-C--:B--2---:R-:W-:Y:S01]  /*30a90*/  HMMA.1688.F32.TF32 R120, R220, R132.reuse, R84 ;  /* 0x00000084dc78723c */ /* 0x084fe20000081054 */
[----:B------:R-:W2:Y:S04]  /*30aa0*/  LDL.LU.64 R84, [R1+0x5a0] ;  /* 0x0005a00001547983 */ /* 0x000ea80000300a00 */
[----:B------:R-:W2:Y:S03]  /*30ab0*/  LDL.LU.64 R86, [R1+0x5a8] ;  /* 0x0005a80001567983 */ /* 0x000ea60000300a00 */
[-C--:B------:R-:W-:Y:S11]  /*30ac0*/  HMMA.1688.F32.TF32 R128, R204, R132.reuse, R148 ;  /* 0x00000084cc80723c */ /* 0x080ff60000081094 */
[----:B------:R-:W-:Y:S04]  /*30ad0*/  @!UPT UIADD3 URZ, URZ, URZ, URZ ;  /* 0x0000003f3f3ff290 */ /* 0x000fe8000fffe03f */
[----:B------:R1:W-:Y:S04]  /*30ae0*/  STL.64 [R1+0x400], R120 ;  /* 0x0004007801007387 */ /* 0x0003e80000100a00 */
[----:B------:R1:W-:Y:S04]  /*30af0*/  STL.64 [R1+0x408], R122 ;  /* 0x0004087a01007387 */ /* 0x0003e80000100a00 */
[----:B-1----:R-:W2:Y:S04]  /*30b00*/  LDL.LU.64 R120, [R1+0x1200] ;  /* 0x0012000001787983 */ /* 0x002ea80000300a00 */
[----:B------:R-:W2:Y:S04]  /*30b10*/  LDL.LU.64 R122, [R1+0x1208] ;  /* 0x00120800017a7983 */ /* 0x000ea80000300a00 */
        /* <DEDUP_REMOVED lines=8> */
[----:B------:R-:W-:Y:S04]  /*30ba0*/  STL.64 [R1+0x508], R130 ;  /* 0x0005088201007387 */ /* 0x000fe80000100a00 */
[----:B------:R-:W-:Y:S04]  /*30bb0*/  STL.64 [R1+0x2f68], R94 ;  /* 0x002f685e01007387 */ /* 0x000fe80000100a00 */
[----:B------:R1:W-:Y:S04]  /*30bc0*/  STL.64 [R1+0x2f60], R92 ;  /* 0x002f605c01007387 */ /* 0x0003e80000100a00 */
[----:B------:R-:W3:Y:S01]  /*30bd0*/  LDL R237, [R1+0x1570] ;  /* 0x0015700001ed7983 */ /* 0x000ee20000100800 */
[-C--:B-1----:R-:W-:Y:S03]  /*30be0*/  HMMA.1688.F32.TF32 R92, R224, R132.reuse, R124 ;  /* 0x00000084e05c723c */ /* 0x082fe6000008107c */
[----:B------:R-:W3:Y:S04]  /*30bf0*/  LDL.LU.64 R124, [R1+0x1180] ;  /* 0x00118000017c7983 */ /* 0x000ee80000300a00 */
[----:B------:R-:W3:Y:S01]  /*30c00*/  LDL.LU.64 R126, [R1+0x1188] ;  /* 0x00118800017e7983 */ /* 0x000ee20000300a00 */
[-C--:B----4-:R-:W-:Y:S11]  /*30c10*/  HMMA.1688.F32.TF32 R148, R212, R132.reuse, R88 ;  /* 0x00000084d494723c */ /* 0x090ff60000081058 */
[----:B------:R-:W-:Y:S04]  /*30c20*/  @!UPT UIADD3 URZ, URZ, URZ, URZ ;  /* 0x0000003f3f3ff290 */ /* 0x000fe8000fffe03f */
[----:B------:R1:W-:Y:S04]  /*30c30*/  STL.64 [R1+0x650], R92 ;  /* 0x0006505c01007387 */ /* 0x0003e80000100a00 */
[----:B------:R4:W-:Y:S04]  /*30c40*/  STL.64 [R1+0x658], R94 ;  /* 0x0006585e01007387 */ /* 0x0009e80000100a00 */
[----:B------:R-:W3:Y:S04]  /*30c50*/  LDL R9, [R1+0x1414] ;  /* 0x0014140001097983 */ /* 0x000ee80000100800 */
[----:B-1----:R-:W3:Y:S04]  /*30c60*/  LDL.LU.64 R92, [R1+0xb70] ;  /* 0x000b7000015c7983 */ /* 0x002ee80000300a00 */
[----:B----4-:R-:W4:Y:S04]  /*30c70*/  LDL.LU.64 R94, [R1+0xb78] ;  /* 0x000b7800015e7983 */ /* 0x010f280000300a00 */
[----:B------:R-:W-:Y:S04]  /*30c80*/  STL.64 [R1+0x2fc8], R150 ;  /* 0x002fc89601007387 */ /* 0x000fe80000100a00 */
[----:B------:R-:W-:Y:S01]  /*30c90*/  STL.64 [R1+0x2fc0], R148 ;  /* 0x002fc09401007387 */ /* 0x000fe20000100a00 */
[----:B--2---:R-:W-:Y:S11]  /*30ca0*/  HMMA.1688.F32.TF32 R84, R216, R132, R84 ;  /* 0x00000084d854723c */ /* 0x004ff60000081054 */
[----:B------:R-:W-:Y:S11]  /*30cb0*/  @!UPT UIADD3 URZ, URZ, URZ, URZ ;  /* 0x0000003f3f3ff290 */ /* 0x000ff6000fffe03f */
[----:B------:R-:W-:Y:S01]  /*30cc0*/  @!UPT UIADD3 URZ, URZ, URZ, URZ ;  /* 0x0000003f3f3ff290 */ /* 0x000fe2000fffe03f */
[----:B------:R1:W-:Y:S04]  /*30cd0*/  STL.64 [R1+0xb18], R86 ;  /* 0x000b185601007387 */ /* 0x0003e80000100a00 */
[----:B------:R-:W2:Y:S04]  /*30ce0*/  LDL.LU.64 R88, [R1+0x10c0] ;  /* 0x0010c00001587983 */ /* 0x000ea80000300a00 */
[----:B------:R-:W2:Y:S01]  /*30cf0*/  LDL.LU.64 R90, [R1+0x10c8] ;  /* 0x0010c800015a7983 */ /* 0x000ea20000300a00 */
[----:B------:R-:W-:Y:S01]  /*30d00*/  MOV R17, R84 ;  /* 0x0000005400117202 */ /* 0x000fe20000000f00 */
[----:B------:R-:W-:-:S02]  /*30d10*/  IMAD.MOV.U32 R16, RZ, RZ, R85 ;  /* 0x000000ffff107224 */ /* 0x000fc400078e0055 */
[----:B------:R-:W2:Y:S04]  /*30d20*/  LDL.LU.64 R84, [R1+0x860] ;  /* 0x0008600001547983 */ /* 0x000ea80000300a00 */
[----:B-1----:R-:W2:Y:S04]  /*30d30*/  LDL.LU.64 R86, [R1+0x868] ;  /* 0x0008680001567983 */ /* 0x002ea80000300a00 */
[----:B------:R-:W-:Y:S01]  /*30d40*/  STL [R1+0x2e4c], R17 ;  /* 0x002e4c1101007387 */ /* 0x000fe20000100800 */
[-C--:B------:R-:W-:Y:S03]  /*30d50*/  HMMA.1688.F32.TF32 R120, R232, R136.reuse, R120 ;  /* 0x00000088e878723c */ /* 0x080fe60000081078 */
[----:B------:R-:W-:Y:S04]  /*30d60*/  STL [R1+0x2e48], R16 ;  /* 0x002e481001007387 */ /* 0x000fe80000100800 */
[----:B------:R-:W2:Y:S04]  /*30d70*/  LDL.LU.64 R152, [R1+0xfc0] ;  /* 0x000fc00001987983 */ /* 0x000ea80000300a00 */
[----:B------:R-:W2:Y:S01]  /*30d80*/  LDL.LU.64 R154, [R1+0xfc8] ;  /* 0x000fc800019a7983 */ /* 0x000ea20000300a00 */
[----:B---3--:R-:W-:Y:S11]  /*30d90*/  HMMA.1688.F32.TF32 R96, R220, R136, R96 ;  /* 0x00000088dc60723c */ /* 0x008ff60000081060 */
[----:B------:R-:W-:Y:S01]  /*30da0*/  @!UPT UIADD3 URZ, URZ, URZ, URZ ;  /* 0x0000003f3f3ff290 */ /* 0x000fe2000fffe03f */
[----:B------:R-:W-:-:S11]  /*30db0*/  IMAD.MOV.U32 R61, RZ, RZ, R120 ;  /* 0x000000ffff3d7224 */ /* 0x000fd600078e0078 */
[----:B------:R1:W-:Y:S04]  /*30dc0*/  STL.64 [R1+0x3f0], R96 ;  /* 0x0003f06001007387 */ /* 0x0003e80000100a00 */
[----:B------:R3:W-:Y:S04]  /*30dd0*/  STL.64 [R1+0x3f8], R98 ;  /* 0x0003f86201007387 */ /* 0x0007e80000100a00 */
[----:B------:R-:W2:Y:S04]  /*30de0*/  LDL.LU.64 R148, [R1+0x620] ;  /* 0x0006200001947983 */ /* 0x000ea80000300a00 */
[----:B------:R-:W2:Y:S01]  /*30df0*/  LDL.LU.64 R150, [R1+0x628] ;  /* 0x0006280001967983 */ /* 0x000ea20000300a00 */
[----:B------:R-:W-:-:S02]  /*30e00*/  IMAD.MOV.U32 R60, RZ, RZ, R121 ;  /* 0x000000ffff3c7224 */ /* 0x000fc400078e0079 */
[----:B------:R-:W-:Y:S01]  /*30e10*/  IMAD.MOV.U32 R45, RZ, RZ, R122 ;  /* 0x000000ffff2d7224 */ /* 0x000fe200078e007a */
[----:B------:R-:W2:Y:S01]  /*30e20*/  LDL.LU.64 R120, [R1+0x1210] ;  /* 0x0012100001787983 */ /* 0x000ea20000300a00 */
[----:B------:R-:W-:-:S03]  /*30e30*/  IMAD.MOV.U32 R44, RZ, RZ, R123 ;  /* 0x000000ffff2c7224 */ /* 0x000fc600078e007b */
[----:B------:R-:W2:Y:S04]  /*30e40*/  LDL.LU.64 R122, [R1+0x1218] ;  /* 0x00121800017a7983 */ /* 0x000ea80000300a00 */
[----:B------:R-:W2:Y:S04]  /*30e50*/  LDL.LU.64 R128, [R1+0xcf0] ;  /* 0x000cf00001807983 */ /* 0x000ea80000300a00 */
[----:B------:R-:W2:Y:S01]  /*30e60*/  LDL.LU.64 R130, [R1+0xcf8] ;  /* 0x000cf80001827983 */ /* 0x000ea20000300a00 */
[-C--:B------:R-:W-:Y:S03]  /*30e70*/  HMMA.1688.F32.TF32 R124, R204, R136.reuse, R124 ;  /* 0x00000088cc7c723c */ /* 0x080fe6000008107c */
[----:B-1----:R-:W2:Y:S04]  /*30e80*/  LDL.LU.64 R96, [R1+0x11a0] ;  /* 0x0011a00001607983 */ /* 0x002ea80000300a00 */
[----:B---3--:R-:W3:Y:S04]  /*30e90*/  LDL.LU.64 R98, [R1+0x11a8] ;  /* 0x0011a80001627983 */ /* 0x008ee80000300a00 */
[----:B------:R-:W-:Y:S04]  /*30ea0*/  LDS R164, [R237+0x11000] ;  /* 0x01100000eda47984 */ /* 0x000fe80000000800 */
[----:B------:R-:W-:Y:S04]  /*30eb0*/  LDS R166, [R237+0x11800] ;  /* 0x01180000eda67984 */ /* 0x000fe80000000800 */
[----:B------:R-:W-:Y:S04]  /*30ec0*/  LDS R168, [R237+0x11080] ;  /* 0x01108000eda87984 */ /* 0x000fe80000000800 */
[----:B------:R-:W-:Y:S04]  /*30ed0*/  LDS R165, [R9+0x11000] ;  /* 0x0110000009a57984 */ /* 0x000fe80000000800 */
[----:B------:R-:W1:Y:S01]  /*30ee0*/  LDS R167, [R9+0x11800] ;  /* 0x0118000009a77984 */ /* 0x000e620000000800 */
[----:B----4-:R-:W-:Y:S03]  /*30ef0*/  HMMA.1688.F32.TF32 R92, R228, R136, R92 ;  /* 0x00000088e45c723c */ /* 0x010fe6000008105c */
[----:B------:R-:W-:Y:S04]  /*30f00*/  STL.64 [R1+0x2ff8], R126 ;  /* 0x002ff87e01007387 */ /* 0x000fe80000100a00 */
[----:B------:R-:W-:Y:S04]  /*30f10*/  STL.64 [R1+0x2ff0], R124 ;  /* 0x002ff07c01007387 */ /* 0x000fe80000100a00 */
[----:B------:R-:W-:Y:S04]  /*30f20*/  LDS R170, [R237+0x11880] ;  /* 0x01188000edaa7984 */ /* 0x000fe80000000800 */
[----:B------:R-:W-:Y:S04]  /*30f30*/  LDS R169, [R9+0x11080] ;  /* 0x0110800009a97984 */ /* 0x000fe80000000800 */
[----:B------:R-:W-:Y:S04]  /*30f40*/  LDS R171, [R9+0x11880] ;  /* 0x0118800009ab7984 */ /* 0x000fe80000000800 */
[----:B------:R-:W-:Y:S01]  /*30f50*/  LDS R172, [R237+0x11100] ;  /* 0x01110000edac7984 */ /* 0x000fe20000000800 */
[----:B------:R-:W-:Y:S01]  /*30f60*/  MOV R56, R95 ;  /* 0x0000005f00387202 */ /* 0x000fe20000000f00 */
[----:B------:R-:W-:-:S02]  /*30f70*/  IMAD.MOV.U32 R57, RZ, RZ, R94 ;  /* 0x000000ffff397224 */ /* 0x000fc400078e005e */
[----:B------:R4:W-:Y:S04]  /*30f80*/  STL.64 [R1+0x4f0], R92 ;  /* 0x0004f05c01007387 */ /* 0x0009e80000100a00 */
[----:B------:R-:W-:Y:S04]  /*30f90*/  STL [R1+0x2e78], R56 ;  /* 0x002e783801007387 */ /* 0x000fe80000100800 */
[----:B------:R-:W-:Y:S04]  /*30fa0*/  STL [R1+0x2e74], R57 ;  /* 0x002e743901007387 */ /* 0x000fe80000100800 */
[----:B------:R-:W-:Y:S04]  /*30fb0*/  LDS R174, [R237+0x11900] ;  /* 0x01190000edae7984 */ /* 0x000fe80000000800 */
[----:B------:R-:W-:Y:S04]  /*30fc0*/  LDS R173, [R9+0x11100] ;  /* 0x0111000009ad7984 */ /* 0x000fe80000000800 */
[----:B------:R-:W-:Y:S04]  /*30fd0*/  LDS R175, [R9+0x11900] ;  /* 0x0119000009af7984 */ /* 0x000fe80000000800 */
[----:B------:R-:W-:Y:S04]  /*30fe0*/  LDS R176, [R237+0x11180] ;  /* 0x01118000edb07984 */ /* 0x000fe80000000800 */
[----:B------:R-:W-:Y:S04]  /*30ff0*/  LDS R178, [R237+0x11980] ;  /* 0x01198000edb27984 */ /* 0x000fe80000000800 */
[----:B------:R-:W-:Y:S04]  /*31000*/  LDS R177, [R9+0x11180] ;  /* 0x0111800009b17984 */ /* 0x000fe80000000800 */
[----:B------:R-:W-:Y:S01]  /*31010*/  LDS R179, [R9+0x11980] ;  /* 0x0119800009b37984 */ /* 0x000fe20000000800 */
[-C--:B--2---:R-:W-:Y:S08]  /*31020*/  HMMA.1688.F32.TF32 R88, R208, R136.reuse, R88 ;  /* 0x00000088d058723c */ /* 0x084ff00000081058 */
[-C--:B------:R-:W-:Y:S08]  /*31030*/  HMMA.1688.F32.TF32 R84, R224, R136.reuse, R84 ;  /* 0x00000088e054723c */ /* 0x080ff00000081054 */
[-C--:B------:R-:W-:Y:S07]  /*31040*/  HMMA.1688.F32.TF32 R152, R212, R136.reuse, R152 ;  /* 0x00000088d498723c */ /* 0x080fee0000081098 */
[----:B------:R-:W-:Y:S04]  /*31050*/  STL.64 [R1+0x2fd8], R90 ;  /* 0x002fd85a01007387 */ /* 0x000fe80000100a00 */
[----:B------:R-:W-:Y:S04]  /*31060*/  STL.64 [R1+0x2fd0], R88 ;  /* 0x002fd05801007387 */ /* 0x000fe80000100a00 */
[----:B----4-:R-:W2:Y:S04]  /*31070*/  LDL.LU.64 R92, [R1+0xbb0] ;  /* 0x000bb000015c7983 */ /* 0x010ea80000300a00 */
[----:B------:R-:W2:Y:S04]  /*31080*/  LDL.LU.64 R94, [R1+0xbb8] ;  /* 0x000bb800015e7983 */ /* 0x000ea80000300a00 */
[----:B------:R4:W-:Y:S04]  /*31090*/  STL.64 [R1+0x630], R84 ;  /* 0x0006305401007387 */ /* 0x0009e80000100a00 */
[----:B------:R1:W-:Y:S04]  /*310a0*/  STL.64 [R1+0x638], R86 ;  /* 0x0006385601007387 */ /* 0x0003e80000100a00 */
[----:B----4-:R-:W4:Y:S04]  /*310b0*/  LDL.LU.64 R84, [R1+0x10f0] ;  /* 0x0010f00001547983 */ /* 0x010f280000300a00 */
[----:B-1----:R-:W4:Y:S01]  /*310c0*/  LDL.LU.64 R86, [R1+0x10f8] ;  /* 0x0010f80001567983 */ /* 0x002f220000300a00 */
[----:B------:R-:W-:Y:S03]  /*310d0*/  HMMA.1688.F32.TF32 R88, R216, R136, R148 ;  /* 0x00000088d858723c */ /* 0x000fe60000081094 */
[----:B------:R-:W-:Y:S04]  /*310e0*/  STL.64 [R1+0x3008], R154 ;  /* 0x0030089a01007387 */ /* 0x000fe80000100a00 */
[----:B------:R-:W-:Y:S01]  /*310f0*/  STL.64 [R1+0x3000], R152 ;  /* 0x0030009801007387 */ /* 0x000fe20000100a00 */
[-C--:B------:R-:W-:Y:S03]  /*31100*/  HMMA.1688.F32.TF32 R120, R232, R140.reuse, R120 ;  /* 0x0000008ce878723c */ /* 0x080fe60000081078 */
[----:B------:R-:W4:Y:S04]  /*31110*/  LDL.LU.64 R124, [R1+0xb00] ;  /* 0x000b0000017c7983 */ /* 0x000f280000300a00 */
[----:B------:R-:W4:Y:S08]  /*31120*/  LDL.LU.64 R126, [R1+0xb08] ;  /* 0x000b0800017e7983 */ /* 0x000f300000300a00 */
[----:B------:R-:W-:Y:S04]  /*31130*/  STL.64 [R1+0xc00], R88 ;  /* 0x000c005801007387 */ /* 0x000fe80000100a00 */
[----:B------:R1:W-:Y:S02]  /*31140*/  STL.64 [R1+0xc08], R90 ;  /* 0x000c085a01007387 */ /* 0x0003e40000100a00 */
[-C--:B-1----:R-:W-:Y:S02]  /*31150*/  HMMA.1688.F32.TF32 R88, R220, R140.reuse, R128 ;  /* 0x0000008cdc58723c */ /* 0x082fe40000081080 */
[----:B------:R-:W-:Y:S04]  /*31160*/  STL.64 [R1+0x3098], R122 ;  /* 0x0030987a01007387 */ /* 0x000fe80000100a00 */
[----:B------:R1:W-:Y:S04]  /*31170*/  STL.64 [R1+0x3090], R120 ;  /* 0x0030907801007387 */ /* 0x0003e80000100a00 */
[----:B-1----:R-:W4:Y:S04]  /*31180*/  LDL.LU.64 R120, [R1+0x1000] ;  /* 0x0010000001787983 */ /* 0x002f280000300a00 */
[----:B------:R-:W4:Y:S09]  /*31190*/  LDL.LU.64 R122, [R1+0x1008] ;  /* 0x00100800017a7983 */ /* 0x000f320000300a00 */
[----:B------:R1:W-:Y:S04]  /*311a0*/  STL.64 [R1+0x3e0], R88 ;  /* 0x0003e05801007387 */ /* 0x0003e80000100a00 */
[----:B------:R3:W-:Y:S04]  /*311b0*/  STL.64 [R1+0x3e8], R90 ;  /* 0x0003e85a01007387 */ /* 0x0007e80000100a00 */
[----:B-1----:R-:W4:Y:S04]  /*311c0*/  LDL.LU.64 R88, [R1+0x6a0] ;  /* 0x0006a00001587983 */ /* 0x002f280000300a00 */
[----:B---3--:R-:W3:Y:S01]  /*311d0*/  LDL.LU.64 R90, [R1+0x6a8] ;  /* 0x0006a800015a7983 */ /* 0x008ee20000300a00 */
[-C--:B------:R-:W-:Y:S03]  /*311e0*/  HMMA.1688.F32.TF32 R96, R204, R140.reuse, R96 ;  /* 0x0000008ccc60723c */ /* 0x080fe60000081060 */
[----:B------:R-:W3:Y:S04]  /*311f0*/  LDL.LU.64 R152, [R1+0x1230] ;  /* 0x0012300001987983 */ /* 0x000ee80000300a00 */
[----:B------:R-:W3:Y:S11]  /*31200*/  LDL.LU.64 R154, [R1+0x1238] ;  /* 0x00123800019a7983 */ /* 0x000ef60000300a00 */
[----:B------:R-:W-:Y:S05]  /*31210*/  @!UPT UIADD3 URZ, URZ, URZ, URZ ;  /* 0x0000003f3f3ff290 */ /* 0x000fea000fffe03f */
[----:B------:R-:W-:Y:S04]  /*31220*/  STL.64 [R1+0x3018], R98 ;  /* 0x0030186201007387 */ /* 0x000fe80000100a00 */
[----:B------:R-:W-:Y:S04]  /*31230*/  STL.64 [R1+0x3010], R96 ;  /* 0x0030106001007387 */ /* 0x000fe80000100a00 */
[----:B------:R-:W3:Y:S01]  /*31240*/  LDL R4, [R1+0x1418] ;  /* 0x0014180001047983 */ /* 0x000ee20000100800 */
[-C--:B--2---:R-:W-:Y:S08]  /*31250*/  HMMA.1688.F32.TF32 R92, R228, R140.reuse, R92 ;  /* 0x0000008ce45c723c */ /* 0x084ff0000008105c */
[----:B----4-:R-:W-:Y:S11]  /*31260*/  HMMA.1688.F32.TF32 R84, R208, R140, R84 ;  /* 0x0000008cd054723c */ /* 0x010ff60000081054 */
[----:B------:R-:W-:Y:S04]  /*31270*/  @!UPT UIADD3 URZ, URZ, URZ, URZ ;  /* 0x0000003f3f3ff290 */ /* 0x000fe8000fffe03f */
[----:B------:R1:W-:Y:S01]  /*31280*/  STL [R1+0x4e4], R93 ;  /* 0x0004e45d01007387 */ /* 0x0003e20000100800 */
[----:B------:R-:W-:-:S03]  /*31290*/  IMAD.MOV.U32 R57, RZ, RZ, R92 ;  /* 0x000000ffff397224 */ /* 0x000fc600078e005c */
[----:B------:R2:W-:Y:S04]  /*312a0*/  STL.64 [R1+0x4e8], R94 ;  /* 0x0004e85e01007387 */ /* 0x0005e80000100a00 */
[----:B------:R-:W4:Y:S04]  /*312b0*/  LDL.LU.64 R148, [R1+0xe10] ;  /* 0x000e100001947983 */ /* 0x000f280000300a00 */
[----:B------:R-:W4:Y:S04]  /*312c0*/  LDL.LU.64 R150, [R1+0xe18] ;  /* 0x000e180001967983 */ /* 0x000f280000300a00 */
[----:B------:R-:W-:Y:S04]  /*312d0*/  STL [R1+0x2e7c], R57 ;  /* 0x002e7c3901007387 */ /* 0x000fe80000100800 */
[----:B------:R-:W4:Y:S04]  /*312e0*/  LDL R5, [R1+0x141c] ;  /* 0x00141c0001057983 */ /* 0x000f280000100800 */
[----:B-1----:R-:W4:Y:S04]  /*312f0*/  LDL.LU.64 R92, [R1+0x11d0] ;  /* 0x0011d000015c7983 */ /* 0x002f280000300a00 */
[----:B--2---:R-:W2:Y:S01]  /*31300*/  LDL.LU.64 R94, [R1+0x11d8] ;  /* 0x0011d800015e7983 */ /* 0x004ea20000300a00 */
[----:B------:R-:W-:Y:S03]  /*31310*/  HMMA.1688.F32.TF32 R96, R224, R140, R124 ;  /* 0x0000008ce060723c */ /* 0x000fe6000008107c */
[----:B------:R-:W2:Y:S04]  /*31320*/  LDL.LU.64 R128, [R1+0xc20] ;  /* 0x000c200001807983 */ /* 0x000ea80000300a00 */
[----:B------:R-:W2:Y:S04]  /*31330*/  LDL.LU.64 R130, [R1+0xc28] ;  /* 0x000c280001827983 */ /* 0x000ea80000300a00 */
[----:B------:R-:W-:Y:S04]  /*31340*/  STL.64 [R1+0x3028], R86 ;  /* 0x0030285601007387 */ /* 0x000fe80000100a00 */
[----:B------:R3:W-:Y:S09]  /*31350*/  STL.64 [R1+0x3020], R84 ;  /* 0x0030205401007387 */ /* 0x0007f20000100a00 */
[----:B------:R-:W-:-:S02]  /*31360*/  IMAD.MOV.U32 R13, RZ, RZ, R99 ;  /* 0x000000ffff0d7224 */ /* 0x000fc400078e0063 */
[----:B------:R-:W-:Y:S01]  /*31370*/  IMAD.MOV.U32 R12, RZ, RZ, R98 ;  /* 0x000000ffff0c7224 */ /* 0x000fe200078e0062 */
[----:B------:R1:W-:Y:S01]  /*31380*/  STL.64 [R1+0x620], R96 ;  /* 0x0006206001007387 */ /* 0x0003e20000100a00 */
[-C--:B------:R-:W-:Y:S03]  /*31390*/  HMMA.1688.F32.TF32 R156, R212, R140.reuse, R120 ;  /* 0x0000008cd49c723c */ /* 0x080fe60000081078 */
[----:B------:R-:W-:Y:S05]  /*313a0*/  STL [R1+0x2e5c], R13 ;  /* 0x002e5c0d01007387 */ /* 0x000fea0000100800 */
[----:B---3--:R-:W-:Y:S01]  /*313b0*/  HMMA.1688.F32.TF32 R84, R216, R140, R88 ;  /* 0x0000008cd854723c */ /* 0x008fe20000081058 */
[----:B------:R-:W-:Y:S11]  /*313c0*/  STL [R1+0x2e58], R12 ;  /* 0x002e580c01007387 */ /* 0x000ff60000100800 */
[----:B------:R-:W-:Y:S03]  /*313d0*/  @!UPT UIADD3 URZ, URZ, URZ, URZ ;  /* 0x0000003f3f3ff290 */ /* 0x000fe6000fffe03f */
[----:B------:R-:W-:Y:S04]  /*313e0*/  STL.64 [R1+0x3038], R158 ;  /* 0x0030389e01007387 */ /* 0x000fe80000100a00 */
[----:B------:R-:W-:Y:S04]  /*313f0*/  STL.64 [R1+0x3030], R156 ;  /* 0x0030309c01007387 */ /* 0x000fe80000100a00 */
[----:B------:R-:W3:Y:S04]  /*31400*/  LDL.LU.64 R124, [R1+0x1130] ;  /* 0x00113000017c7983 */ /* 0x000ee80000300a00 */
[----:B------:R-:W3:Y:S04]  /*31410*/  LDL.LU.64 R126, [R1+0x1138] ;  /* 0x00113800017e7983 */ /* 0x000ee80000300a00 */
[----:B------:R-:W-:Y:S04]  /*31420*/  STL.64 [R1+0xbf0], R84 ;  /* 0x000bf05401007387 */ /* 0x000fe80000100a00 */
[----:B------:R-:W-:Y:S04]  /*31430*/  STL.64 [R1+0xbf8], R86 ;  /* 0x000bf85601007387 */ /* 0x000fe80000100a00 */
[----:B------:R-:W3:Y:S04]  /*31440*/  LDL.LU.64 R120, [R1+0xb40] ;  /* 0x000b400001787983 */ /* 0x000ee80000300a00 */
[----:B------:R-:W3:Y:S04]  /*31450*/  LDL.LU.64 R122, [R1+0xb48] ;  /* 0x000b4800017a7983 */ /* 0x000ee80000300a00 */
[----:B-1----:R-:W3:Y:S04]  /*31460*/  LDL.LU.64 R96, [R1+0x1050] ;  /* 0x0010500001607983 */ /* 0x002ee80000300a00 */
[----:B------:R-:W3:Y:S04]  /*31470*/  LDL.LU.64 R98, [R1+0x1058] ;  /* 0x0010580001627983 */ /* 0x000ee80000300a00 */
[----:B------:R-:W3:Y:S04]  /*31480*/  LDL.LU.64 R88, [R1+0x6c0] ;  /* 0x0006c00001587983 */ /* 0x000ee80000300a00 */
[----:B------:R-:W3:Y:S01]  /*31490*/  LDL.LU.64 R90, [R1+0x6c8] ;  /* 0x0006c800015a7983 */ /* 0x000ee20000300a00 */
[-C--:B------:R-:W-:Y:S03]  /*314a0*/  HMMA.1688.F32.TF32 R152, R232, R144.reuse, R152 ;  /* 0x00000090e898723c */ /* 0x080fe60000081098 */
[----:B------:R-:W-:Y:S04]  /*314b0*/  LDS R180, [R4+0x11000] ;  /* 0x0110000004b47984 */ /* 0x000fe80000000800 */
[----:B------:R-:W-:Y:S04]  /*314c0*/  LDS R182, [R4+0x11800] ;  /* 0x0118000004b67984 */ /* 0x000fe80000000800 */
[----:B------:R-:W-:Y:S04]  /*314d0*/  LDS R184, [R4+0x11080] ;  /* 0x0110800004b87984 */ /* 0x000fe80000000800 */
[----:B------:R-:W-:Y:S04]  /*314e0*/  LDS R186, [R4+0x11880] ;  /* 0x0118800004ba7984 */ /* 0x000fe80000000800 */
[----:B------:R-:W-:Y:S04]  /*314f0*/  LDS R192, [R4+0x11100] ;  /* 0x0111000004c07984 */ /* 0x000fe80000000800 */
[----:B------:R-:W-:Y:S04]  /*31500*/  LDS R194, [R4+0x11900] ;  /* 0x0119000004c27984 */ /* 0x000fe80000000800 */
[----:B------:R-:W-:Y:S04]  /*31510*/  LDS R196, [R4+0x11180] ;  /* 0x0111800004c47984 */ /* 0x000fe80000000800 */
[----:B------:R-:W-:Y:S01]  /*31520*/  LDS R198, [R4+0x11980] ;  /* 0x0119800004c67984 */ /* 0x000fe20000000800 */
[-C--:B----4-:R-:W-:Y:S03]  /*31530*/  HMMA.1688.F32.TF32 R148, R220, R144.reuse, R148 ;  /* 0x00000090dc94723c */ /* 0x090fe60000081094 */
[----:B------:R-:W-:Y:S04]  /*31540*/  LDS R181, [R5+0x11000] ;  /* 0x0110000005b57984 */ /* 0x000fe80000000800 */
[----:B------:R-:W1:Y:S01]  /*31550*/  LDS R183, [R5+0x11800] ;  /* 0x0118000005b77984 */ /* 0x000e620000000800 */
[-C--:B--2---:R-:W-:Y:S03]  /*31560*/  HMMA.1688.F32.TF32 R92, R204, R144.reuse, R92 ;  /* 0x00000090cc5c723c */ /* 0x084fe6000008105c */
[----:B------:R-:W-:Y:S04]  /*31570*/  LDS R185, [R5+0x11080] ;  /* 0x0110800005b97984 */ /* 0x000fe80000000800 */
[----:B------:R-:W2:Y:S09]  /*31580*/  LDS R187, [R5+0x11880] ;  /* 0x0118800005bb7984 */ /* 0x000eb20000000800 */
[----:B------:R-:W-:Y:S01]  /*31590*/  IMAD.MOV.U32 R80, RZ, RZ, R151 ;  /* 0x000000ffff507224 */ /* 0x000fe200078e0097 */
[----:B------:R-:W-:Y:S01]  /*315a0*/  LDS R193, [R5+0x11100] ;  /* 0x0111000005c17984 */ /* 0x000fe20000000800 */
[----:B------:R-:W-:Y:S01]  /*315b0*/  IMAD.MOV.U32 R81, RZ, RZ, R150 ;  /* 0x000000ffff517224 */ /* 0x000fe200078e0096 */
[----:B------:R-:W-:Y:S02]  /*315c0*/  HMMA.1688.F32.TF32 R128, R228, R144, R128 ;  /* 0x00000090e480723c */ /* 0x000fe40000081080 */
[----:B------:R-:W-:Y:S04]  /*315d0*/  STL.64 [R1+0x3d0], R148 ;  /* 0x0003d09401007387 */ /* 0x000fe80000100a00 */
[----:B------:R-:W-:Y:S04]  /*315e0*/  STL [R1+0x2e8c], R80 ;  /* 0x002e8c5001007387 */ /* 0x000fe80000100800 */
[----:B------:R-:W-:Y:S04]  /*315f0*/  STL [R1+0x2e88], R81 ;  /* 0x002e885101007387 */ /* 0x000fe80000100800 */
[----:B------:R-:W-:Y:S04]  /*31600*/  STL.64 [R1+0x3048], R94 ;  /* 0x0030485e01007387 */ /* 0x000fe80000100a00 */
[----:B------:R4:W-:Y:S04]  /*31610*/  STL.64 [R1+0x3040], R92 ;  /* 0x0030405c01007387 */ /* 0x0009e80000100a00 */
[----:B------:R-:W1:Y:S02]  /*31620*/  LDS R195, [R5+0x11900] ;  /* 0x0119000005c37984 */ /* 0x000e640000000800 */
[----:B------:R-:W-:-:S02]  /*31630*/  IMAD.MOV.U32 R57, RZ, RZ, R130 ;  /* 0x000000ffff397224 */ /* 0x000fc400078e0082 */
[----:B------:R-:W-:Y:S01]  /*31640*/  IMAD.MOV.U32 R56, RZ, RZ, R131 ;  /* 0x000000ffff387224 */ /* 0x000fe200078e0083 */
[----:B------:R-:W-:Y:S04]  /*31650*/  STL.64 [R1+0x4d0], R128 ;  /* 0x0004d08001007387 */ /* 0x000fe80000100a00 */
[----:B------:R-:W-:Y:S04]  /*31660*/  STL [R1+0x2e84], R57 ;  /* 0x002e843901007387 */ /* 0x000fe80000100800 */
[----:B------:R-:W-:Y:S04]  /*31670*/  STL [R1+0x2e80], R56 ;  /* 0x002e803801007387 */ /* 0x000fe80000100800 */
[----:B------:R-:W-:Y:S04]  /*31680*/  LDS R197, [R5+0x11180] ;  /* 0x0111800005c57984 */ /* 0x000fe80000000800 */
[----:B------:R-:W1:Y:S01]  /*31690*/  LDS R199, [R5+0x11980] ;  /* 0x0119800005c77984 */ /* 0x000e620000000800 */
[-C--:B---3--:R-:W-:Y:S08]  /*316a0*/  HMMA.1688.F32.TF32 R248, R208, R144.reuse, R124 ;  /* 0x00000090d0f8723c */ /* 0x088ff0000008107c */
[-C--:B----4-:R-:W-:Y:S08]  /*316b0*/  HMMA.1688.F32.TF32 R92, R224, R144.reuse, R120 ;  /* 0x00000090e05c723c */ /* 0x090ff00000081078 */
[-C--:B------:R-:W-:Y:S08]  /*316c0*/  HMMA.1688.F32.TF32 R160, R212, R144.reuse, R96 ;  /* 0x00000090d4a0723c */ /* 0x080ff00000081060 */
[----:B------:R-:W-:Y:S01]  /*316d0*/  HMMA.1688.F32.TF32 R88, R216, R144, R88 ;  /* 0x00000090d858723c */ /* 0x000fe20000081058 */
[----:B------:R-:W-:Y:S04]  /*316e0*/  STL.64 [R1+0x30a8], R250 ;  /* 0x0030a8fa01007387 */ /* 0x000fe80000100a00 */
[----:B------:R-:W-:Y:S03]  /*316f0*/  STL.64 [R1+0x30a0], R248 ;  /* 0x0030a0f801007387 */ /* 0x000fe60000100a00 */
[----:B------:R-:W-:-:S02]  /*31700*/  IMAD.MOV.U32 R13, RZ, RZ, R94 ;  /* 0x000000ffff0d7224 */ /* 0x000fc400078e005e */
[----:B------:R-:W-:Y:S01]  /*31710*/  IMAD.MOV.U32 R12, RZ, RZ, R95 ;  /* 0x000000ffff0c7224 */ /* 0x000fe200078e005f */
[----:B------:R3:W-:Y:S04]  /*31720*/  STL.64 [R1+0x610], R92 ;  /* 0x0006105c01007387 */ /* 0x0007e80000100a00 */
[----:B------:R-:W-:Y:S04]  /*31730*/  STL [R1+0x2e64], R13 ;  /* 0x002e640d01007387 */ /* 0x000fe80000100800 */
[----:B------:R-:W-:Y:S04]  /*31740*/  STL [R1+0x2e60], R12 ;  /* 0x002e600c01007387 */ /* 0x000fe80000100800 */
[----:B------:R-:W-:Y:S04]  /*31750*/  STL.64 [R1+0x30b8], R162 ;  /* 0x0030b8a201007387 */ /* 0x000fe80000100a00 */
[----:B------:R-:W-:Y:S04]  /*31760*/  STL.64 [R1+0x30b0], R160 ;  /* 0x0030b0a001007387 */ /* 0x000fe80000100a00 */
[----:B---3--:R-:W3:Y:S04]  /*31770*/  LDL.LU.64 R92, [R1+0x1240] ;  /* 0x00124000015c7983 */ /* 0x008ee80000300a00 */
[----:B------:R-:W3:Y:S04]  /*31780*/  LDL.LU.64 R94, [R1+0x1248] ;  /* 0x00124800015e7983 */ /* 0x000ee80000300a00 */
[----:B------:R4:W-:Y:S04]  /*31790*/  STL.64 [R1+0xbe0], R88 ;  /* 0x000be05801007387 */ /* 0x0009e80000100a00 */
[----:B------:R1:W-:Y:S04]  /*317a0*/  STL.64 [R1+0xbe8], R90 ;  /* 0x000be85a01007387 */ /* 0x0003e80000100a00 */
[----:B------:R-:W2:Y:S04]  /*317b0*/  LDL.LU.64 R96, [R1+0xf40] ;  /* 0x000f400001607983 */ /* 0x000ea80000300a00 */
[----:B------:R-:W2:Y:S04]  /*317c0*/  LDL.LU.64 R98, [R1+0xf48] ;  /* 0x000f480001627983 */ /* 0x000ea80000300a00 */
[----:B----4-:R-:W4:Y:S04]  /*317d0*/  LDL.LU.64 R88, [R1+0x11f0] ;  /* 0x0011f00001587983 */ /* 0x010f280000300a00 */
[----:B-1----:R-:W4:Y:S04]  /*317e0*/  LDL.LU.64 R90, [R1+0x11f8] ;  /* 0x0011f800015a7983 */ /* 0x002f280000300a00 */
[----:B------:R-:W4:Y:S04]  /*317f0*/  LDL.LU.64 R120, [R1+0xc80] ;  /* 0x000c800001787983 */ /* 0x000f280000300a00 */
[----:B------:R-:W4:Y:S04]  /*31800*/  LDL.LU.64 R122, [R1+0xc88] ;  /* 0x000c8800017a7983 */ /* 0x000f280000300a00 */
[----:B------:R-:W4:Y:S04]  /*31810*/  LDL.LU.64 R128, [R1+0x1160] ;  /* 0x0011600001807983 */ /* 0x000f280000300a00 */
[----:B------:R-:W4:Y:S04]  /*31820*/  LDL.LU.64 R130, [R1+0x1168] ;  /* 0x0011680001827983 */ /* 0x000f280000300a00 */
[----:B------:R1:W-:Y:S04]  /*31830*/  STL.64 [R1+0x30c0], R146 ;  /* 0x0030c09201007387 */ /* 0x0003e80000100a00 */
[----:B------:R-:W-:Y:S04]  /*31840*/  STL [R1+0x2d60], R237 ;  /* 0x002d60ed01007387 */ /* 0x000fe80000100800 */
[----:B------:R-:W-:Y:S04]  /*31850*/  STL [R1+0x2d64], R9 ;  /* 0x002d640901007387 */ /* 0x000fe80000100800 */
[----:B------:R-:W-:Y:S04]  /*31860*/  STL [R1+0x2d68], R4 ;  /* 0x002d680401007387 */ /* 0x000fe80000100800 */
[----:B------:R-:W-:Y:S04]  /*31870*/  STL [R1+0x2d6c], R5 ;  /* 0x002d6c0501007387 */ /* 0x000fe80000100800 */
[----:B------:R-:W4:Y:S04]  /*31880*/  LDL.LU.64 R144, [R1+0xc40] ;  /* 0x000c400001907983 */ /* 0x000f280000300a00 */
[----:B-1----:R-:W4:Y:S01]  /*31890*/  LDL.LU.64 R146, [R1+0xc48] ;  /* 0x000c480001927983 */ /* 0x002f220000300a00 */
[-C--:B---3--:R-:W-:Y:S08]  /*318a0*/  HMMA.1688.F32.TF32 R124, R232, R188.reuse, R92 ;  /* 0x000000bce87c723c */ /* 0x088ff0000008105c */
[-C--:B--2---:R-:W-:Y:S11]  /*318b0*/  HMMA.1688.F32.TF32 R96, R220, R188.reuse, R96 ;  /* 0x000000bcdc60723c */ /* 0x084ff60000081060 */
[----:B------:R-:W-:Y:S05]  /*318c0*/  @!UPT UIADD3 URZ, URZ, URZ, URZ ;  /* 0x0000003f3f3ff290 */ /* 0x000fea000fffe03f */
[----:B------:R-:W-:Y:S01]  /*318d0*/  MOV R95, R124 ;  /* 0x0000007c005f7202 */ /* 0x000fe20000000f00 */
[----:B------:R-:W-:Y:S02]  /*318e0*/  IMAD.MOV.U32 R94, RZ, RZ, R125 ;  /* 0x000000ffff5e7224 */ /* 0x000fe400078e007d */
[----:B------:R-:W-:Y:S02]  /*318f0*/  IMAD.MOV.U32 R93, RZ, RZ, R126 ;  /* 0x000000ffff5d7224 */ /* 0x000fe400078e007e */
[----:B------:R-:W-:Y:S02]  /*31900*/  IMAD.MOV.U32 R92, RZ, RZ, R127 ;  /* 0x000000ffff5c7224 */ /* 0x000fe400078e007f */
[----:B------:R1:W-:Y:S04]  /*31910*/  STL.64 [R1+0x3c0], R96 ;  /* 0x0003c06001007387 */ /* 0x0003e80000100a00 */
[----:B------:R-:W2:Y:S04]  /*31920*/  LDL.LU.64 R124, [R1+0x10a0] ;  /* 0x0010a000017c7983 */ /* 0x000ea80000300a00 */
[----:B------:R-:W2:Y:S01]  /*31930*/  LDL.LU.64 R126, [R1+0x10a8] ;  /* 0x0010a800017e7983 */ /* 0x000ea20000300a00 */
[----:B----4-:R-:W-:Y:S01]  /*31940*/  HMMA.1688.F32.TF32 R88, R204, R188, R88 ;  /* 0x000000bccc58723c */ /* 0x010fe20000081058 */
[----:B------:R-:W-:-:S02]  /*31950*/  IMAD.MOV.U32 R80, RZ, RZ, R98 ;  /* 0x000000ffff507224 */ /* 0x000fc400078e0062 */
[----:B------:R-:W-:-:S05]  /*31960*/  IMAD.MOV.U32 R81, RZ, RZ, R99 ;  /* 0x000000ffff517224 */ /* 0x000fca00078e0063 */
[-C--:B------:R-:W-:Y:S01]  /*31970*/  HMMA.1688.F32.TF32 R120, R228, R188.reuse, R120 ;  /* 0x000000bce478723c */ /* 0x080fe20000081078 */
[----:B------:R-:W-:Y:S04]  /*31980*/  STL [R1+0x2e9c], R80 ;  /* 0x002e9c5001007387 */ /* 0x000fe80000100800 */
[----:B------:R-:W-:Y:S04]  /*31990*/  STL [R1+0x2e98], R81 ;  /* 0x002e985101007387 */ /* 0x000fe80000100800 */
[----:B-1----:R-:W3:Y:S01]  /*319a0*/  LDL.LU.64 R96, [R1+0x850] ;  /* 0x0008500001607983 */ /* 0x002ee20000300a00 */
[-C--:B------:R-:W-:Y:S03]  /*319b0*/  HMMA.1688.F32.TF32 R244, R208, R188.reuse, R128 ;  /* 0x000000bcd0f4723c */ /* 0x080fe60000081080 */
[----:B------:R-:W3:Y:S04]  /*319c0*/  LDL.LU.64 R98, [R1+0x858] ;  /* 0x0008580001627983 */ /* 0x000ee80000300a00 */
[----:B------:R-:W-:Y:S04]  /*319d0*/  STL.64 [R1+0x30d0], R90 ;  /* 0x0030d05a01007387 */ /* 0x000fe80000100a00 */
[----:B------:R1:W-:Y:S02]  /*319e0*/  STL.64 [R1+0x30c8], R88 ;  /* 0x0030c85801007387 */ /* 0x0003e40000100a00 */
[----:B-1----:R-:W-:Y:S01]  /*319f0*/  HMMA.1688.F32.TF32 R88, R224, R188, R144 ;  /* 0x000000bce058723c */ /* 0x002fe20000081090 */
[----:B------:R-:W-:Y:S01]  /*31a00*/  IMAD.MOV.U32 R57, RZ, RZ, R120 ;  /* 0x000000ffff397224 */ /* 0x000fe200078e0078 */
[----:B------:R1:W-:Y:S01]  /*31a10*/  STL.64 [R1+0x4c8], R122 ;  /* 0x0004c87a01007387 */ /* 0x0003e20000100a00 */
[----:B------:R-:W-:-:S03]  /*31a20*/  MOV R56, R121 ;  /* 0x0000007900387202 */ /* 0x000fc60000000f00 */
[----:B------:R-:W4:Y:S04]  /*31a30*/  LDL.LU R120, [R1+0xa50] ;  /* 0x000a500001787983 */ /* 0x000f280000300800 */
[----:B------:R-:W4:Y:S04]  /*31a40*/  LDL.LU R121, [R1+0xa54] ;  /* 0x000a540001797983 */ /* 0x000f280000300800 */
[----:B-1----:R-:W4:Y:S04]  /*31a50*/  LDL.LU R122, [R1+0xa58] ;  /* 0x000a5800017a7983 */ /* 0x002f280000300800 */
[----:B------:R-:W4:Y:S04]  /*31a60*/  LDL.LU R123, [R1+0xa5c] ;  /* 0x000a5c00017b7983 */ /* 0x000f280000300800 */
[----:B------:R-:W-:Y:S04]  /*31a70*/  STL [R1+0x2e94], R56 ;  /* 0x002e943801007387 */ /* 0x000fe80000100800 */
[----:B------:R-:W-:Y:S04]  /*31a80*/  STL [R1+0x2e90], R57 ;  /* 0x002e903901007387 */ /* 0x000fe80000100800 */
[----:B------:R-:W4:Y:S04]  /*31a90*/  LDL.LU R128, [R1+0xa40] ;  /* 0x000a400001807983 */ /* 0x000f280000300800 */
[----:B------:R-:W4:Y:S04]  /*31aa0*/  LDL.LU R129, [R1+0xa44] ;  /* 0x000a440001817983 */ /* 0x000f280000300800 */
[----:B------:R-:W4:Y:S01]  /*31ab0*/  LDL.LU R130, [R1+0xa48] ;  /* 0x000a480001827983 */ /* 0x000f220000300800 */
[----:B------:R-:W-:-:S03]  /*31ac0*/  IMAD.MOV.U32 R87, RZ, RZ, R152 ;  /* 0x000000ffff577224 */ /* 0x000fc600078e0098 */
[----:B------:R-:W4:Y:S01]  /*31ad0*/  LDL.LU R131, [R1+0xa4c] ;  /* 0x000a4c0001837983 */ /* 0x000f220000300800 */
[----:B------:R-:W-:-:S03]  /*31ae0*/  IMAD.MOV.U32 R86, RZ, RZ, R153 ;  /* 0x000000ffff567224 */ /* 0x000fc600078e0099 */
[----:B------:R-:W-:Y:S01]  /*31af0*/  STL.64 [R1+0x30e0], R246 ;  /* 0x0030e0f601007387 */ /* 0x000fe20000100a00 */
[----:B------:R-:W-:-:S03]  /*31b00*/  IMAD.MOV.U32 R85, RZ, RZ, R154 ;  /* 0x000000ffff557224 */ /* 0x000fc600078e009a */
[----:B------:R-:W-:Y:S01]  /*31b10*/  STL.64 [R1+0x30d8], R244 ;  /* 0x0030d8f401007387 */ /* 0x000fe20000100a00 */
[----:B------:R-:W-:-:S03]  /*31b20*/  MOV R84, R155 ;  /* 0x0000009b00547202 */ /* 0x000fc60000000f00 */
[----:B------:R3:W-:Y:S04]  /*31b30*/  STL.64 [R1+0x608], R90 ;  /* 0x0006085a01007387 */ /* 0x0007e80000100a00 */
[----:B------:R-:W4:Y:S04]  /*31b40*/  LDL.LU R152, [R1+0xa00] ;  /* 0x000a000001987983 */ /* 0x000f280000300800 */
[----:B------:R-:W4:Y:S04]  /*31b50*/  LDL.LU R153, [R1+0xa04] ;  /* 0x000a040001997983 */ /* 0x000f280000300800 */
[----:B------:R-:W4:Y:S04]  /*31b60*/  LDL.LU R154, [R1+0xa08] ;  /* 0x000a0800019a7983 */ /* 0x000f280000300800 */
[----:B------:R-:W4:Y:S01]  /*31b70*/  LDL.LU R155, [R1+0xa0c] ;  /* 0x000a0c00019b7983 */ /* 0x000f220000300800 */
[----:B--2---:R-:W-:Y:S03]  /*31b80*/  HMMA.1688.F32.TF32 R200, R212, R188, R124 ;  /* 0x000000bcd4c8723c */ /* 0x004fe6000008107c */
[----:B------:R-:W2:Y:S04]  /*31b90*/  LDL.LU R124, [R1+0x9f0] ;  /* 0x0009f000017c7983 */ /* 0x000ea80000300800 */
[----:B------:R-:W2:Y:S01]  /*31ba0*/  LDL.LU R125, [R1+0x9f4] ;  /* 0x0009f400017d7983 */ /* 0x000ea20000300800 */
[----:B------:R-:W-:-:S03]  /*31bb0*/  IMAD.MOV.U32 R126, RZ, RZ, R242 ;  /* 0x000000ffff7e7224 */ /* 0x000fc600078e00f2 */
[----:B------:R-:W4:Y:S01]  /*31bc0*/  LDL.LU R242, [R1+0x31f8] ;  /* 0x0031f80001f27983 */ /* 0x000f220000300800 */
[----:B------:R-:W-:-:S03]  /*31bd0*/  IMAD.MOV.U32 R127, RZ, RZ, R243 ;  /* 0x000000ffff7f7224 */ /* 0x000fc600078e00f3 */
[----:B------:R-:W4:Y:S01]  /*31be0*/  LDL.LU R243, [R1+0x31f4] ;  /* 0x0031f40001f37983 */ /* 0x000f220000300800 */
[----:B------:R-:W-:Y:S02]  /*31bf0*/  IMAD.MOV.U32 R13, RZ, RZ, R88 ;  /* 0x000000ffff0d7224 */ /* 0x000fe400078e0058 */
[----:B------:R-:W-:Y:S02]  /*31c00*/  IMAD.MOV.U32 R12, RZ, RZ, R89 ;  /* 0x000000ffff0c7224 */ /* 0x000fe400078e0059 */
[----:B---3--:R-:W-:Y:S03]  /*31c10*/  HMMA.1688.F32.TF32 R88, R216, R188, R96 ;  /* 0x000000bcd858723c */ /* 0x008fe60000081060 */
[----:B------:R-:W-:Y:S04]  /*31c20*/  STL.64 [R1+0x30f0], R202 ;  /* 0x0030f0ca01007387 */ /* 0x000fe80000100a00 */
[----:B------:R-:W-:Y:S11]  /*31c30*/  STL.64 [R1+0x30e8], R200 ;  /* 0x0030e8c801007387 */ /* 0x000ff60000100a00 */
[----:B------:R-:W-:Y:S05]  /*31c40*/  @!UPT UIADD3 URZ, URZ, URZ, URZ ;  /* 0x0000003f3f3ff290 */ /* 0x000fea000fffe03f */
[----:B------:R4:W-:Y:S01]  /*31c50*/  STL.64 [R1+0xad0], R88 ;  /* 0x000ad05801007387 */ /* 0x0009e20000100a00 */
[----:B------:R-:W-:Y:S02]  /*31c60*/  IMAD.MOV.U32 R17, RZ, RZ, R90 ;  /* 0x000000ffff117224 */ /* 0x000fe400078e005a */
[----:B------:R-:W-:Y:S01]  /*31c70*/  IMAD.MOV.U32 R16, RZ, RZ, R91 ;  /* 0x000000ffff107224 */ /* 0x000fe200078e005b */
[----:B------:R-:W3:Y:S04]  /*31c80*/  LDL.LU R148, [R1+0x9d0] ;  /* 0x0009d00001947983 */ /* 0x000ee80000300800 */
[----:B------:R-:W3:Y:S04]  /*31c90*/  LDL.LU R149, [R1+0x9d4] ;  /* 0x0009d40001957983 */ /* 0x000ee80000300800 */
[----:B------:R-:W3:Y:S04]  /*31ca0*/  LDL.LU R150, [R1+0x9d8] ;  /* 0x0009d80001967983 */ /* 0x000ee80000300800 */
[----:B------:R-:W3:Y:S04]  /*31cb0*/  LDL.LU R151, [R1+0x9dc] ;  /* 0x0009dc0001977983 */ /* 0x000ee80000300800 */
[----:B------:R-:W-:Y:S04]  /*31cc0*/  STL [R1+0x2e6c], R16 ;  /* 0x002e6c1001007387 */ /* 0x000fe80000100800 */
[----:B------:R-:W-:Y:S01]  /*31cd0*/  STL [R1+0x2e68], R17 ;  /* 0x002e681101007387 */ /* 0x000fe20000100800 */
[-C--:B----4-:R-:W-:Y:S11]  /*31ce0*/  HMMA.1688.F32.TF32 R88, R164, R242.reuse, R120 ;  /* 0x000000f2a458723c */ /* 0x090ff60000081078 */
[----:B------:R-:W-:Y:S11]  /*31cf0*/  @!UPT UIADD3 URZ, URZ, URZ, URZ ;  /* 0x0000003f3f3ff290 */ /* 0x000ff6000fffe03f */
[----:B------:R-:W-:Y:S02]  /*31d00*/  @!UPT UIADD3 URZ, URZ, URZ, URZ ;  /* 0x0000003f3f3ff290 */ /* 0x000fe4000fffe03f */
[----:B------:R-:W-:Y:S01]  /*31d10*/  MOV R32, R88 ;  /* 0x0000005800207202 */ /* 0x000fe20000000f00 */
[----:B------:R-:W-:Y:S02]  /*31d20*/  IMAD.MOV.U32 R29, RZ, RZ, R89 ;  /* 0x000000ffff1d7224 */ /* 0x000fe400078e0059 */
[----:B------:R-:W-:Y:S02]  /*31d30*/  IMAD.MOV.U32 R28, RZ, RZ, R90 ;  /* 0x000000ffff1c7224 */ /* 0x000fe400078e005a */
[----:B------:R-:W-:Y:S02]  /*31d40*/  IMAD.MOV.U32 R8, RZ, RZ, R91 ;  /* 0x000000ffff087224 */ /* 0x000fe400078e005b */
[-C--:B------:R-:W-:Y:S03]  /*31d50*/  HMMA.1688.F32.TF32 R88, R180, R242.reuse, R128 ;  /* 0x000000f2b458723c */ /* 0x080fe60000081080 */
[----:B------:R-:W-:Y:S04]  /*31d60*/  STL [R1+0x2d7c], R8 ;  /* 0x002d7c0801007387 */ /* 0x000fe80000100800 */
[----:B------:R-:W-:Y:S04]  /*31d70*/  STL [R1+0x2d78], R28 ;  /* 0x002d781c01007387 */ /* 0x000fe80000100800 */
[----:B------:R-:W-:Y:S04]  /*31d80*/  STL [R1+0x2d74], R29 ;  /* 0x002d741d01007387 */ /* 0x000fe80000100800 */
[----:B------:R-:W-:Y:S04]  /*31d90*/  STL [R1+0x2d70], R32 ;  /* 0x002d702001007387 */ /* 0x000fe80000100800 */
[----:B------:R-:W4:Y:S04]  /*31da0*/  LDL.LU R128, [R1+0x9a0] ;  /* 0x0009a00001807983 */ /* 0x000f280000300800 */
[----:B------:R-:W-:Y:S04]  /*31db0*/  STL.64 [R1+0xcf0], R88 ;  /* 0x000cf05801007387 */ /* 0x000fe80000100a00 */
[----:B------:R1:W-:Y:S04]  /*31dc0*/  STL.64 [R1+0xcf8], R90 ;  /* 0x000cf85a01007387 */ /* 0x0003e80000100a00 */
[----:B------:R-:W4:Y:S04]  /*31dd0*/  LDL.LU R129, [R1+0x9a4] ;  /* 0x0009a40001817983 */ /* 0x000f280000300800 */
[----:B------:R-:W4:Y:S01]  /*31de0*/  LDL.LU R130, [R1+0x9a8] ;  /* 0x0009a80001827983 */ /* 0x000f220000300800 */
[-C--:B-1----:R-:W-:Y:S03]  /*31df0*/  HMMA.1688.F32.TF32 R88, R168, R242.reuse, R152 ;  /* 0x000000f2a858723c */ /* 0x082fe60000081098 */
[----:B------:R-:W4:Y:S11]  /*31e00*/  LDL.LU R131, [R1+0x9ac] ;  /* 0x0009ac0001837983 */ /* 0x000f360000300800 */
[----:B------:R-:W-:Y:S10]  /*31e10*/  @!UPT UIADD3 URZ, URZ, URZ, URZ ;  /* 0x0000003f3f3ff290 */ /* 0x000ff4000fffe03f */
[----:B------:R-:W-:Y:S01]  /*31e20*/  IMAD.MOV.U32 R188, RZ, RZ, R88 ;  /* 0x000000ffffbc7224 */ /* 0x000fe200078e0058 */
[----:B------:R-:W-:Y:S01]  /*31e30*/  MOV R33, R91 ;  /* 0x0000005b00217202 */ /* 0x000fe20000000f00 */
[----:B------:R-:W-:Y:S02]  /*31e40*/  IMAD.MOV.U32 R101, RZ, RZ, R89 ;  /* 0x000000ffff657224 */ /* 0x000fe400078e0059 */
[----:B------:R-:W-:Y:S02]  /*31e50*/  IMAD.MOV.U32 R100, RZ, RZ, R90 ;  /* 0x000000ffff647224 */ /* 0x000fe400078e005a */
[----:B--2---:R-:W-:Y:S01]  /*31e60*/  HMMA.1688.F32.TF32 R88, R184, R242, R124 ;  /* 0x000000f2b858723c */ /* 0x004fe2000008107c */
[----:B------:R-:W-:Y:S04]  /*31e70*/  STL [R1+0x2d8c], R33 ;  /* 0x002d8c2101007387 */ /* 0x000fe80000100800 */
[----:B------:R-:W-:Y:S04]  /*31e80*/  STL [R1+0x2d88], R100 ;  /* 0x002d886401007387 */ /* 0x000fe80000100800 */
[----:B------:R-:W-:Y:S04]  /*31e90*/  STL [R1+0x2d84], R101 ;  /* 0x002d846501007387 */ /* 0x000fe80000100800 */
[----:B------:R-:W-:Y:S10]  /*31ea0*/  STL [R1+0x2d80], R188 ;  /* 0x002d80bc01007387 */ /* 0x000ff40000100800 */
[----:B------:R3:W-:Y:S04]  /*31eb0*/  STL.64 [R1+0xc90], R88 ;  /* 0x000c905801007387 */ /* 0x0007e80000100a00 */
[----:B------:R-:W2:Y:S04]  /*31ec0*/  LDL.LU R96, [R1+0x980] ;  /* 0x0009800001607983 */ /* 0x000ea80000300800 */
[----:B------:R-:W2:Y:S04]  /*31ed0*/  LDL.LU R97, [R1+0x984] ;  /* 0x0009840001617983 */ /* 0x000ea80000300800 */
[----:B------:R-:W2:Y:S04]  /*31ee0*/  LDL.LU R98, [R1+0x988] ;  /* 0x0009880001627983 */ /* 0x000ea80000300800 */
[----:B------:R-:W2:Y:S01]  /*31ef0*/  LDL.LU R99, [R1+0x98c] ;  /* 0x00098c0001637983 */ /* 0x000ea20000300800 */
[----:B------:R-:W-:-:S02]  /*31f00*/  IMAD.MOV.U32 R28, RZ, RZ, R91 ;  /* 0x000000ffff1c7224 */ /* 0x000fc400078e005b */
[----:B------:R-:W-:-:S03]  /*31f10*/  IMAD.MOV.U32 R8, RZ, RZ, R90 ;  /* 0x000000ffff087224 */ /* 0x000fc600078e005a */
[----:B------:R-:W-:Y:S01]  /*31f20*/  STL [R1+0x2d94], R28 ;  /* 0x002d941c01007387 */ /* 0x000fe20000100800 */
[-C--:B---3--:R-:W-:Y:S03]  /*31f30*/  HMMA.1688.F32.TF32 R88, R172, R242.reuse, R148 ;  /* 0x000000f2ac58723c */ /* 0x088fe60000081094 */
[----:B------:R-:W-:Y:S04]  /*31f40*/  STL [R1+0x2d90], R8 ;  /* 0x002d900801007387 */ /* 0x000fe80000100800 */
[----:B------:R-:W3:Y:S04]  /*31f50*/  LDL.LU R156, [R1+0x950] ;  /* 0x00095000019c7983 */ /* 0x000ee80000300800 */
[----:B------:R-:W3:Y:S11]  /*31f60*/  LDL.LU R157, [R1+0x954] ;  /* 0x00095400019d7983 */ /* 0x000ef60000300800 */
[----:B------:R-:W-:Y:S02]  /*31f70*/  @!UPT UIADD3 URZ, URZ, URZ, URZ ;  /* 0x0000003f3f3ff290 */ /* 0x000fe4000fffe03f */
[----:B------:R-:W-:Y:S02]  /*31f80*/  IMAD.MOV.U32 R189, RZ, RZ, R91 ;  /* 0x000000ffffbd7224 */ /* 0x000fe400078e005b */
[----:B------:R-:W-:Y:S02]  /*31f90*/  IMAD.MOV.U32 R236, RZ, RZ, R90 ;  /* 0x000000ffffec7224 */ /* 0x000fe400078e005a */
[----:B------:R-:W-:Y:S02]  /*31fa0*/  IMAD.MOV.U32 R237, RZ, RZ, R89 ;  /* 0x000000ffffed7224 */ /* 0x000fe400078e0059 */
[----:B------:R-:W-:Y:S01]  /*31fb0*/  IMAD.MOV.U32 R9, RZ, RZ, R88 ;  /* 0x000000ffff097224 */ /* 0x000fe200078e0058 */
[----:B------:R-:W-:Y:S04]  /*31fc0*/  STL [R1+0x2da4], R189 ;  /* 0x002da4bd01007387 */ /* 0x000fe80000100800 */
[----:B------:R-:W-:Y:S04]  /*31fd0*/  STL [R1+0x2da0], R236 ;  /* 0x002da0ec01007387 */ /* 0x000fe80000100800 */
[----:B------:R-:W-:Y:S04]  /*31fe0*/  STL [R1+0x2d9c], R237 ;  /* 0x002d9ced01007387 */ /* 0x000fe80000100800 */
[----:B------:R-:W-:Y:S04]  /*31ff0*/  STL [R1+0x2d98], R9 ;  /* 0x002d980901007387 */ /* 0x000fe80000100800 */
[----:B------:R-:W3:Y:S04]  /*32000*/  LDL.LU.64 R152, [R1+0x1250] ;  /* 0x0012500001987983 */ /* 0x000ee80000300a00 */
[----:B------:R-:W3:Y:S04]  /*32010*/  LDL.LU.64 R154, [R1+0x1258] ;  /* 0x00125800019a7983 */ /* 0x000ee80000300a00 */
[----:B------:R-:W3:Y:S04]  /*32020*/  LDL.LU.64 R148, [R1+0x1010] ;  /* 0x0010100001947983 */ /* 0x000ee80000300a00 */
[----:B------:R-:W3:Y:S04]  /*32030*/  LDL.LU.64 R150, [R1+0x1018] ;  /* 0x0010180001967983 */ /* 0x000ee80000300a00 */
[----:B------:R-:W3:Y:S04]  /*32040*/  LDL.LU.64 R144, [R1+0x1220] ;  /* 0x0012200001907983 */ /* 0x000ee80000300a00 */
[----:B------:R-:W3:Y:S01]  /*32050*/  LDL.LU.64 R146, [R1+0x1228] ;  /* 0x0012280001927983 */ /* 0x000ee20000300a00 */
[----:B----4-:R-:W-:Y:S03]  /*32060*/  HMMA.1688.F32.TF32 R88, R192, R242, R128 ;  /* 0x000000f2c058723c */ /* 0x010fe60000081080 */
[----:B------:R-:W4:Y:S04]  /*32070*/  LDL.LU.64 R128, [R1+0xd10] ;  /* 0x000d100001807983 */ /* 0x000f280000300a00 */
[----:B------:R-:W4:Y:S04]  /*32080*/  LDL.LU.64 R130, [R1+0xd18] ;  /* 0x000d180001827983 */ /* 0x000f280000300a00 */
[----:B------:R-:W4:Y:S04]  /*32090*/  LDL.LU.64 R124, [R1+0x11c0] ;  /* 0x0011c000017c7983 */ /* 0x000f280000300a00 */
[----:B------:R-:W4:Y:S04]  /*320a0*/  LDL.LU.64 R126, [R1+0x11c8] ;  /* 0x0011c800017e7983 */ /* 0x000f280000300a00 */
[----:B------:R-:W4:Y:S04]  /*320b0*/  LDL.LU.64 R120, [R1+0xcc0] ;  /* 0x000cc00001787983 */ /* 0x000f280000300a00 */
[----:B------:R-:W4:Y:S01]  /*320c0*/  LDL.LU.64 R122, [R1+0xcc8] ;  /* 0x000cc800017a7983 */ /* 0x000f220000300a00 */
[----:B------:R-:W-:-:S02]  /*320d0*/  IMAD.MOV.U32 R188, RZ, RZ, R91 ;  /* 0x000000ffffbc7224 */ /* 0x000fc400078e005b */
[----:B------:R-:W-:Y:S02]  /*320e0*/  IMAD.MOV.U32 R101, RZ, RZ, R90 ;  /* 0x000000ffff657224 */ /* 0x000fe400078e005a */
[----:B------:R-:W-:Y:S02]  /*320f0*/  IMAD.MOV.U32 R100, RZ, RZ, R89 ;  /* 0x000000ffff647224 */ /* 0x000fe400078e0059 */
[----:B------:R-:W-:Y:S01]  /*32100*/  IMAD.MOV.U32 R33, RZ, RZ, R88 ;  /* 0x000000ffff217224 */ /* 0x000fe200078e0058 */
[----:B------:R-:W-:Y:S04]  /*32110*/  STL [R1+0x2df4], R188 ;  /* 0x002df4bc01007387 */ /* 0x000fe80000100800 */
[----:B------:R-:W-:Y:S04]  /*32120*/  STL [R1+0x2df0], R101 ;  /* 0x002df06501007387 */ /* 0x000fe80000100800 */
[----:B------:R-:W-:Y:S04]  /*32130*/  STL [R1+0x2dec], R100 ;  /* 0x002dec6401007387 */ /* 0x000fe80000100800 */
[----:B------:R-:W-:Y:S01]  /*32140*/  STL [R1+0x2de8], R33 ;  /* 0x002de82101007387 */ /* 0x000fe20000100800 */
[----:B--2---:R-:W-:Y:S03]  /*32150*/  HMMA.1688.F32.TF32 R88, R176, R242, R96 ;  /* 0x000000f2b058723c */ /* 0x004fe60000081060 */
[----:B------:R-:W2:Y:S04]  /*32160*/  LDL.LU.64 R96, [R1+0x1120] ;  /* 0x0011200001607983 */ /* 0x000ea80000300a00 */
[----:B------:R-:W2:Y:S01]  /*32170*/  LDL.LU.64 R98, [R1+0x1128] ;  /* 0x0011280001627983 */ /* 0x000ea20000300a00 */
[----:B------:R-:W-:Y:S01]  /*32180*/  MOV R158, R241 ;  /* 0x000000f1009e7202 */ /* 0x000fe20000000f00 */
[----:B------:R-:W-:-:S07]  /*32190*/  IMAD.MOV.U32 R159, RZ, RZ, R240 ;  /* 0x000000ffff9f7224 */ /* 0x000fce00078e00f0 */
[----:B---3--:R-:W-:Y:S01]  /*321a0*/  HMMA.1688.F32.TF32 R156, R196, R242, R156 ;  /* 0x000000f2c49c723c */ /* 0x008fe2000008109c */
[----:B------:R-:W1:Y:S07]  /*321b0*/  LDSM.16.M88.4 R240, [R3+0x7c00] ;  /* 0x007c000003f0783b */ /* 0x000e6e0000000200 */
[----:B------:R-:W-:Y:S01]  /*321c0*/  IMAD.MOV.U32 R29, RZ, RZ, R88 ;  /* 0x000000ffff1d7224 */ /* 0x000fe200078e0058 */
[----:B------:R-:W-:Y:S01]  /*321d0*/  MOV R32, R89 ;  /* 0x0000005900207202 */ /* 0x000fe20000000f00 */
[----:B------:R-:W-:Y:S01]  /*321e0*/  IMAD.MOV.U32 R5, RZ, RZ, R90 ;  /* 0x000000ffff057224 */ /* 0x000fe200078e005a */
[----:B------:R-:W3:Y:S01]  /*321f0*/  LDL.LU.64 R88, [R1+0x8c0] ;  /* 0x0008c00001587983 */ /* 0x000ee20000300a00 */
[----:B------:R-:W-:-:S03]  /*32200*/  IMAD.MOV.U32 R4, RZ, RZ, R91 ;  /* 0x000000ffff047224 */ /* 0x000fc600078e005b */
[----:B------:R-:W3:Y:S04]  /*32210*/  LDL.LU.64 R90, [R1+0x8c8] ;  /* 0x0008c800015a7983 */ /* 0x000ee80000300a00 */
[----:B------:R1:W-:Y:S02]  /*32220*/  STL [R1+0x2e70], R29 ;  /* 0x002e701d01007387 */ /* 0x0003e40000100800 */
[----:B-1----:R-:W-:Y:S11]  /*32230*/  HMMA.1688.F32.TF32 R148, R220, R240, R148 ;  /* 0x000000f0dc94723c */ /* 0x002ff60000081094 */
[----:B------:R-:W-:Y:S11]  /*32240*/  @!UPT UIADD3 URZ, URZ, URZ, URZ ;  /* 0x0000003f3f3ff290 */ /* 0x000ff6000fffe03f */
[----:B------:R-:W-:Y:S02]  /*32250*/  @!UPT UIADD3 URZ, URZ, URZ, URZ ;  /* 0x0000003f3f3ff290 */ /* 0x000fe4000fffe03f */
[----:B------:R-:W-:Y:S01]  /*32260*/  MOV R80, R148 ;  /* 0x0000009400507202 */ /* 0x000fe20000000f00 */
[----:B------:R-:W-:Y:S02]  /*32270*/  IMAD.MOV.U32 R81, RZ, RZ, R149 ;  /* 0x000000ffff517224 */ /* 0x000fe400078e0095 */
[----:B------:R-:W-:Y:S02]  /*32280*/  IMAD.MOV.U32 R148, RZ, RZ, R34 ;  /* 0x000000ffff947224 */ /* 0x000fe400078e0022 */
[----:B------:R-:W-:Y:S01]  /*32290*/  IMAD.MOV.U32 R56, RZ, RZ, R150 ;  /* 0x000000ffff387224 */ /* 0x000fe200078e0096 */
[----:B------:R-:W3:Y:S01]  /*322a0*/  LDL.LU R34, [R1+0x31f0] ;  /* 0x0031f00001227983 */ /* 0x000ee20000300800 */
[----:B------:R-:W-:Y:S01]  /*322b0*/  IMAD.MOV.U32 R149, RZ, RZ, R35 ;  /* 0x000000ffff957224 */ /* 0x000fe200078e0023 */
[----:B------:R-:W-:Y:S01]  /*322c0*/  MOV R150, R30 ;  /* 0x0000001e00967202 */ /* 0x000fe20000000f00 */
[----:B------:R-:W-:Y:S01]  /*322d0*/  IMAD.MOV.U32 R57, RZ, RZ, R151 ;  /* 0x000000ffff397224 */ /* 0x000fe200078e0097 */
[----:B------:R-:W3:Y:S01]  /*322e0*/  LDL.LU R35, [R1+0x31ec] ;  /* 0x0031ec0001237983 */ /* 0x000ee20000300800 */
[----:B------:R-:W-:-:S03]  /*322f0*/  IMAD.MOV.U32 R151, RZ, RZ, R31 ;  /* 0x000000ffff977224 */ /* 0x000fc600078e001f */
[----:B------:R-:W3:Y:S04]  /*32300*/  LDL.LU R30, [R1+0x31e8] ;  /* 0x0031e800011e7983 */ /* 0x000ee80000300800 */
[----:B------:R-:W3:Y:S01]  /*32310*/  LDL.LU R31, [R1+0x31e4] ;  /* 0x0031e400011f7983 */ /* 0x000ee20000300800 */
[----:B----4-:R-:W-:Y:S11]  /*32320*/  HMMA.1688.F32.TF32 R120, R224, R240, R120 ;  /* 0x000000f0e078723c */ /* 0x010ff60000081078 */
[----:B------:R-:W-:Y:S11]  /*32330*/  @!UPT UIADD3 URZ, URZ, URZ, URZ ;  /* 0x0000003f3f3ff290 */ /* 0x000ff6000fffe03f */
[----:B------:R-:W-:Y:S02]  /*32340*/  @!UPT UIADD3 URZ, URZ, URZ, URZ ;  /* 0x0000003f3f3ff290 */ /* 0x000fe4000fffe03f */
[----:B------:R-:W-:Y:S02]  /*32350*/  IMAD.MOV.U32 R29, RZ, RZ, R120 ;  /* 0x000000ffff1d7224 */ /* 0x000fe400078e0078 */
[----:B------:R-:W-:Y:S02]  /*32360*/  IMAD.MOV.U32 R16, RZ, RZ, R121 ;  /* 0x000000ffff107224 */ /* 0x000fe400078e0079 */
[----:B------:R-:W-:Y:S01]  /*32370*/  IMAD.MOV.U32 R120, RZ, RZ, R50 ;  /* 0x000000ffff787224 */ /* 0x000fe200078e0032 */
[----:B------:R-:W-:Y:S01]  /*32380*/  MOV R3, R123 ;  /* 0x0000007b00037202 */ /* 0x000fe20000000f00 */
[----:B------:R-:W-:Y:S01]  /*32390*/  IMAD.MOV.U32 R17, RZ, RZ, R122 ;  /* 0x000000ffff117224 */ /* 0x000fe200078e007a */
[----:B------:R-:W4:Y:S01]  /*323a0*/  LDL.LU R50, [R1+0x31e0] ;  /* 0x0031e00001327983 */ /* 0x000f220000300800 */
[----:B------:R-:W-:Y:S02]  /*323b0*/  IMAD.MOV.U32 R121, RZ, RZ, R51 ;  /* 0x000000ffff797224 */ /* 0x000fe400078e0033 */
[----:B------:R-:W-:Y:S01]  /*323c0*/  IMAD.MOV.U32 R122, RZ, RZ, R46 ;  /* 0x000000ffff7a7224 */ /* 0x000fe200078e002e */
[----:B------:R-:W4:Y:S01]  /*323d0*/  LDL.LU R51, [R1+0x31dc] ;  /* 0x0031dc0001337983 */ /* 0x000f220000300800 */
[----:B------:R-:W-:-:S03]  /*323e0*/  IMAD.MOV.U32 R123, RZ, RZ, R38 ;  /* 0x000000ffff7b7224 */ /* 0x000fc600078e0026 */
[----:B------:R-:W4:Y:S04]  /*323f0*/  LDL.LU R46, [R1+0x31d8] ;  /* 0x0031d800012e7983 */ /* 0x000f280000300800 */
[----:B------:R-:W4:Y:S01]  /*32400*/  LDL.LU R38, [R1+0x31d4] ;  /* 0x0031d40001267983 */ /* 0x000f220000300800 */
[----:B--2---:R-:W-:Y:S07]  /*32410*/  HMMA.1688.F32.TF32 R212, R212, R240, R96 ;  /* 0x000000f0d4d4723c */ /* 0x004fee0000081060 */
[----:B------:R-:W-:Y:S01]  /*32420*/  IMAD.MOV.U32 R96, RZ, RZ, R26 ;  /* 0x000000ffff607224 */ /* 0x000fe200078e001a */
[----:B------:R-:W-:Y:S01]  /*32430*/  MOV R97, R27 ;  /* 0x0000001b00617202 */ /* 0x000fe20000000f00 */
[----:B------:R-:W2:Y:S01]  /*32440*/  LDL.LU R26, [R1+0x31d0] ;  /* 0x0031d000011a7983 */ /* 0x000ea20000300800 */
[----:B------:R-:W-:-:S02]  /*32450*/  IMAD.MOV.U32 R98, RZ, RZ, R23 ;  /* 0x000000ffff627224 */ /* 0x000fc400078e0017 */
[----:B------:R-:W-:Y:S01]  /*32460*/  IMAD.MOV.U32 R99, RZ, RZ, R22 ;  /* 0x000000ffff637224 */ /* 0x000fe200078e0016 */
[----:B------:R-:W4:Y:S04]  /*32470*/  LDL.LU R27, [R1+0x31cc] ;  /* 0x0031cc00011b7983 */ /* 0x000f280000300800 */
[----:B------:R-:W4:Y:S04]  /*32480*/  LDL.LU R23, [R1+0x31c8] ;  /* 0x0031c80001177983 */ /* 0x000f280000300800 */
[----:B------:R-:W4:Y:S01]  /*32490*/  LDL.LU R22, [R1+0x31c4] ;  /* 0x0031c40001167983 */ /* 0x000f220000300800 */
[----:B---3--:R-:W-:-:S02]  /*324a0*/  IMAD.MOV.U32 R251, RZ, RZ, R34 ;  /* 0x000000fffffb7224 */ /* 0x008fc400078e0022 */
[----:B------:R-:W-:Y:S02]  /*324b0*/  IMAD.MOV.U32 R250, RZ, RZ, R35 ;  /* 0x000000fffffa7224 */ /* 0x000fe400078e0023 */
[----:B------:R-:W-:Y:S02]  /*324c0*/  IMAD.MOV.U32 R249, RZ, RZ, R30 ;  /* 0x000000fffff97224 */ /* 0x000fe400078e001e */
[----:B------:R-:W-:Y:S02]  /*324d0*/  IMAD.MOV.U32 R248, RZ, RZ, R31 ;  /* 0x000000fffff87224 */ /* 0x000fe400078e001f */
[----:B------:R-:W3:Y:S04]  /*324e0*/  LDL.LU R31, [R1+0x31c0] ;  /* 0x0031c000011f7983 */ /* 0x000ee80000300800 */
[----:B------:R-:W3:Y:S04]  /*324f0*/  LDL.LU R30, [R1+0x31bc] ;  /* 0x0031bc00011e7983 */ /* 0x000ee80000300800 */
[----:B------:R-:W3:Y:S04]  /*32500*/  LDL.LU R35, [R1+0x31b8] ;  /* 0x0031b80001237983 */ /* 0x000ee80000300800 */
[----:B------:R-:W3:Y:S01]  /*32510*/  LDL.LU R34, [R1+0x31b4] ;  /* 0x0031b40001227983 */ /* 0x000ee20000300800 */
[----:B--2---:R-:W-:-:S02]  /*32520*/  IMAD.MOV.U32 R163, RZ, RZ, R26 ;  /* 0x000000ffffa37224 */ /* 0x004fc400078e001a */
[----:B----4-:R-:W-:Y:S01]  /*32530*/  IMAD.MOV.U32 R162, RZ, RZ, R27 ;  /* 0x000000ffffa27224 */ /* 0x010fe200078e001b */
[----:B------:R-:W-:Y:S02]  /*32540*/  MOV R160, R23 ;  /* 0x0000001700a07202 */ /* 0x000fe40000000f00 */
[----:B------:R-:W2:Y:S01]  /*32550*/  LDL.LU R23, [R1+0x31b0] ;  /* 0x0031b00001177983 */ /* 0x000ea20000300800 */
[----:B------:R-:W-:-:S03]  /*32560*/  IMAD.MOV.U32 R161, RZ, RZ, R22 ;  /* 0x000000ffffa17224 */ /* 0x000fc600078e0016 */
[----:B------:R-:W4:Y:S04]  /*32570*/  LDL.LU R22, [R1+0x31ac] ;  /* 0x0031ac0001167983 */ /* 0x000f280000300800 */
[----:B------:R-:W4:Y:S04]  /*32580*/  LDL.LU R27, [R1+0x31a8] ;  /* 0x0031a800011b7983 */ /* 0x000f280000300800 */
[----:B------:R-:W4:Y:S01]  /*32590*/  LDL.LU R26, [R1+0x31a4] ;  /* 0x0031a400011a7983 */ /* 0x000f220000300800 */
[-C--:B------:R-:W-:Y:S03]  /*325a0*/  HMMA.1688.F32.TF32 R232, R232, R240.reuse, R152 ;  /* 0x000000f0e8e8723c */ /* 0x080fe60000081098 */
[----:B------:R-:W4:Y:S04]  /*325b0*/  LDL.LU R152, [R1+0x740] ;  /* 0x0007400001987983 */ /* 0x000f280000300800 */
[----:B------:R-:W4:Y:S01]  /*325c0*/  LDL.LU R153, [R1+0x744] ;  /* 0x0007440001997983 */ /* 0x000f220000300800 */
[-C--:B------:R-:W-:Y:S03]  /*325d0*/  HMMA.1688.F32.TF32 R88, R216, R240.reuse, R88 ;  /* 0x000000f0d858723c */ /* 0x080fe60000081058 */
[----:B------:R-:W4:Y:S04]  /*325e0*/  LDL.LU R154, [R1+0x748] ;  /* 0x00074800019a7983 */ /* 0x000f280000300800 */
[----:B------:R-:W4:Y:S01]  /*325f0*/  LDL.LU R155, [R1+0x74c] ;  /* 0x00074c00019b7983 */ /* 0x000f220000300800 */
[-C--:B------:R-:W-:Y:S03]  /*32600*/  HMMA.1688.F32.TF32 R228, R228, R240.reuse, R128 ;  /* 0x000000f0e4e4723c */ /* 0x080fe60000081080 */
[----:B------:R-:W4:Y:S04]  /*32610*/  LDL.LU R128, [R1+0xa80] ;  /* 0x000a800001807983 */ /* 0x000f280000300800 */
        /* <DEDUP_REMOVED lines=13> */
[----:B------:R-:W4:Y:S01]  /*326f0*/  LDL.LU R222, [R1+0x838] ;  /* 0x0008380001de7983 */ /* 0x000f220000300800 */
[----:B------:R-:W-:Y:S03]  /*32700*/  HMMA.1688.F32.TF32 R204, R204, R240, R144 ;  /* 0x000000f0cccc723c */ /* 0x000fe60000081090 */
[----:B------:R-:W4:Y:S04]  /*32710*/  LDL.LU R223, [R1+0x83c] ;  /* 0x00083c0001df7983 */ /* 0x000f280000300800 */
[----:B------:R-:W4:Y:S01]  /*32720*/  LDL.LU R200, [R1+0x7f0] ;  /* 0x0007f00001c87983 */ /* 0x000f220000300800 */
[----:B---3--:R-:W-:-:S03]  /*32730*/  IMAD.MOV.U32 R145, RZ, RZ, R35 ;  /* 0x000000ffff917224 */ /* 0x008fc600078e0023 */
[----:B------:R-:W3:Y:S01]  /*32740*/  LDL.LU R201, [R1+0x7f4] ;  /* 0x0007f40001c97983 */ /* 0x000ee20000300800 */
[----:B------:R-:W-:-:S03]  /*32750*/  IMAD.MOV.U32 R144, RZ, RZ, R34 ;  /* 0x000000ffff907224 */ /* 0x000fc600078e0022 */
[----:B------:R-:W3:Y:S01]  /*32760*/  LDL.LU R202, [R1+0x7f8] ;  /* 0x0007f80001ca7983 */ /* 0x000ee20000300800 */
[----:B------:R-:W-:-:S03]  /*32770*/  IMAD.MOV.U32 R146, RZ, RZ, R30 ;  /* 0x000000ffff927224 */ /* 0x000fc600078e001e */
[----:B------:R-:W3:Y:S01]  /*32780*/  LDL.LU R203, [R1+0x7fc] ;  /* 0x0007fc0001cb7983 */ /* 0x000ee20000300800 */
[----:B------:R-:W-:Y:S01]  /*32790*/  IMAD.MOV.U32 R188, RZ, RZ, R88 ;  /* 0x000000ffffbc7224 */ /* 0x000fe200078e0058 */
[----:B------:R-:W-:Y:S02]  /*327a0*/  MOV R147, R31 ;  /* 0x0000001f00937202 */ /* 0x000fe40000000f00 */
[----:B------:R-:W3:Y:S01]  /*327b0*/  LDL.LU R34, [R1+0x31a0] ;  /* 0x0031a00001227983 */ /* 0x000ee20000300800 */
[----:B------:R-:W-:-:S03]  /*327c0*/  IMAD.MOV.U32 R101, RZ, RZ, R89 ;  /* 0x000000ffff657224 */ /* 0x000fc600078e0059 */
[----:B------:R-:W3:Y:S01]  /*327d0*/  LDL.LU R35, [R1+0x319c] ;  /* 0x00319c0001237983 */ /* 0x000ee20000300800 */
[----:B------:R-:W-:-:S03]  /*327e0*/  IMAD.MOV.U32 R100, RZ, RZ, R90 ;  /* 0x000000ffff647224 */ /* 0x000fc600078e005a */
[----:B------:R-:W3:Y:S01]  /*327f0*/  LDL.LU R30, [R1+0x3198] ;  /* 0x00319800011e7983 */ /* 0x000ee20000300800 */
[----:B------:R-:W-:-:S03]  /*32800*/  IMAD.MOV.U32 R33, RZ, RZ, R91 ;  /* 0x000000ffff217224 */ /* 0x000fc600078e005b */
[----:B------:R-:W3:Y:S01]  /*32810*/  LDL.LU R31, [R1+0x3194] ;  /* 0x00319400011f7983 */ /* 0x000ee20000300800 */
[----:B------:R-:W-:Y:S07]  /*32820*/  HMMA.1688.F32.TF32 R208, R208, R240, R124 ;  /* 0x000000f0d0d0723c */ /* 0x000fee000008107c */
[----:B------:R-:W-:Y:S01]  /*32830*/  IMAD.MOV.U32 R124, RZ, RZ, R18 ;  /* 0x000000ffff7c7224 */ /* 0x000fe200078e0012 */
[----:B------:R-:W-:Y:S01]  /*32840*/  MOV R126, R239 ;  /* 0x000000ef007e7202 */ /* 0x000fe20000000f00 */
[----:B------:R-:W-:-:S02]  /*32850*/  IMAD.MOV.U32 R125, RZ, RZ, R238 ;  /* 0x000000ffff7d7224 */ /* 0x000fc400078e00ee */
[----:B--2---:R-:W-:Y:S02]  /*32860*/  IMAD.MOV.U32 R91, RZ, RZ, R23 ;  /* 0x000000ffff5b7224 */ /* 0x004fe400078e0017 */
[----:B----4-:R-:W-:Y:S02]  /*32870*/  IMAD.MOV.U32 R90, RZ, RZ, R22 ;  /* 0x000000ffff5a7224 */ /* 0x010fe400078e0016 */
[----:B------:R-:W-:Y:S02]  /*32880*/  IMAD.MOV.U32 R89, RZ, RZ, R27 ;  /* 0x000000ffff597224 */ /* 0x000fe400078e001b */
[----:B------:R-:W-:Y:S02]  /*32890*/  IMAD.MOV.U32 R88, RZ, RZ, R26 ;  /* 0x000000ffff587224 */ /* 0x000fe400078e001a */
[----:B------:R-:W2:Y:S04]  /*328a0*/  LDL.LU R26, [R1+0x3190] ;  /* 0x00319000011a7983 */ /* 0x000ea80000300800 */
[----:B------:R-:W2:Y:S04]  /*328b0*/  LDL.LU R27, [R1+0x318c] ;  /* 0x00318c00011b7983 */ /* 0x000ea80000300800 */
[----:B------:R-:W4:Y:S04]  /*328c0*/  LDL.LU R22, [R1+0x3188] ;  /* 0x0031880001167983 */ /* 0x000f280000300800 */
[----:B------:R-:W4:Y:S04]  /*328d0*/  LDL.LU R23, [R1+0x3184] ;  /* 0x0031840001177983 */ /* 0x000f280000300800 */
[----:B------:R-:W2:Y:S04]  /*328e0*/  LDL.LU R18, [R1+0x3180] ;  /* 0x0031800001127983 */ /* 0x000ea80000300800 */
[----:B------:R-:W2:Y:S04]  /*328f0*/  LDL.LU R238, [R1+0x317c] ;  /* 0x00317c0001ee7983 */ /* 0x000ea80000300800 */
[----:B------:R-:W2:Y:S01]  /*32900*/  LDL.LU R239, [R1+0x3178] ;  /* 0x0031780001ef7983 */ /* 0x000ea20000300800 */
[----:B------:R-:W-:-:S02]  /*32910*/  IMAD.MOV.U32 R237, RZ, RZ, R156 ;  /* 0x000000ffffed7224 */ /* 0x000fc400078e009c */
[----:B------:R-:W-:Y:S02]  /*32920*/  IMAD.MOV.U32 R127, RZ, RZ, R19 ;  /* 0x000000ffff7f7224 */ /* 0x000fe400078e0013 */
[----:B------:R-:W-:Y:S01]  /*32930*/  IMAD.MOV.U32 R9, RZ, RZ, R157 ;  /* 0x000000ffff097224 */ /* 0x000fe200078e009d */
[----:B------:R-:W3:Y:S01]  /*32940*/  LDL.LU R19, [R1+0x3174] ;  /* 0x0031740001137983 */ /* 0x000ee20000300800 */
[----:B------:R-:W-:Y:S02]  /*32950*/  IMAD.MOV.U32 R156, RZ, RZ, R10 ;  /* 0x000000ffff9c7224 */ /* 0x000fe400078e000a */
[----:B------:R-:W-:Y:S01]  /*32960*/  IMAD.MOV.U32 R28, RZ, RZ, R158 ;  /* 0x000000ffff1c7224 */ /* 0x000fe200078e009e */
[----:B------:R-:W3:Y:S01]  /*32970*/  LDL.LU R10, [R1+0x3170] ;  /* 0x00317000010a7983 */ /* 0x000ee20000300800 */
[----:B------:R-:W-:Y:S02]  /*32980*/  IMAD.MOV.U32 R157, RZ, RZ, R11 ;  /* 0x000000ffff9d7224 */ /* 0x000fe400078e000b */
[----:B------:R-:W-:Y:S01]  /*32990*/  IMAD.MOV.U32 R8, RZ, RZ, R159 ;  /* 0x000000ffff087224 */ /* 0x000fe200078e009f */
[----:B------:R-:W3:Y:S01]  /*329a0*/  LDL.LU R11, [R1+0x316c] ;  /* 0x00316c00010b7983 */ /* 0x000ee20000300800 */
[----:B------:R-:W-:-:S02]  /*329b0*/  IMAD.MOV.U32 R158, RZ, RZ, R6 ;  /* 0x000000ffff9e7224 */ /* 0x000fc400078e0006 */
[----:B------:R-:W-:Y:S01]  /*329c0*/  IMAD.MOV.U32 R159, RZ, RZ, R7 ;  /* 0x000000ffff9f7224 */ /* 0x000fe200078e0007 */
[----:B------:R-:W3:Y:S04]  /*329d0*/  LDL.LU R6, [R1+0x3168] ;  /* 0x0031680001067983 */ /* 0x000ee80000300800 */
[----:B------:R-:W3:Y:S01]  /*329e0*/  LDL.LU R7, [R1+0x3164] ;  /* 0x0031640001077983 */ /* 0x000ee20000300800 */
[----:B--2---:R-:W-:Y:S11]  /*329f0*/  HMMA.1688.F32.TF32 R128, R164, R238, R128 ;  /* 0x000000eea480723c */ /* 0x004ff60000081080 */
[----:B------:R-:W-:Y:S11]  /*32a00*/  @!UPT UIADD3 URZ, URZ, URZ, URZ ;  /* 0x0000003f3f3ff290 */ /* 0x000ff6000fffe03f */
[----:B------:R-:W-:Y:S02]  /*32a10*/  @!UPT UIADD3 URZ, URZ, URZ, URZ ;  /* 0x0000003f3f3ff290 */ /* 0x000fe4000fffe03f */
[----:B------:R-:W-:Y:S01]  /*32a20*/  IMAD.MOV.U32 R189, RZ, RZ, R128 ;  /* 0x000000ffffbd7224 */ /* 0x000fe200078e0080 */
[----:B------:R-:W-:Y:S01]  /*32a30*/  MOV R236, R129 ;  /* 0x0000008100ec7202 */ /* 0x000fe20000000f00 */
[----:B------:R-:W-:Y:S02]  /*32a40*/  IMAD.MOV.U32 R128, RZ, RZ, R14 ;  /* 0x000000ffff807224 */ /* 0x000fe400078e000e */
[----:B------:R-:W2:Y:S01]  /*32a50*/  LDL.LU R14, [R1+0x3160] ;  /* 0x00316000010e7983 */ /* 0x000ea20000300800 */
[----:B------:R-:W-:-:S03]  /*32a60*/  IMAD.MOV.U32 R129, RZ, RZ, R15 ;  /* 0x000000ffff817224 */ /* 0x000fc600078e000f */
[----:B------:R-:W2:Y:S01]  /*32a70*/  LDL.LU R15, [R1+0x315c] ;  /* 0x00315c00010f7983 */ /* 0x000ea20000300800 */
[C---:B---3--:R-:W-:Y:S08]  /*32a80*/  HMMA.1688.F32.TF32 R224, R164.reuse, R6, R224 ;  /* 0x00000006a4e0723c */ /* 0x048ff000000810e0 */
[----:B------:R-:W-:Y:S01]  /*32a90*/  HMMA.1688.F32.TF32 R216, R164, R10, R220 ;  /* 0x0000000aa4d8723c */ /* 0x000fe200000810dc */
[----:B------:R-:W-:-:S02]  /*32aa0*/  IMAD.MOV.U32 R241, RZ, RZ, R130 ;  /* 0x000000fffff17224 */ /* 0x000fc400078e0082 */
[----:B------:R-:W-:Y:S02]  /*32ab0*/  IMAD.MOV.U32 R240, RZ, RZ, R131 ;  /* 0x000000fffff07224 */ /* 0x000fe400078e0083 */
[----:B------:R-:W-:Y:S02]  /*32ac0*/  IMAD.MOV.U32 R130, RZ, RZ, R49 ;  /* 0x000000ffff827224 */ /* 0x000fe400078e0031 */
[----:B------:R-:W-:-:S08]  /*32ad0*/  IMAD.MOV.U32 R131, RZ, RZ, R48 ;  /* 0x000000ffff837224 */ /* 0x000fd000078e0030 */
[----:B------:R-:W-:Y:S04]  /*32ae0*/  STL.64 [R1+0xbc0], R224 ;  /* 0x000bc0e001007387 */ /* 0x000fe80000100a00 */
[----:B------:R-:W-:Y:S04]  /*32af0*/  STL.64 [R1+0xbc8], R226 ;  /* 0x000bc8e201007387 */ /* 0x000fe80000100a00 */
[----:B------:R1:W-:Y:S01]  /*32b00*/  STL.64 [R1+0xbd8], R218 ;  /* 0x000bd8da01007387 */ /* 0x0003e20000100a00 */
[----:B------:R-:W-:Y:S01]  /*32b10*/  MOV R48, R216 ;  /* 0x000000d800307202 */ /* 0x000fe20000000f00 */
[----:B------:R-:W-:-:S02]  /*32b20*/  IMAD.MOV.U32 R49, RZ, RZ, R217 ;  /* 0x000000ffff317224 */ /* 0x000fc400078e00d9 */
[C---:B-1----:R-:W-:Y:S03]  /*32b30*/  HMMA.1688.F32.TF32 R216, R164.reuse, R18, R244 ;  /* 0x00000012a4d8723c */ /* 0x042fe600000810f4 */
[----:B------:R-:W-:Y:S04]  /*32b40*/  STL [R1+0x2ccc], R49 ;  /* 0x002ccc3101007387 */ /* 0x000fe80000100800 */
[----:B------:R-:W-:Y:S01]  /*32b50*/  STL [R1+0x2cc8], R48 ;  /* 0x002cc83001007387 */ /* 0x000fe20000100800 */
[C---:B--2---:R-:W-:Y:S08]  /*32b60*/  HMMA.1688.F32.TF32 R220, R164.reuse, R14, R200 ;  /* 0x0000000ea4dc723c */ /* 0x044ff000000810c8 */
[----:B----4-:R-:W-:Y:S07]  /*32b70*/  HMMA.1688.F32.TF32 R200, R164, R22, R152 ;  /* 0x00000016a4c8723c */ /* 0x010fee0000081098 */
[----:B------:R-:W-:-:S08]  /*32b80*/  IMAD.MOV.U32 R152, RZ, RZ, R39 ;  /* 0x000000ffff987224 */ /* 0x000fd000078e0027 */
[----:B------:R-:W-:Y:S04]  /*32b90*/  STL.64 [R1+0xc20], R220 ;  /* 0x000c20dc01007387 */ /* 0x000fe80000100a00 */
[----:B------:R-:W-:Y:S04]  /*32ba0*/  STL.64 [R1+0xc28], R222 ;  /* 0x000c28de01007387 */ /* 0x000fe80000100a00 */
[----:B------:R-:W-:Y:S04]  /*32bb0*/  STL.64 [R1+0xc50], R216 ;  /* 0x000c50d801007387 */ /* 0x000fe80000100a00 */
[----:B------:R-:W-:Y:S04]  /*32bc0*/  STL.64 [R1+0xc58], R218 ;  /* 0x000c58da01007387 */ /* 0x000fe80000100a00 */
[----:B------:R-:W2:Y:S01]  /*32bd0*/  LDL.LU R39, [R1+0x3158] ;  /* 0x0031580001277983 */ /* 0x000ea20000300800 */
[----:B------:R-:W-:-:S03]  /*32be0*/  IMAD.MOV.U32 R153, RZ, RZ, R42 ;  /* 0x000000ffff997224 */ /* 0x000fc600078e002a */
[----:B------:R-:W-:Y:S01]  /*32bf0*/  STL.64 [R1+0xcc0], R200 ;  /* 0x000cc0c801007387 */ /* 0x000fe20000100a00 */
[----:B------:R-:W-:-:S03]  /*32c00*/  IMAD.MOV.U32 R154, RZ, RZ, R43 ;  /* 0x000000ffff9a7224 */ /* 0x000fc600078e002b */
[----:B------:R1:W-:Y:S04]  /*32c10*/  STL.64 [R1+0xcc8], R202 ;  /* 0x000cc8ca01007387 */ /* 0x0003e80000100a00 */
[----:B------:R-:W3:Y:S04]  /*32c20*/  LDL.LU R42, [R1+0x3154] ;  /* 0x00315400012a7983 */ /* 0x000ee80000300800 */
[----:B------:R-:W3:Y:S01]  /*32c30*/  LDL.LU R43, [R1+0x3150] ;  /* 0x00315000012b7983 */ /* 0x000ee20000300800 */
[----:B-1----:R-:W-:Y:S01]  /*32c40*/  HMMA.1688.F32.TF32 R200, R164, R26, R88 ;  /* 0x0000001aa4c8723c */ /* 0x002fe20000081058 */
[----:B------:R-:W-:-:S02]  /*32c50*/  IMAD.MOV.U32 R155, RZ, RZ, R47 ;  /* 0x000000ffff9b7224 */ /* 0x000fc400078e002f */
[----:B------:R-:W4:Y:S05]  /*32c60*/  LDL.LU R47, [R1+0x314c] ;  /* 0x00314c00012f7983 */ /* 0x000f2a0000300800 */
[C---:B------:R-:W-:Y:S08]  /*32c70*/  HMMA.1688.F32.TF32 R88, R164.reuse, R30, R144 ;  /* 0x0000001ea458723c */ /* 0x040ff00000081090 */
[C---:B------:R-:W-:Y:S07]  /*32c80*/  HMMA.1688.F32.TF32 R160, R164.reuse, R34, R160 ;  /* 0x00000022a4a0723c */ /* 0x040fee00000810a0 */
[----:B------:R-:W-:Y:S04]  /*32c90*/  STL.64 [R1+0xd10], R200 ;  /* 0x000d10c801007387 */ /* 0x000fe80000100a00 */
[----:B------:R-:W-:Y:S04]  /*32ca0*/  STL.64 [R1+0xd18], R202 ;  /* 0x000d18ca01007387 */ /* 0x000fe80000100a00 */
[----:B------:R-:W-:Y:S04]  /*32cb0*/  STL.64 [R1+0xd90], R88 ;  /* 0x000d905801007387 */ /* 0x000fe80000100a00 */
[----:B------:R3:W-:Y:S04]  /*32cc0*/  STL.64 [R1+0xd98], R90 ;  /* 0x000d985a01007387 */ /* 0x0007e80000100a00 */
[----:B------:R-:W-:Y:S04]  /*32cd0*/  STL.64 [R1+0xdc0], R160 ;  /* 0x000dc0a001007387 */ /* 0x000fe80000100a00 */
[----:B------:R-:W-:Y:S01]  /*32ce0*/  STL.64 [R1+0xdc8], R162 ;  /* 0x000dc8a201007387 */ /* 0x000fe20000100a00 */
[C---:B--2---:R-:W-:Y:S08]  /*32cf0*/  HMMA.1688.F32.TF32 R144, R164.reuse, R38, R248 ;  /* 0x00000026a490723c */ /* 0x044ff000000810f8 */
[----:B---3--:R-:W-:Y:S11]  /*32d00*/  HMMA.1688.F32.TF32 R88, R164, R42, R124 ;  /* 0x0000002aa458723c */ /* 0x008ff6000008107c */
[----:B------:R-:W-:Y:S04]  /*32d10*/  @!UPT UIADD3 URZ, URZ, URZ, URZ ;  /* 0x0000003f3f3ff290 */ /* 0x000fe8000fffe03f */
[----:B------:R-:W-:Y:S01]  /*32d20*/  STL.64 [R1+0xe10], R144 ;  /* 0x000e109001007387 */ /* 0x000fe20000100a00 */
[----:B------:R-:W-:-:S03]  /*32d30*/  IMAD.MOV.U32 R124, RZ, RZ, R59 ;  /* 0x000000ffff7c7224 */ /* 0x000fc600078e003b */
[----:B------:R-:W-:Y:S04]  /*32d40*/  STL.64 [R1+0xe18], R146 ;  /* 0x000e189201007387 */ /* 0x000fe80000100a00 */
[----:B------:R-:W2:Y:S01]  /*32d50*/  LDL.LU R59, [R1+0x3148] ;  /* 0x00314800013b7983 */ /* 0x000ea20000300800 */
[----:B------:R-:W-:Y:S01]  /*32d60*/  MOV R126, R62 ;  /* 0x0000003e007e7202 */ /* 0x000fe20000000f00 */
[----:B------:R-:W-:Y:S02]  /*32d70*/  IMAD.MOV.U32 R127, RZ, RZ, R63 ;  /* 0x000000ffff7f7224 */ /* 0x000fe400078e003f */
[----:B------:R-:W-:Y:S04]  /*32d80*/  STL.64 [R1+0xe60], R88 ;  /* 0x000e605801007387 */ /* 0x000fe80000100a00 */
[----:B------:R4:W-:Y:S04]  /*32d90*/  STL.64 [R1+0xe68], R90 ;  /* 0x000e685a01007387 */ /* 0x0009e80000100a00 */
[----:B------:R-:W3:Y:S04]  /*32da0*/  LDL.LU R125, [R1+0x244] ;  /* 0x00024400017d7983 */ /* 0x000ee80000300800 */
[----:B------:R-:W3:Y:S04]  /*32db0*/  LDL.LU R62, [R1+0x3144] ;  /* 0x00314400013e7983 */ /* 0x000ee80000300800 */
[----:B------:R-:W3:Y:S01]  /*32dc0*/  LDL.LU R63, [R1+0x3140] ;  /* 0x00314000013f7983 */ /* 0x000ee20000300800 */
[C---:B----4-:R-:W-:Y:S08]  /*32dd0*/  HMMA.1688.F32.TF32 R88, R164.reuse, R46, R156 ;  /* 0x0000002ea458723c */ /* 0x050ff0000008109c */
[C---:B------:R-:W-:Y:S08]  /*32de0*/  HMMA.1688.F32.TF32 R144, R164.reuse, R50, R96 ;  /* 0x00000032a490723c */ /* 0x040ff00000081060 */
[C---:B------:R-:W-:Y:S07]  /*32df0*/  HMMA.1688.F32.TF32 R96, R164.reuse, R54, R120 ;  /* 0x00000036a460723c */ /* 0x040fee0000081078 */
[----:B------:R-:W-:Y:S04]  /*32e00*/  STL.64 [R1+0xed0], R88 ;  /* 0x000ed05801007387 */ /* 0x000fe80000100a00 */
[----:B------:R2:W-:Y:S04]  /*32e10*/  STL.64 [R1+0xed8], R90 ;  /* 0x000ed85a01007387 */ /* 0x0005e80000100a00 */
[----:B------:R-:W-:Y:S04]  /*32e20*/  STL.64 [R1+0xf20], R144 ;  /* 0x000f209001007387 */ /* 0x000fe80000100a00 */
[----:B------:R-:W-:Y:S04]  /*32e30*/  STL.64 [R1+0xf28], R146 ;  /* 0x000f289201007387 */ /* 0x000fe80000100a00 */
[----:B------:R-:W-:Y:S04]  /*32e40*/  STL.64 [R1+0xf30], R96 ;  /* 0x000f306001007387 */ /* 0x000fe80000100a00 */
[----:B------:R-:W-:Y:S01]  /*32e50*/  STL.64 [R1+0xf38], R98 ;  /* 0x000f386201007387 */ /* 0x000fe20000100a00 */
[----:B--2---:R-:W-:Y:S07]  /*32e60*/  HMMA.1688.F32.TF32 R88, R164, R58, R148 ;  /* 0x0000003aa458723c */ /* 0x004fee0000081094 */
[----:B------:R-:W-:-:S02]  /*32e70*/  IMAD.MOV.U32 R148, RZ, RZ, R74 ;  /* 0x000000ffff947224 */ /* 0x000fc400078e004a */
[----:B------:R-:W2:Y:S01]  /*32e80*/  LDL.LU R74, [R1+0x313c] ;  /* 0x00313c00014a7983 */ /* 0x000ea20000300800 */
[----:B------:R-:W-:Y:S11]  /*32e90*/  IMAD.MOV.U32 R149, RZ, RZ, R66 ;  /* 0x000000ffff957224 */ /* 0x000ff600078e0042 */
[----:B------:R-:W-:Y:S02]  /*32ea0*/  @!UPT UIADD3 URZ, URZ, URZ, URZ ;  /* 0x0000003f3f3ff290 */ /* 0x000fe4000fffe03f */
[----:B------:R-:W-:Y:S04]  /*32eb0*/  STL.64 [R1+0xf90], R88 ;  /* 0x000f905801007387 */ /* 0x000fe80000100a00 */
[----:B------:R3:W-:Y:S04]  /*32ec0*/  STL.64 [R1+0xf98], R90 ;  /* 0x000f985a01007387 */ /* 0x0007e80000100a00 */
[----:B------:R-:W4:Y:S01]  /*32ed0*/  LDL.LU R66, [R1+0x3138] ;  /* 0x0031380001427983 */ /* 0x000f220000300800 */
[----:B---3--:R-:W-:Y:S07]  /*32ee0*/  HMMA.1688.F32.TF32 R88, R164, R62, R128 ;  /* 0x0000003ea458723c */ /* 0x008fee0000081080 */
[----:B------:R-:W-:-:S02]  /*32ef0*/  IMAD.MOV.U32 R128, RZ, RZ, R67 ;  /* 0x000000ffff807224 */ /* 0x000fc400078e0043 */
[----:B------:R-:W4:Y:S01]  /*32f00*/  LDL.LU R67, [R1+0x3134] ;  /* 0x0031340001437983 */ /* 0x000f220000300800 */
[----:B------:R-:W-:Y:S02]  /*32f10*/  IMAD.MOV.U32 R129, RZ, RZ, R75 ;  /* 0x000000ffff817224 */ /* 0x000fe400078e004b */
[----:B------:R-:W-:Y:S01]  /*32f20*/  IMAD.MOV.U32 R130, RZ, RZ, R70 ;  /* 0x000000ffff827224 */ /* 0x000fe200078e0046 */
[----:B------:R-:W2:Y:S01]  /*32f30*/  LDL.LU R75, [R1+0x3130] ;  /* 0x00313000014b7983 */ /* 0x000ea20000300800 */
[----:B------:R-:W-:-:S03]  /*32f40*/  IMAD.MOV.U32 R131, RZ, RZ, R71 ;  /* 0x000000ffff837224 */ /* 0x000fc600078e0047 */
[----:B------:R-:W3:Y:S04]  /*32f50*/  LDL.LU R70, [R1+0x312c] ;  /* 0x00312c0001467983 */ /* 0x000ee80000300800 */
[----:B------:R-:W3:Y:S01]  /*32f60*/  LDL.LU R71, [R1+0x3128] ;  /* 0x0031280001477983 */ /* 0x000ee20000300800 */
[----:B------:R-:W-:Y:S02]  /*32f70*/  IMAD.MOV.U32 R150, RZ, RZ, R69 ;  /* 0x000000ffff967224 */ /* 0x000fe400078e0045 */
[----:B------:R-:W-:Y:S01]  /*32f80*/  IMAD.MOV.U32 R151, RZ, RZ, R68 ;  /* 0x000000ffff977224 */ /* 0x000fe200078e0044 */
[----:B------:R-:W-:Y:S01]  /*32f90*/  MOV R72, R89 ;  /* 0x0000005900487202 */ /* 0x000fe20000000f00 */
[----:B------:R-:W-:Y:S02]  /*32fa0*/  IMAD.MOV.U32 R73, RZ, RZ, R88 ;  /* 0x000000ffff497224 */ /* 0x000fe400078e0058 */
[----:B------:R-:W-:-:S02]  /*32fb0*/  IMAD.MOV.U32 R69, RZ, RZ, R90 ;  /* 0x000000ffff457224 */ /* 0x000fc400078e005a */
[----:B------:R-:W-:-:S05]  /*32fc0*/  IMAD.MOV.U32 R68, RZ, RZ, R91 ;  /* 0x000000ffff447224 */ /* 0x000fca00078e005b */
[----:B------:R-:W-:Y:S04]  /*32fd0*/  STL [R1+0x2b8c], R68 ;  /* 0x002b8c4401007387 */ /* 0x000fe80000100800 */
[----:B------:R-:W-:Y:S04]  /*32fe0*/  STL [R1+0x2b88], R69 ;  /* 0x002b884501007387 */ /* 0x000fe80000100800 */
[----:B------:R-:W-:Y:S04]  /*32ff0*/  STL [R1+0x2b84], R72 ;  /* 0x002b844801007387 */ /* 0x000fe80000100800 */
[----:B------:R-:W-:Y:S01]  /*33000*/  STL [R1+0x2b80], R73 ;  /* 0x002b804901007387 */ /* 0x000fe20000100800 */
[----:B------:R-:W-:Y:S01]  /*33010*/  IMAD.MOV.U32 R248, RZ, RZ, R21 ;  /* 0x000000fffff87224 */ /* 0x000fe200078e0015 */
[----:B------:R-:W-:Y:S01]  /*33020*/  MOV R249, R53 ;  /* 0x0000003500f97202 */ /* 0x000fe20000000f00 */
[----:B------:R-:W-:Y:S01]  /*33030*/  IMAD.MOV.U32 R250, RZ, RZ, R114 ;  /* 0x000000fffffa7224 */ /* 0x000fe200078e0072 */
[----:B------:R-:W-:Y:S01]  /*33040*/  MOV R144, R110 ;  /* 0x0000006e00907202 */ /* 0x000fe20000000f00 */
[----:B------:R-:W-:-:S02]  /*33050*/  IMAD.MOV.U32 R251, RZ, RZ, R115 ;  /* 0x000000fffffb7224 */ /* 0x000fc400078e0073 */
[----:B------:R-:W-:Y:S02]  /*33060*/  IMAD.MOV.U32 R145, RZ, RZ, R111 ;  /* 0x000000ffff917224 */ /* 0x000fe400078e006f */
[----:B------:R-:W-:Y:S02]  /*33070*/  IMAD.MOV.U32 R146, RZ, RZ, R106 ;  /* 0x000000ffff927224 */ /* 0x000fe400078e006a */
[----:B------:R-:W-:Y:S01]  /*33080*/  IMAD.MOV.U32 R147, RZ, RZ, R107 ;  /* 0x000000ffff937224 */ /* 0x000fe200078e006b */
[C---:B----4-:R-:W-:Y:S11]  /*33090*/  HMMA.1688.F32.TF32 R88, R164.reuse, R66, R152 ;  /* 0x00000042a458723c */ /* 0x050ff60000081098 */
[----:B------:R-:W-:Y:S11]  /*330a0*/  @!UPT UIADD3 URZ, URZ, URZ, URZ ;  /* 0x0000003f3f3ff290 */ /* 0x000ff6000fffe03f */
[----:B------:R-:W-:Y:S02]  /*330b0*/  @!UPT UIADD3 URZ, URZ, URZ, URZ ;  /* 0x0000003f3f3ff290 */ /* 0x000fe4000fffe03f */
[----:B------:R-:W-:Y:S01]  /*330c0*/  MOV R109, R88 ;  /* 0x00000058006d7202 */ /* 0x000fe20000000f00 */
[----:B------:R-:W-:Y:S02]  /*330d0*/  IMAD.MOV.U32 R108, RZ, RZ, R89 ;  /* 0x000000ffff6c7224 */ /* 0x000fe400078e0059 */
[----:B------:R-:W-:Y:S02]  /*330e0*/  IMAD.MOV.U32 R105, RZ, RZ, R90 ;  /* 0x000000ffff697224 */ /* 0x000fe400078e005a */
[----:B------:R-:W-:Y:S02]  /*330f0*/  IMAD.MOV.U32 R104, RZ, RZ, R91 ;  /* 0x000000ffff687224 */ /* 0x000fe400078e005b */
[C---:B---3--:R-:W-:Y:S11]  /*33100*/  HMMA.1688.F32.TF32 R88, R164.reuse, R70, R124 ;  /* 0x00000046a458723c */ /* 0x048ff6000008107c */
[----:B------:R-:W-:Y:S11]  /*33110*/  @!UPT UIADD3 URZ, URZ, URZ, URZ ;  /* 0x0000003f3f3ff290 */ /* 0x000ff6000fffe03f */
[----:B------:R-:W-:Y:S02]  /*33120*/  @!UPT UIADD3 URZ, URZ, URZ, URZ ;  /* 0x0000003f3f3ff290 */ /* 0x000fe4000fffe03f */
[----:B------:R-:W-:Y:S01]  /*33130*/  IMAD.MOV.U32 R133, RZ, RZ, R88 ;  /* 0x000000ffff857224 */ /* 0x000fe200078e0058 */
[----:B------:R-:W-:Y:S01]  /*33140*/  MOV R112, R91 ;  /* 0x0000005b00707202 */ /* 0x000fe20000000f00 */
[----:B------:R-:W-:Y:S02]  /*33150*/  IMAD.MOV.U32 R132, RZ, RZ, R89 ;  /* 0x000000ffff847224 */ /* 0x000fe400078e0059 */
[----:B------:R-:W-:Y:S02]  /*33160*/  IMAD.MOV.U32 R113, RZ, RZ, R90 ;  /* 0x000000ffff717224 */ /* 0x000fe400078e005a */
[C---:B--2---:R-:W-:Y:S01]  /*33170*/  HMMA.1688.F32.TF32 R88, R164.reuse, R74, R148 ;  /* 0x0000004aa458723c */ /* 0x044fe20000081094 */
[----:B------:R-:W-:Y:S04]  /*33180*/  STL [R1+0x2b9c], R104 ;  /* 0x002b9c6801007387 */ /* 0x000fe80000100800 */
[----:B------:R-:W-:Y:S04]  /*33190*/  STL [R1+0x2b98], R105 ;  /* 0x002b986901007387 */ /* 0x000fe80000100800 */
[----:B------:R-:W-:Y:S11]  /*331a0*/  STL [R1+0x2b94], R108 ;  /* 0x002b946c01007387 */ /* 0x000ff60000100800 */
[----:B------:R-:W-:Y:S04]  /*331b0*/  @!UPT UIADD3 URZ, URZ, URZ, URZ ;  /* 0x0000003f3f3ff290 */ /* 0x000fe8000fffe03f */
[----:B------:R-:W-:Y:S02]  /*331c0*/  IMAD.MOV.U32 R141, RZ, RZ, R88 ;  /* 0x000000ffff8d7224 */ /* 0x000fe400078e0058 */
[----:B------:R-:W-:Y:S02]  /*331d0*/  IMAD.MOV.U32 R140, RZ, RZ, R89 ;  /* 0x000000ffff8c7224 */ /* 0x000fe400078e0059 */
[----:B------:R-:W-:Y:S02]  /*331e0*/  IMAD.MOV.U32 R137, RZ, RZ, R90 ;  /* 0x000000ffff897224 */ /* 0x000fe400078e005a */
[----:B------:R-:W-:Y:S02]  /*331f0*/  IMAD.MOV.U32 R136, RZ, RZ, R91 ;  /* 0x000000ffff887224 */ /* 0x000fe400078e005b */
[----:B------:R-:W-:Y:S01]  /*33200*/  HMMA.1688.F32.TF32 R88, R164, R78, R128 ;  /* 0x0000004ea458723c */ /* 0x000fe20000081080 */
        /* <DEDUP_REMOVED lines=9> */
[----:B------:R-:W2:Y:S04]  /*332a0*/  LDL.LU R128, [R1+0x5c0] ;  /* 0x0005c00001807983 */ /* 0x000ea80000300800 */
[----:B------:R1:W-:Y:S04]  /*332b0*/  STL.64 [R1+0x1260], R88 ;  /* 0x0012605801007387 */ /* 0x0003e80000100a00 */
[----:B------:R3:W-:Y:S04]  /*332c0*/  STL.64 [R1+0x1268], R90 ;  /* 0x0012685a01007387 */ /* 0x0007e80000100a00 */
[----:B------:R-:W2:Y:S04]  /*332d0*/  LDL.LU R129, [R1+0x5c4] ;  /* 0x0005c40001817983 */ /* 0x000ea80000300800 */
[----:B------:R-:W2:Y:S04]  /*332e0*/  LDL.LU R130, [R1+0x5c8] ;  /* 0x0005c80001827983 */ /* 0x000ea80000300800 */
[----:B------:R-:W2:Y:S04]  /*332f0*/  LDL.LU R131, [R1+0x5cc] ;  /* 0x0005cc0001837983 */ /* 0x000ea80000300800 */
[----:B------:R-:W4:Y:S04]  /*33300*/  LDL.LU R124, [R1+0x6f0] ;  /* 0x0006f000017c7983 */ /* 0x000f280000300800 */
[----:B------:R-:W4:Y:S04]  /*33310*/  LDL.LU R125, [R1+0x6f4] ;  /* 0x0006f400017d7983 */ /* 0x000f280000300800 */
[----:B------:R-:W4:Y:S04]  /*33320*/  LDL.LU R126, [R1+0x6f8] ;  /* 0x0006f800017e7983 */ /* 0x000f280000300800 */
[----:B------:R-:W4:Y:S04]  /*33330*/  LDL.LU R127, [R1+0x6fc] ;  /* 0x0006fc00017f7983 */ /* 0x000f280000300800 */
[----:B------:R-:W2:Y:S04]  /*33340*/  LDL.LU R96, [R1+0x7b0] ;  /* 0x0007b00001607983 */ /* 0x000ea80000300800 */
        /* <DEDUP_REMOVED lines=19> */
[----:B-1----:R-:W-:-:S03]  /*33480*/  IMAD.MOV.U32 R88, RZ, RZ, R102 ;  /* 0x000000ffff587224 */ /* 0x002fc600078e0066 */
[----:B------:R-:W4:Y:S01]  /*33490*/  LDL.LU R200, [R1+0x210] ;  /* 0x0002100001c87983 */ /* 0x000f220000300800 */
[----:B------:R-:W-:-:S03]  /*334a0*/  IMAD.MOV.U32 R89, RZ, RZ, R103 ;  /* 0x000000ffff597224 */ /* 0x000fc600078e0067 */
[----:B------:R-:W4:Y:S01]  /*334b0*/  LDL.LU R201, [R1+0x214] ;  /* 0x0002140001c97983 */ /* 0x000f220000300800 */
[----:B---3--:R-:W-:-:S03]  /*334c0*/  IMAD.MOV.U32 R90, RZ, RZ, R82 ;  /* 0x000000ffff5a7224 */ /* 0x008fc600078e0052 */
[----:B------:R-:W3:Y:S01]  /*334d0*/  LDL.LU R202, [R1+0x218] ;  /* 0x0002180001ca7983 */ /* 0x000ee20000300800 */
[----:B------:R-:W-:-:S03]  /*334e0*/  MOV R91, R83 ;  /* 0x00000053005b7202 */ /* 0x000fc60000000f00 */
[----:B------:R-:W3:Y:S04]  /*334f0*/  LDL.LU R203, [R1+0x21c] ;  /* 0x00021c0001cb7983 */ /* 0x000ee80000300800 */
[----:B------:R-:W3:Y:S04]  /*33500*/  LDL.LU R102, [R1+0x3104] ;  /* 0x0031040001667983 */ /* 0x000ee80000300800 */
[----:B------:R-:W3:Y:S04]  /*33510*/  LDL.LU R103, [R1+0x3100] ;  /* 0x0031000001677983 */ /* 0x000ee80000300800 */
[----:B------:R-:W3:Y:S04]  /*33520*/  LDL.LU R82, [R1+0x30fc] ;  /* 0x0030fc0001527983 */ /* 0x000ee80000300800 */
[----:B------:R-:W3:Y:S01]  /*33530*/  LDL.LU R83, [R1+0x30f8] ;  /* 0x0030f80001537983 */ /* 0x000ee20000300800 */
[----:B------:R-:W-:-:S03]  /*33540*/  IMAD.MOV.U32 R227, RZ, RZ, R92 ;  /* 0x000000ffffe37224 */ /* 0x000fc600078e005c */
[----:B------:R-:W3:Y:S01]  /*33550*/  LDL.LU R220, [R1+0xa30] ;  /* 0x000a300001dc7983 */ /* 0x000ee20000300800 */
[----:B------:R-:W-:-:S03]  /*33560*/  MOV R226, R93 ;  /* 0x0000005d00e27202 */ /* 0x000fc60000000f00 */
[----:B------:R-:W3:Y:S01]  /*33570*/  LDL.LU R221, [R1+0xa34] ;  /* 0x000a340001dd7983 */ /* 0x000ee20000300800 */
[----:B------:R-:W-:-:S03]  /*33580*/  IMAD.MOV.U32 R225, RZ, RZ, R94 ;  /* 0x000000ffffe17224 */ /* 0x000fc600078e005e */
        /* <DEDUP_REMOVED lines=11> */
[----:B------:R-:W-:Y:S02]  /*33640*/  IMAD.MOV.U32 R161, RZ, RZ, R118 ;  /* 0x000000ffffa17224 */ /* 0x000fe400078e0076 */
[----:B------:R-:W-:Y:S01]  /*33650*/  IMAD.MOV.U32 R162, RZ, RZ, R117 ;  /* 0x000000ffffa27224 */ /* 0x000fe200078e0075 */
[----:B------:R-:W3:Y:S01]  /*33660*/  LDL.LU R84, [R1+0x800] ;  /* 0x0008000001547983 */ /* 0x000ee20000300800 */
[----:B------:R-:W-:Y:S02]  /*33670*/  IMAD.MOV.U32 R163, RZ, RZ, R116 ;  /* 0x000000ffffa37224 */ /* 0x000fe400078e0074 */
[----:B------:R-:W-:Y:S01]  /*33680*/  IMAD.MOV.U32 R216, RZ, RZ, R87 ;  /* 0x000000ffffd87224 */ /* 0x000fe200078e0057 */
[----:B------:R-:W3:Y:S04]  /*33690*/  LDL.LU R85, [R1+0x804] ;  /* 0x0008040001557983 */ /* 0x000ee80000300800 */
[----:B------:R-:W3:Y:S04]  /*336a0*/  LDL.LU R86, [R1+0x808] ;  /* 0x0008080001567983 */ /* 0x000ee80000300800 */
[----:B------:R-:W3:Y:S04]  /*336b0*/  LDL.LU R87, [R1+0x80c] ;  /* 0x00080c0001577983 */ /* 0x000ee80000300800 */
[----:B------:R-:W3:Y:S04]  /*336c0*/  LDL.LU R152, [R1+0x780] ;  /* 0x0007800001987983 */ /* 0x000ee80000300800 */
        /* <DEDUP_REMOVED lines=8> */
[C---:B------:R-:W-:Y:S03]  /*33750*/  HMMA.1688.F32.TF32 R248, R164.reuse, R134, R248 ;  /* 0x00000086a4f8723c */ /* 0x040fe600000810f8 */
[----:B------:R-:W3:Y:S04]  /*33760*/  LDL.LU R149, [R1+0x6d4] ;  /* 0x0006d40001957983 */ /* 0x000ee80000300800 */
[----:B------:R-:W3:Y:S04]  /*33770*/  LDL.LU R150, [R1+0x6d8] ;  /* 0x0006d80001967983 */ /* 0x000ee80000300800 */
[----:B------:R-:W3:Y:S04]  /*33780*/  LDL.LU R151, [R1+0x6dc] ;  /* 0x0006dc0001977983 */ /* 0x000ee80000300800 */
[----:B------:R-:W3:Y:S01]  /*33790*/  LDL.LU R116, [R1+0x4a0] ;  /* 0x0004a00001747983 */ /* 0x000ee20000300800 */
[C---:B------:R-:W-:Y:S03]  /*337a0*/  HMMA.1688.F32.TF32 R120, R164.reuse, R138, R120 ;  /* 0x0000008aa478723c */ /* 0x040fe60000081078 */
[----:B------:R-:W3:Y:S04]  /*337b0*/  LDL.LU R117, [R1+0x4a4] ;  /* 0x0004a40001757983 */ /* 0x000ee80000300800 */
[----:B------:R-:W3:Y:S04]  /*337c0*/  LDL.LU R118, [R1+0x4a8] ;  /* 0x0004a80001767983 */ /* 0x000ee80000300800 */
[----:B------:R-:W3:Y:S01]  /*337d0*/  LDL.LU R119, [R1+0x4ac] ;  /* 0x0004ac0001777983 */ /* 0x000ee20000300800 */
[C---:B--2---:R-:W-:Y:S08]  /*337e0*/  HMMA.1688.F32.TF32 R160, R164.reuse, R114, R160 ;  /* 0x00000072a4a0723c */ /* 0x044ff000000810a0 */
[C---:B----4-:R-:W-:Y:S08]  /*337f0*/  HMMA.1688.F32.TF32 R144, R164.reuse, R110, R144 ;  /* 0x0000006ea490723c */ /* 0x050ff00000081090 */
[C---:B------:R-:W-:Y:S08]  /*33800*/  HMMA.1688.F32.TF32 R88, R164.reuse, R106, R88 ;  /* 0x0000006aa458723c */ /* 0x040ff00000081058 */
[C---:B---3--:R-:W-:Y:S08]  /*33810*/  HMMA.1688.F32.TF32 R244, R164.reuse, R102, R244 ;  /* 0x00000066a4f4723c */ /* 0x048ff000000810f4 */
[C---:B------:R-:W-:Y:S11]  /*33820*/  HMMA.1688.F32.TF32 R200, R164.reuse, R82, R200 ;  /* 0x00000052a4c8723c */ /* 0x040ff600000810c8 */
[----:B------:R-:W-:Y:S11]  /*33830*/  @!UPT UIADD3 URZ, URZ, URZ, URZ ;  /* 0x0000003f3f3ff290 */ /* 0x000ff6000fffe03f */
[----:B------:R-:W-:Y:S01]  /*33840*/  @!UPT UIADD3 URZ, URZ, URZ, URZ ;  /* 0x0000003f3f3ff290 */ /* 0x000fe2000fffe03f */
[----:B------:R-:W-:Y:S04]  /*33850*/  STL.64 [R1+0x1250], R200 ;  /* 0x001250c801007387 */ /* 0x000fe80000100a00 */
[----:B------:R1:W-:Y:S04]  /*33860*/  STL.64 [R1+0x1258], R202 ;  /* 0x001258ca01007387 */ /* 0x0003e80000100a00 */
[----:B-1----:R-:W2:Y:S04]  /*33870*/  LDL.LU.64 R202, [R1+0x30f0] ;  /* 0x0030f00001ca7983 */ /* 0x002ea80000300a00 */
[----:B------:R-:W2:Y:S04]  /*33880*/  LDL.LU.64 R200, [R1+0x30e8] ;  /* 0x0030e80001c87983 */ /* 0x000ea80000300a00 */
[----:B------:R-:W-:Y:S04]  /*33890*/  STL.64 [R1+0x1240], R244 ;  /* 0x001240f401007387 */ /* 0x000fe80000100a00 */
[----:B------:R1:W-:Y:S04]  /*338a0*/  STL.64 [R1+0x1248], R246 ;  /* 0x001248f601007387 */ /* 0x0003e80000100a00 */
[----:B-1----:R-:W3:Y:S04]  /*338b0*/  LDL.LU.64 R246, [R1+0x30e0] ;  /* 0x0030e00001f67983 */ /* 0x002ee80000300a00 */
[----:B------:R-:W3:Y:S04]  /*338c0*/  LDL.LU.64 R244, [R1+0x30d8] ;  /* 0x0030d80001f47983 */ /* 0x000ee80000300a00 */
[----:B------:R-:W-:Y:S04]  /*338d0*/  STL.64 [R1+0x1230], R88 ;  /* 0x0012305801007387 */ /* 0x000fe80000100a00 */
[----:B------:R1:W-:Y:S04]  /*338e0*/  STL.64 [R1+0x1238], R90 ;  /* 0x0012385a01007387 */ /* 0x0003e80000100a00 */
[----:B-1----:R-:W4:Y:S04]  /*338f0*/  LDL.LU.64 R90, [R1+0x30d0] ;  /* 0x0030d000015a7983 */ /* 0x002f280000300a00 */
[----:B------:R-:W4:Y:S04]  /*33900*/  LDL.LU.64 R88, [R1+0x30c8] ;  /* 0x0030c80001587983 */ /* 0x000f280000300a00 */
[----:B------:R-:W-:Y:S04]  /*33910*/  STL.64 [R1+0x1220], R144 ;  /* 0x0012209001007387 */ /* 0x000fe80000100a00 */
[----:B------:R1:W-:Y:S04]  /*33920*/  STL.64 [R1+0x1228], R146 ;  /* 0x0012289201007387 */ /* 0x0003e80000100a00 */
[----:B-1----:R-:W2:Y:S04]  /*33930*/  LDL.LU.64 R146, [R1+0x30c0] ;  /* 0x0030c00001927983 */ /* 0x002ea80000300a00 */
[----:B------:R-:W-:Y:S04]  /*33940*/  STL.64 [R1+0x1210], R160 ;  /* 0x001210a001007387 */ /* 0x000fe80000100a00 */
[----:B------:R1:W-:Y:S04]  /*33950*/  STL.64 [R1+0x1218], R162 ;  /* 0x001218a201007387 */ /* 0x0003e80000100a00 */
[----:B-1----:R-:W3:Y:S04]  /*33960*/  LDL.LU.64 R162, [R1+0x30b8] ;  /* 0x0030b80001a27983 */ /* 0x002ee80000300a00 */
[----:B------:R-:W3:Y:S04]  /*33970*/  LDL.LU.64 R160, [R1+0x30b0] ;  /* 0x0030b00001a07983 */ /* 0x000ee80000300a00 */
[----:B------:R-:W-:Y:S04]  /*33980*/  STL.64 [R1+0x1200], R248 ;  /* 0x001200f801007387 */ /* 0x000fe80000100a00 */
[----:B------:R1:W-:Y:S04]  /*33990*/  STL.64 [R1+0x1208], R250 ;  /* 0x001208fa01007387 */ /* 0x0003e80000100a00 */
[----:B-1----:R-:W3:Y:S04]  /*339a0*/  LDL.LU.64 R250, [R1+0x30a8] ;  /* 0x0030a80001fa7983 */ /* 0x002ee80000300a00 */
[----:B------:R-:W3:Y:S04]  /*339b0*/  LDL.LU.64 R248, [R1+0x30a0] ;  /* 0x0030a00001f87983 */ /* 0x000ee80000300a00 */
[----:B------:R-:W-:Y:S04]  /*339c0*/  STL.64 [R1+0x11f0], R120 ;  /* 0x0011f07801007387 */ /* 0x000fe80000100a00 */
[----:B------:R1:W-:Y:S04]  /*339d0*/  STL.64 [R1+0x11f8], R122 ;  /* 0x0011f87a01007387 */ /* 0x0003e80000100a00 */
[----:B-1----:R-:W3:Y:S04]  /*339e0*/  LDL.LU.64 R122, [R1+0x3098] ;  /* 0x00309800017a7983 */ /* 0x002ee80000300a00 */
[----:B------:R-:W3:Y:S01]  /*339f0*/  LDL.LU.64 R120, [R1+0x3090] ;  /* 0x0030900001787983 */ /* 0x000ee20000300a00 */
[----:B------:R-:W-:Y:S08]  /*33a00*/  HMMA.1688.F32.TF32 R224, R164, R190, R224 ;  /* 0x000000bea4e0723c */ /* 0x000ff000000810e0 */
[C---:B------:R-:W-:Y:S08]  /*33a10*/  HMMA.1688.F32.TF32 R84, R168.reuse, R14, R84 ;  /* 0x0000000ea854723c */ /* 0x040ff00000081054 */
[----:B------:R-:W-:Y:S08]  /*33a20*/  HMMA.1688.F32.TF32 R96, R168, R18, R96 ;  /* 0x00000012a860723c */ /* 0x000ff00000081060 */
[C---:B--2---:R-:W-:Y:S08]  /*33a30*/  HMMA.1688.F32.TF32 R216, R164.reuse, R146, R216 ;  /* 0x00000092a4d8723c */ /* 0x044ff000000810d8 */
[C---:B---3--:R-:W-:Y:S08]  /*33a40*/  HMMA.1688.F32.TF32 R120, R164.reuse, R142, R120 ;  /* 0x0000008ea478723c */ /* 0x048ff00000081078 */
[----:B------:R-:W-:Y:S11]  /*33a50*/  HMMA.1688.F32.TF32 R164, R164, R242, R232 ;  /* 0x000000f2a4a4723c */ /* 0x000ff600000810e8 */
[----:B------:R-:W-:Y:S04]  /*33a60*/  @!UPT UIADD3 URZ, URZ, URZ, URZ ;  /* 0x0000003f3f3ff290 */ /* 0x000fe8000fffe03f */
[----:B------:R-:W-:Y:S04]  /*33a70*/  STL.64 [R1+0x11e0], R120 ;  /* 0x0011e07801007387 */ /* 0x000fe80000100a00 */
[----:B------:R1:W-:Y:S04]  /*33a80*/  STL.64 [R1+0x11e8], R122 ;  /* 0x0011e87a01007387 */ /* 0x0003e80000100a00 */
[----:B-1----:R-:W2:Y:S04]  /*33a90*/  LDL.LU.64 R122, [R1+0x3088] ;  /* 0x00308800017a7983 */ /* 0x002ea80000300a00 */
[----:B------:R-:W3:Y:S04]  /*33aa0*/  LDL.LU.64 R120, [R1+0x3080] ;  /* 0x0030800001787983 */ /* 0x000ee80000300a00 */
[----:B------:R-:W-:Y:S04]  /*33ab0*/  STL.64 [R1+0x11d0], R216 ;  /* 0x0011d0d801007387 */ /* 0x000fe80000100a00 */
[----:B------:R1:W-:Y:S04]  /*33ac0*/  STL.64 [R1+0x11d8], R218 ;  /* 0x0011d8da01007387 */ /* 0x0003e80000100a00 */
[----:B------:R-:W-:Y:S04]  /*33ad0*/  STL.64 [R1+0x11c0], R224 ;  /* 0x0011c0e001007387 */ /* 0x000fe80000100a00 */
[----:B------:R-:W-:Y:S04]  /*33ae0*/  STL.64 [R1+0x11c8], R226 ;  /* 0x0011c8e201007387 */ /* 0x000fe80000100a00 */
[----:B------:R-:W-:Y:S04]  /*33af0*/  STL.64 [R1+0xfc0], R164 ;  /* 0x000fc0a401007387 */ /* 0x000fe80000100a00 */
[----:B------:R4:W-:Y:S01]  /*33b00*/  STL.64 [R1+0xfc8], R166 ;  /* 0x000fc8a601007387 */ /* 0x0009e20000100a00 */
[C---:B-1----:R-:W-:Y:S08]  /*33b10*/  HMMA.1688.F32.TF32 R216, R168.reuse, R238, R220 ;  /* 0x000000eea8d8723c */ /* 0x042ff000000810dc */
[C---:B----4-:R-:W-:Y:S08]  /*33b20*/  HMMA.1688.F32.TF32 R164, R168.reuse, R6, R92 ;  /* 0x00000006a8a4723c */ /* 0x050ff0000008105c */
[C---:B------:R-:W-:Y:S07]  /*33b30*/  HMMA.1688.F32.TF32 R92, R168.reuse, R10, R156 ;  /* 0x0000000aa85c723c */ /* 0x040fee000008109c */
[----:B------:R-:W-:Y:S08]  /*33b40*/  STL.64 [R1+0x5d0], R216 ;  /* 0x0005d0d801007387 */ /* 0x000ff00000100a00 */
[----:B------:R-:W-:Y:S04]  /*33b50*/  STL.64 [R1+0x520], R164 ;  /* 0x000520a401007387 */ /* 0x000fe80000100a00 */
[----:B------:R-:W-:Y:S05]  /*33b60*/  STL.64 [R1+0x528], R166 ;  /* 0x000528a601007387 */ /* 0x000fea0000100a00 */
[----:B------:R-:W-:Y:S01]  /*33b70*/  IMAD.MOV.U32 R45, RZ, RZ, R93 ;  /* 0x000000ffff2d7224 */ /* 0x000fe200078e005d */
[----:B------:R-:W-:Y:S01]  /*33b80*/  MOV R44, R92 ;  /* 0x0000005c002c7202 */ /* 0x000fe20000000f00 */
[----:B------:R1:W-:Y:S04]  /*33b90*/  STL.64 [R1+0x498], R94 ;  /* 0x0004985e01007387 */ /* 0x0003e80000100a00 */
[----:B------:R-:W-:Y:S04]  /*33ba0*/  STL [R1+0x2cc4], R45 ;  /* 0x002cc42d01007387 */ /* 0x000fe80000100800 */
[----:B------:R-:W-:Y:S01]  /*33bb0*/  STL [R1+0x2cc0], R44 ;  /* 0x002cc02c01007387 */ /* 0x000fe20000100800 */
[C---:B-1----:R-:W-:Y:S03]  /*33bc0*/  HMMA.1688.F32.TF32 R92, R168.reuse, R22, R152 ;  /* 0x00000016a85c723c */ /* 0x042fe60000081098 */
[----:B------:R-:W-:Y:S04]  /*33bd0*/  STL.64 [R1+0x5f0], R84 ;  /* 0x0005f05401007387 */ /* 0x000fe80000100a00 */
[----:B------:R1:W-:Y:S02]  /*33be0*/  STL.64 [R1+0x5f8], R86 ;  /* 0x0005f85601007387 */ /* 0x0003e40000100a00 */
[C---:B-1----:R-:W-:Y:S02]  /*33bf0*/  HMMA.1688.F32.TF32 R84, R168.reuse, R26, R124 ;  /* 0x0000001aa854723c */ /* 0x042fe4000008107c */
[----:B------:R-:W-:Y:S04]  /*33c00*/  STL.64 [R1+0x660], R96 ;  /* 0x0006606001007387 */ /* 0x000fe80000100a00 */
[----:B------:R1:W-:Y:S08]  /*33c10*/  STL.64 [R1+0x668], R98 ;  /* 0x0006686201007387 */ /* 0x0003f00000100a00 */
[----:B------:R-:W-:Y:S04]  /*33c20*/  STL.64 [R1+0x6c0], R92 ;  /* 0x0006c05c01007387 */ /* 0x000fe80000100a00 */
[----:B------:R4:W-:Y:S01]  /*33c30*/  STL.64 [R1+0x6c8], R94 ;  /* 0x0006c85e01007387 */ /* 0x0009e20000100a00 */
[----:B-1----:R-:W-:Y:S04]  /*33c40*/  HMMA.1688.F32.TF32 R96, R168, R30, R148 ;  /* 0x0000001ea860723c */ /* 0x002fe80000081094 */
[----:B------:R1:W-:Y:S01]  /*33c50*/  STL.64 [R1+0x6f8], R86 ;  /* 0x0006f85601007387 */ /* 0x0003e20000100a00 */
[----:B------:R-:W-:-:S03]  /*33c60*/  IMAD.MOV.U32 R60, RZ, RZ, R84 ;  /* 0x000000ffff3c7224 */ /* 0x000fc600078e0054 */
[----:B----4-:R-:W-:Y:S01]  /*33c70*/  HMMA.1688.F32.TF32 R92, R168, R34, R128 ;  /* 0x00000022a85c723c */ /* 0x010fe20000081080 */
[----:B------:R-:W-:-:S07]  /*33c80*/  IMAD.MOV.U32 R61, RZ, RZ, R85 ;  /* 0x000000ffff3d7224 */ /* 0x000fce00078e0055 */
[----:B-1----:R-:W-:Y:S01]  /*33c90*/  HMMA.1688.F32.TF32 R84, R168, R38, R116 ;  /* 0x00000026a854723c */ /* 0x002fe20000081074 */
[----:B------:R-:W-:Y:S04]  /*33ca0*/  STL [R1+0x2c78], R61 ;  /* 0x002c783d01007387 */ /* 0x000fe80000100800 */
[----:B------:R-:W-:Y:S04]  /*33cb0*/  STL [R1+0x2c74], R60 ;  /* 0x002c743c01007387 */ /* 0x000fe80000100800 */
[----:B------:R-:W-:Y:S04]  /*33cc0*/  STL.64 [R1+0x820], R96 ;  /* 0x0008206001007387 */ /* 0x000fe80000100a00 */
[----:B------:R-:W-:Y:S01]  /*33cd0*/  STL.64 [R1+0x828], R98 ;  /* 0x0008286201007387 */ /* 0x000fe20000100a00 */
[----:B------:R-:W-:-:S03]  /*33ce0*/  IMAD.MOV.U32 R224, RZ, RZ, R25 ;  /* 0x000000ffffe07224 */ /* 0x000fc600078e0019 */
[----:B------:R1:W-:Y:S01]  /*33cf0*/  STL.64 [R1+0x850], R92 ;  /* 0x0008505c01007387 */ /* 0x0003e20000100a00 */
[----:B------:R-:W-:-:S03]  /*33d00*/  IMAD.MOV.U32 R225, RZ, RZ, R24 ;  /* 0x000000ffffe17224 */ /* 0x000fc600078e0018 */
[----:B------:R4:W-:Y:S04]  /*33d10*/  STL.64 [R1+0x858], R94 ;  /* 0x0008585e01007387 */ /* 0x0009e80000100a00 */
[----:B------:R1:W-:Y:S04]  /*33d20*/  STL.64 [R1+0x980], R84 ;  /* 0x0009805401007387 */ /* 0x0003e80000100a00 */
[----:B------:R1:W-:Y:S04]  /*33d30*/  STL.64 [R1+0x988], R86 ;  /* 0x0009885601007387 */ /* 0x0003e80000100a00 */
[----:B------:R-:W4:Y:S04]  /*33d40*/  LDL.LU R25, [R1+0x307c] ;  /* 0x00307c0001197983 */ /* 0x000f280000300800 */
[----:B------:R-:W4:Y:S01]  /*33d50*/  LDL.LU R24, [R1+0x3078] ;  /* 0x0030780001187983 */ /* 0x000f220000300800 */
[----:B------:R-:W-:-:S02]  /*33d60*/  IMAD.MOV.U32 R226, RZ, RZ, R65 ;  /* 0x000000ffffe27224 */ /* 0x000fc400078e0041 */
[----:B------:R-:W-:Y:S01]  /*33d70*/  IMAD.MOV.U32 R227, RZ, RZ, R52 ;  /* 0x000000ffffe37224 */ /* 0x000fe200078e0034 */
[----:B------:R-:W4:Y:S01]  /*33d80*/  LDL.LU R65, [R1+0x3074] ;  /* 0x0030740001417983 */ /* 0x000f220000300800 */
[----:B------:R-:W-:Y:S02]  /*33d90*/  IMAD.MOV.U32 R216, RZ, RZ, R53 ;  /* 0x000000ffffd87224 */ /* 0x000fe400078e0035 */
[----:B------:R-:W-:Y:S01]  /*33da0*/  IMAD.MOV.U32 R49, RZ, RZ, R218 ;  /* 0x000000ffff317224 */ /* 0x000fe200078e00da */
[----:B------:R-:W4:Y:S01]  /*33db0*/  LDL.LU R52, [R1+0x3070] ;  /* 0x0030700001347983 */ /* 0x000f220000300800 */
[----:B------:R-:W-:Y:S02]  /*33dc0*/  IMAD.MOV.U32 R217, RZ, RZ, R21 ;  /* 0x000000ffffd97224 */ /* 0x000fe400078e0015 */
[----:B------:R-:W-:Y:S01]  /*33dd0*/  IMAD.MOV.U32 R48, RZ, RZ, R219 ;  /* 0x000000ffff307224 */ /* 0x000fe200078e00db */
[----:B------:R-:W4:Y:S04]  /*33de0*/  LDL.LU R53, [R1+0x306c] ;  /* 0x00306c0001357983 */ /* 0x000f280000300800 */
[----:B------:R-:W4:Y:S01]  /*33df0*/  LDL.LU R21, [R1+0x3068] ;  /* 0x0030680001157983 */ /* 0x000f220000300800 */
[----:B--2---:R-:W-:Y:S01]  /*33e00*/  IMAD.MOV.U32 R221, RZ, RZ, R122 ;  /* 0x000000ffffdd7224 */ /* 0x004fe200078e007a */
[----:B---3--:R-:W-:Y:S01]  /*33e10*/  MOV R223, R120 ;  /* 0x0000007800df7202 */ /* 0x008fe20000000f00 */
[----:B------:R-:W-:-:S02]  /*33e20*/  IMAD.MOV.U32 R222, RZ, RZ, R121 ;  /* 0x000000ffffde7224 */ /* 0x000fc400078e0079 */
[----:B------:R-:W-:Y:S01]  /*33e30*/  IMAD.MOV.U32 R220, RZ, RZ, R123 ;  /* 0x000000ffffdc7224 */ /* 0x000fe200078e007b */
[----:B----4-:R-:W-:Y:S02]  /*33e40*/  MOV R218, R25 ;  /* 0x0000001900da7202 */ /* 0x010fe40000000f00 */
[----:B------:R-:W2:Y:S01]  /*33e50*/  LDL.LU R25, [R1+0x3064] ;  /* 0x0030640001197983 */ /* 0x000ea20000300800 */
[----:B------:R-:W-:-:S03]  /*33e60*/  IMAD.MOV.U32 R219, RZ, RZ, R24 ;  /* 0x000000ffffdb7224 */ /* 0x000fc600078e0018 */
[----:B------:R-:W3:Y:S04]  /*33e70*/  LDL.LU R24, [R1+0x3060] ;  /* 0x0030600001187983 */ /* 0x000ee80000300800 */
        /* <DEDUP_REMOVED lines=12> */
[----:B-1----:R-:W4:Y:S04]  /*33f40*/  LDL.LU R92, [R1+0x460] ;  /* 0x00046000015c7983 */ /* 0x002f280000300800 */
        /* <DEDUP_REMOVED lines=27> */
[----:B------:R-:W-:-:S03]  /*34100*/  IMAD.MOV.U32 R148, RZ, RZ, R40 ;  /* 0x000000ffff947224 */ /* 0x000fc600078e0028 */
[----:B------:R-:W4:Y:S01]  /*34110*/  LDL.LU R232, [R1+0x140] ;  /* 0x0001400001e87983 */ /* 0x000f220000300800 */
[----:B------:R-:W-:-:S03]  /*34120*/  IMAD.MOV.U32 R149, RZ, RZ, R41 ;  /* 0x000000ffff957224 */ /* 0x000fc600078e0029 */
[----:B------:R-:W4:Y:S01]  /*34130*/  LDL.LU R233, [R1+0x144] ;  /* 0x0001440001e97983 */ /* 0x000f220000300800 */
[----:B--2---:R-:W-:Y:S02]  /*34140*/  IMAD.MOV.U32 R235, RZ, RZ, R25 ;  /* 0x000000ffffeb7224 */ /* 0x004fe400078e0019 */
[----:B---3--:R-:W-:Y:S02]  /*34150*/  IMAD.MOV.U32 R234, RZ, RZ, R24 ;  /* 0x000000ffffea7224 */ /* 0x008fe400078e0018 */
[----:B------:R-:W2:Y:S04]  /*34160*/  LDL.LU R24, [R1+0x305c] ;  /* 0x00305c0001187983 */ /* 0x000ea80000300800 */
[----:B------:R-:W3:Y:S04]  /*34170*/  LDL.LU R25, [R1+0x3058] ;  /* 0x0030580001197983 */ /* 0x000ee80000300800 */
[----:B------:R-:W2:Y:S04]  /*34180*/  LDL.LU R40, [R1+0x3054] ;  /* 0x0030540001287983 */ /* 0x000ea80000300800 */
[----:B------:R-:W2:Y:S01]  /*34190*/  LDL.LU R41, [R1+0x3050] ;  /* 0x0030500001297983 */ /* 0x000ea20000300800 */
[C---:B----4-:R-:W-:Y:S08]  /*341a0*/  HMMA.1688.F32.TF32 R156, R168.reuse, R46, R156 ;  /* 0x0000002ea89c723c */ /* 0x050ff0000008109c */
[C---:B------:R-:W-:Y:S08]  /*341b0*/  HMMA.1688.F32.TF32 R92, R168.reuse, R42, R92 ;  /* 0x0000002aa85c723c */ /* 0x040ff0000008105c */
[C---:B------:R-:W-:Y:S11]  /*341c0*/  HMMA.1688.F32.TF32 R116, R168.reuse, R50, R116 ;  /* 0x00000032a874723c */ /* 0x040ff60000081074 */
[----:B------:R-:W-:Y:S04]  /*341d0*/  @!UPT UIADD3 URZ, URZ, URZ, URZ ;  /* 0x0000003f3f3ff290 */ /* 0x000fe8000fffe03f */
[----:B------:R-:W-:Y:S01]  /*341e0*/  STL.64 [R1+0xbb0], R92 ;  /* 0x000bb05c01007387 */ /* 0x000fe20000100a00 */
[C---:B------:R-:W-:Y:S03]  /*341f0*/  HMMA.1688.F32.TF32 R120, R168.reuse, R54, R120 ;  /* 0x00000036a878723c */ /* 0x040fe60000081078 */
[----:B------:R1:W-:Y:S04]  /*34200*/  STL.64 [R1+0xbb8], R94 ;  /* 0x000bb85e01007387 */ /* 0x0003e80000100a00 */
[----:B-1----:R-:W4:Y:S01]  /*34210*/  LDL.LU.64 R94, [R1+0x3048] ;  /* 0x00304800015e7983 */ /* 0x002f220000300a00 */
[C---:B------:R-:W-:Y:S03]  /*34220*/  HMMA.1688.F32.TF32 R84, R168.reuse, R58, R84 ;  /* 0x0000003aa854723c */ /* 0x040fe60000081054 */
[----:B------:R-:W4:Y:S04]  /*34230*/  LDL.LU.64 R92, [R1+0x3040] ;  /* 0x00304000015c7983 */ /* 0x000f280000300a00 */
[----:B------:R-:W-:Y:S04]  /*34240*/  STL.64 [R1+0xca0], R156 ;  /* 0x000ca09c01007387 */ /* 0x000fe80000100a00 */
[----:B------:R1:W-:Y:S01]  /*34250*/  STL.64 [R1+0xca8], R158 ;  /* 0x000ca89e01007387 */ /* 0x0003e20000100a00 */
[C---:B------:R-:W-:Y:S03]  /*34260*/  HMMA.1688.F32.TF32 R128, R168.reuse, R74, R128 ;  /* 0x0000004aa880723c */ /* 0x040fe60000081080 */
[----:B-1----:R-:W2:Y:S04]  /*34270*/  LDL.LU.64 R158, [R1+0x3038] ;  /* 0x00303800019e7983 */ /* 0x002ea80000300a00 */
[----:B------:R-:W2:Y:S01]  /*34280*/  LDL.LU.64 R156, [R1+0x3030] ;  /* 0x00303000019c7983 */ /* 0x000ea20000300a00 */
[C---:B------:R-:W-:Y:S03]  /*34290*/  HMMA.1688.F32.TF32 R96, R168.reuse, R62, R96 ;  /* 0x0000003ea860723c */ /* 0x040fe60000081060 */
[----:B------:R1:W-:Y:S04]  /*342a0*/  STL.64 [R1+0xd40], R116 ;  /* 0x000d407401007387 */ /* 0x0003e80000100a00 */
[----:B------:R1:W-:Y:S01]  /*342b0*/  STL.64 [R1+0xd48], R118 ;  /* 0x000d487601007387 */ /* 0x0003e20000100a00 */
[C---:B------:R-:W-:Y:S03]  /*342c0*/  HMMA.1688.F32.TF32 R124, R168.reuse, R70, R124 ;  /* 0x00000046a87c723c */ /* 0x040fe6000008107c */
[----:B-1----:R-:W2:Y:S05]  /*342d0*/  LDL.LU R116, [R1+0xd70] ;  /* 0x000d700001747983 */ /* 0x002eaa0000300800 */
[----:B------:R-:W-:Y:S01]  /*342e0*/  HMMA.1688.F32.TF32 R152, R168, R66, R152 ;  /* 0x00000042a898723c */ /* 0x000fe20000081098 */
[----:B------:R-:W2:Y:S04]  /*342f0*/  LDL.LU R117, [R1+0xd74] ;  /* 0x000d740001757983 */ /* 0x000ea80000300800 */
[----:B------:R-:W2:Y:S04]  /*34300*/  LDL.LU R118, [R1+0xd78] ;  /* 0x000d780001767983 */ /* 0x000ea80000300800 */
[----:B------:R-:W2:Y:S01]  /*34310*/  LDL.LU R119, [R1+0xd7c] ;  /* 0x000d7c0001777983 */ /* 0x000ea20000300800 */
[----:B------:R-:W-:-:S03]  /*34320*/  IMAD.MOV.U32 R137, RZ, RZ, R85 ;  /* 0x000000ffff897224 */ /* 0x000fc600078e0055 */
[----:B------:R1:W-:Y:S01]  /*34330*/  STL.64 [R1+0xdb0], R120 ;  /* 0x000db07801007387 */ /* 0x0003e20000100a00 */
[----:B------:R-:W-:-:S03]  /*34340*/  IMAD.MOV.U32 R136, RZ, RZ, R84 ;  /* 0x000000ffff887224 */ /* 0x000fc600078e0054 */
[----:B------:R1:W-:Y:S01]  /*34350*/  STL.64 [R1+0xdb8], R122 ;  /* 0x000db87a01007387 */ /* 0x0003e20000100a00 */
[----:B------:R-:W-:Y:S02]  /*34360*/  IMAD.MOV.U32 R140, RZ, RZ, R86 ;  /* 0x000000ffff8c7224 */ /* 0x000fe400078e0056 */
[----:B------:R-:W-:Y:S01]  /*34370*/  IMAD.MOV.U32 R141, RZ, RZ, R87 ;  /* 0x000000ffff8d7224 */ /* 0x000fe200078e0057 */
[----:B-1----:R-:W2:Y:S04]  /*34380*/  LDL.LU R120, [R1+0xa60] ;  /* 0x000a600001787983 */ /* 0x002ea80000300800 */
[----:B------:R-:W2:Y:S04]  /*34390*/  LDL.LU R121, [R1+0xa64] ;  /* 0x000a640001797983 */ /* 0x000ea80000300800 */
[----:B------:R-:W2:Y:S04]  /*343a0*/  LDL.LU R122, [R1+0xa68] ;  /* 0x000a6800017a7983 */ /* 0x000ea80000300800 */
[----:B------:R-:W2:Y:S04]  /*343b0*/  LDL.LU R123, [R1+0xa6c] ;  /* 0x000a6c00017b7983 */ /* 0x000ea80000300800 */
[----:B------:R-:W2:Y:S04]  /*343c0*/  LDL.LU.64 R86, [R1+0x3028] ;  /* 0x0030280001567983 */ /* 0x000ea80000300a00 */
[----:B------:R-:W2:Y:S04]  /*343d0*/  LDL.LU.64 R84, [R1+0x3020] ;  /* 0x0030200001547983 */ /* 0x000ea80000300a00 */
[----:B------:R-:W-:Y:S04]  /*343e0*/  STL [R1+0x2bd4], R137 ;  /* 0x002bd48901007387 */ /* 0x000fe80000100800 */
[----:B------:R-:W-:Y:S04]  /*343f0*/  STL [R1+0x2bd0], R136 ;  /* 0x002bd08801007387 */ /* 0x000fe80000100800 */
[----:B------:R-:W-:Y:S04]  /*34400*/  STL [R1+0x2bcc], R140 ;  /* 0x002bcc8c01007387 */ /* 0x000fe80000100800 */
[----:B------:R-:W-:Y:S04]  /*34410*/  STL [R1+0x2bc8], R141 ;  /* 0x002bc88d01007387 */ /* 0x000fe80000100800 */
[----:B------:R-:W-:Y:S04]  /*34420*/  STL.64 [R1+0x11b0], R96 ;  /* 0x0011b06001007387 */ /* 0x000fe80000100a00 */
[----:B------:R1:W-:Y:S04]  /*34430*/  STL.64 [R1+0x11b8], R98 ;  /* 0x0011b86201007387 */ /* 0x0003e80000100a00 */
[----:B-1----:R-:W2:Y:S04]  /*34440*/  LDL.LU.64 R98, [R1+0x3018] ;  /* 0x0030180001627983 */ /* 0x002ea80000300a00 */
[----:B------:R-:W2:Y:S04]  /*34450*/  LDL.LU.64 R96, [R1+0x3010] ;  /* 0x0030100001607983 */ /* 0x000ea80000300a00 */
        /* <DEDUP_REMOVED lines=10> */
[----:B-1----:R-:W3:Y:S04]  /*34500*/  LDL.LU.64 R130, [R1+0x2fe8] ;  /* 0x002fe80001827983 */ /* 0x002ee80000300a00 */
[----:B------:R-:W3:Y:S01]  /*34510*/  LDL.LU.64 R128, [R1+0x2fe0] ;  /* 0x002fe00001807983 */ /* 0x000ee20000300a00 */
[C---:B------:R-:W-:Y:S08]  /*34520*/  HMMA.1688.F32.TF32 R164, R168.reuse, R78, R164 ;  /* 0x0000004ea8a4723c */ /* 0x040ff000000810a4 */
[C---:B------:R-:W-:Y:S08]  /*34530*/  HMMA.1688.F32.TF32 R232, R168.reuse, R82, R232 ;  /* 0x00000052a8e8723c */ /* 0x040ff000000810e8 */
[C---:B------:R-:W-:Y:S07]  /*34540*/  HMMA.1688.F32.TF32 R216, R168.reuse, R102, R216 ;  /* 0x00000066a8d8723c */ /* 0x040fee00000810d8 */
[----:B------:R-:W-:Y:S04]  /*34550*/  STL.64 [R1+0x1170], R164 ;  /* 0x001170a401007387 */ /* 0x000fe80000100a00 */
[----:B------:R1:W-:Y:S02]  /*34560*/  STL.64 [R1+0x1178], R166 ;  /* 0x001178a601007387 */ /* 0x0003e40000100a00 */
[----:B-1----:R-:W-:Y:S02]  /*34570*/  HMMA.1688.F32.TF32 R164, R168, R106, R224 ;  /* 0x0000006aa8a4723c */ /* 0x002fe400000810e0 */
[----:B------:R-:W-:Y:S04]  /*34580*/  STL.64 [R1+0x1160], R232 ;  /* 0x001160e801007387 */ /* 0x000fe80000100a00 */
[----:B------:R-:W-:Y:S04]  /*34590*/  STL.64 [R1+0x1168], R234 ;  /* 0x001168ea01007387 */ /* 0x000fe80000100a00 */
[----:B------:R-:W-:Y:S04]  /*345a0*/  STL.64 [R1+0x1150], R216 ;  /* 0x001150d801007387 */ /* 0x000fe80000100a00 */
[----:B------:R1:W-:Y:S01]  /*345b0*/  STL.64 [R1+0x1158], R218 ;  /* 0x001158da01007387 */ /* 0x0003e20000100a00 */
[----:B------:R-:W-:Y:S01]  /*345c0*/  IMAD.MOV.U32 R150, RZ, RZ, R77 ;  /* 0x000000ffff967224 */ /* 0x000fe200078e004d */
[----:B------:R-:W-:-:S07]  /*345d0*/  MOV R151, R76 ;  /* 0x0000004c00977202 */ /* 0x000fce0000000f00 */
[----:B------:R-:W-:Y:S04]  /*345e0*/  STL.64 [R1+0x1140], R164 ;  /* 0x001140a401007387 */ /* 0x000fe80000100a00 */
[----:B------:R3:W-:Y:S01]  /*345f0*/  STL.64 [R1+0x1148], R166 ;  /* 0x001148a601007387 */ /* 0x0007e20000100a00 */
[C---:B------:R-:W-:Y:S08]  /*34600*/  HMMA.1688.F32.TF32 R220, R168.reuse, R110, R220 ;  /* 0x0000006ea8dc723c */ /* 0x040ff000000810dc */
[C---:B-1----:R-:W-:Y:S11]  /*34610*/  HMMA.1688.F32.TF32 R216, R168.reuse, R114, R148 ;  /* 0x00000072a8d8723c */ /* 0x042ff60000081094 */
[----:B------:R-:W-:Y:S04]  /*34620*/  @!UPT UIADD3 URZ, URZ, URZ, URZ ;  /* 0x0000003f3f3ff290 */ /* 0x000fe8000fffe03f */
[----:B------:R-:W-:Y:S04]  /*34630*/  STL.64 [R1+0x1130], R220 ;  /* 0x001130dc01007387 */ /* 0x000fe80000100a00 */
[----:B------:R-:W-:Y:S04]  /*34640*/  STL.64 [R1+0x1138], R222 ;  /* 0x001138de01007387 */ /* 0x000fe80000100a00 */
[----:B------:R-:W-:Y:S04]  /*34650*/  STL.64 [R1+0x1120], R216 ;  /* 0x001120d801007387 */ /* 0x000fe80000100a00 */
[----:B------:R-:W-:Y:S01]  /*34660*/  STL.64 [R1+0x1128], R218 ;  /* 0x001128da01007387 */ /* 0x000fe20000100a00 */
[C---:B--2---:R-:W-:Y:S08]  /*34670*/  HMMA.1688.F32.TF32 R148, R168.reuse, R138, R124 ;  /* 0x0000008aa894723c */ /* 0x044ff0000008107c */
[C---:B---3--:R-:W-:Y:S08]  /*34680*/  HMMA.1688.F32.TF32 R164, R168.reuse, R134, R128 ;  /* 0x00000086a8a4723c */ /* 0x048ff00000081080 */
[C---:B------:R-:W-:Y:S08]  /*34690*/  HMMA.1688.F32.TF32 R128, R168.reuse, R142, R96 ;  /* 0x0000008ea880723c */ /* 0x040ff00000081060 */
[----:B------:R-:W-:Y:S08]  /*346a0*/  HMMA.1688.F32.TF32 R96, R168, R190, R88 ;  /* 0x000000bea860723c */ /* 0x000ff00000081058 */
[----:B------:R-:W-:Y:S08]  /*346b0*/  HMMA.1688.F32.TF32 R88, R172, R238, R116 ;  /* 0x000000eeac58723c */ /* 0x000ff00000081074 */
[C---:B----4-:R-:W-:Y:S08]  /*346c0*/  HMMA.1688.F32.TF32 R124, R168.reuse, R146, R92 ;  /* 0x00000092a87c723c */ /* 0x050ff0000008105c */
[----:B------:R-:W-:Y:S08]  /*346d0*/  HMMA.1688.F32.TF32 R92, R168, R242, R204 ;  /* 0x000000f2a85c723c */ /* 0x000ff000000810cc */
[----:B------:R-:W-:Y:S01]  /*346e0*/  IMAD.MOV.U32 R171, RZ, RZ, R88 ;  /* 0x000000ffffab7224 */ /* 0x000fe200078e0058 */
[----:B------:R-:W-:Y:S01]  /*346f0*/  MOV R169, R90 ;  /* 0x0000005a00a97202 */ /* 0x000fe20000000f00 */
[----:B------:R-:W-:-:S02]  /*34700*/  IMAD.MOV.U32 R170, RZ, RZ, R89 ;  /* 0x000000ffffaa7224 */ /* 0x000fc400078e0059 */
[----:B------:R-:W-:Y:S02]  /*34710*/  IMAD.MOV.U32 R168, RZ, RZ, R91 ;  /* 0x000000ffffa87224 */ /* 0x000fe400078e005b */
[----:B------:R-:W-:Y:S01]  /*34720*/  HMMA.1688.F32.TF32 R88, R172, R6, R120 ;  /* 0x00000006ac58723c */ /* 0x000fe20000081078 */
        /* <DEDUP_REMOVED lines=9> */
[----:B------:R2:W-:Y:S04]  /*347c0*/  STL.64 [R1+0x10d8], R98 ;  /* 0x0010d86201007387 */ /* 0x0005e80000100a00 */
[----:B------:R-:W-:Y:S04]  /*347d0*/  STL.64 [R1+0xfb0], R92 ;  /* 0x000fb05c01007387 */ /* 0x000fe80000100a00 */
[----:B------:R-:W-:Y:S04]  /*347e0*/  STL.64 [R1+0xfb8], R94 ;  /* 0x000fb85e01007387 */ /* 0x000fe80000100a00 */
[----:B------:R-:W-:Y:S04]  /*347f0*/  STL.64 [R1+0x2db0], R170 ;  /* 0x002db0aa01007387 */ /* 0x000fe80000100a00 */
[----:B------:R3:W-:Y:S04]  /*34800*/  STL.64 [R1+0x2da8], R168 ;  /* 0x002da8a801007387 */ /* 0x0007e80000100a00 */
[----:B-1----:R-:W4:Y:S04]  /*34810*/  LDL.LU R96, [R1+0x320] ;  /* 0x0003200001607983 */ /* 0x002f280000300800 */
[----:B------:R1:W-:Y:S04]  /*34820*/  STL.64 [R1+0x2c0], R88 ;  /* 0x0002c05801007387 */ /* 0x0003e80000100a00 */
[----:B------:R1:W-:Y:S04]  /*34830*/  STL.64 [R1+0x2c8], R90 ;  /* 0x0002c85a01007387 */ /* 0x0003e80000100a00 */
[----:B------:R-:W4:Y:S04]  /*34840*/  LDL.LU R97, [R1+0x324] ;  /* 0x0003240001617983 */ /* 0x000f280000300800 */
[----:B--2---:R-:W4:Y:S04]  /*34850*/  LDL.LU R98, [R1+0x328] ;  /* 0x0003280001627983 */ /* 0x004f280000300800 */
        /* <DEDUP_REMOVED lines=17> */
[----:B---3--:R-:W3:Y:S04]  /*34970*/  LDL.LU R168, [R1+0x810] ;  /* 0x0008100001a87983 */ /* 0x008ee80000300800 */
[----:B------:R-:W3:Y:S04]  /*34980*/  LDL.LU R169, [R1+0x814] ;  /* 0x0008140001a97983 */ /* 0x000ee80000300800 */
[----:B------:R-:W3:Y:S04]  /*34990*/  LDL.LU R170, [R1+0x818] ;  /* 0x0008180001aa7983 */ /* 0x000ee80000300800 */
[----:B------:R-:W3:Y:S04]  /*349a0*/  LDL.LU R171, [R1+0x81c] ;  /* 0x00081c0001ab7983 */ /* 0x000ee80000300800 */
[----:B-1----:R-:W2:Y:S04]  /*349b0*/  LDL.LU R88, [R1+0x9c0] ;  /* 0x0009c00001587983 */ /* 0x002ea80000300800 */
        /* <DEDUP_REMOVED lines=31> */
[----:B------:R-:W-:-:S02]  /*34bb0*/  IMAD.MOV.U32 R118, RZ, RZ, R25 ;  /* 0x000000ffff767224 */ /* 0x000fc400078e0019 */
[----:B------:R-:W-:Y:S02]  /*34bc0*/  IMAD.MOV.U32 R119, RZ, RZ, R24 ;  /* 0x000000ffff777224 */ /* 0x000fe400078e0018 */
[----:B------:R-:W-:Y:S02]  /*34bd0*/  IMAD.MOV.U32 R116, RZ, RZ, R41 ;  /* 0x000000ffff747224 */ /* 0x000fe400078e0029 */
[----:B------:R-:W-:Y:S01]  /*34be0*/  IMAD.MOV.U32 R117, RZ, RZ, R40 ;  /* 0x000000ffff757224 */ /* 0x000fe200078e0028 */
[C---:B---3--:R-:W-:Y:S08]  /*34bf0*/  HMMA.1688.F32.TF32 R168, R172.reuse, R18, R168 ;  /* 0x00000012aca8723c */ /* 0x048ff000000810a8 */
[C---:B--2---:R-:W-:Y:S08]  /*34c00*/  HMMA.1688.F32.TF32 R88, R172.reuse, R10, R88 ;  /* 0x0000000aac58723c */ /* 0x044ff00000081058 */
[C---:B----4-:R-:W-:Y:S11]  /*34c10*/  HMMA.1688.F32.TF32 R148, R172.reuse, R14, R148 ;  /* 0x0000000eac94723c */ /* 0x050ff60000081094 */
[----:B------:R-:W-:Y:S04]  /*34c20*/  @!UPT UIADD3 URZ, URZ, URZ, URZ ;  /* 0x0000003f3f3ff290 */ /* 0x000fe8000fffe03f */
[----:B------:R1:W-:Y:S01]  /*34c30*/  STL.64 [R1+0x2b8], R90 ;  /* 0x0002b85a01007387 */ /* 0x0003e20000100a00 */
[----:B------:R-:W-:Y:S01]  /*34c40*/  IMAD.MOV.U32 R24, RZ, RZ, R88 ;  /* 0x000000ffff187224 */ /* 0x000fe200078e0058 */
[----:B------:R-:W-:Y:S02]  /*34c50*/  MOV R25, R89 ;  /* 0x0000005900197202 */ /* 0x000fe40000000f00 */
[----:B-1----:R-:W2:Y:S04]  /*34c60*/  LDL.LU.64 R90, [R1+0x2fd8] ;  /* 0x002fd800015a7983 */ /* 0x002ea80000300a00 */
[----:B------:R-:W2:Y:S04]  /*34c70*/  LDL.LU.64 R88, [R1+0x2fd0] ;  /* 0x002fd00001587983 */ /* 0x000ea80000300a00 */
[----:B------:R-:W-:Y:S04]  /*34c80*/  STL.64 [R1+0x370], R148 ;  /* 0x0003709401007387 */ /* 0x000fe80000100a00 */
[----:B------:R1:W-:Y:S01]  /*34c90*/  STL.64 [R1+0x378], R150 ;  /* 0x0003789601007387 */ /* 0x0003e20000100a00 */
[C---:B------:R-:W-:Y:S03]  /*34ca0*/  HMMA.1688.F32.TF32 R164, R172.reuse, R26, R164 ;  /* 0x0000001aaca4723c */ /* 0x040fe600000810a4 */
[----:B-1----:R-:W3:Y:S04]  /*34cb0*/  LDL.LU.64 R150, [R1+0x2fc8] ;  /* 0x002fc80001967983 */ /* 0x002ee80000300a00 */
[----:B------:R-:W3:Y:S04]  /*34cc0*/  LDL.LU.64 R148, [R1+0x2fc0] ;  /* 0x002fc00001947983 */ /* 0x000ee80000300a00 */
[----:B------:R-:W-:Y:S04]  /*34cd0*/  STL.64 [R1+0x340], R168 ;  /* 0x000340a801007387 */ /* 0x000fe80000100a00 */
[----:B------:R1:W-:Y:S02]  /*34ce0*/  STL.64 [R1+0x348], R170 ;  /* 0x000348aa01007387 */ /* 0x0003e40000100a00 */
[----:B-1----:R-:W-:Y:S07]  /*34cf0*/  HMMA.1688.F32.TF32 R168, R172, R22, R204 ;  /* 0x00000016aca8723c */ /* 0x002fee00000810cc */
[----:B------:R-:W-:-:S02]  /*34d00*/  IMAD.MOV.U32 R40, RZ, RZ, R164 ;  /* 0x000000ffff287224 */ /* 0x000fc400078e00a4 */
[----:B------:R-:W-:Y:S11]  /*34d10*/  IMAD.MOV.U32 R41, RZ, RZ, R165 ;  /* 0x000000ffff297224 */ /* 0x000ff600078e00a5 */
[----:B------:R-:W-:Y:S03]  /*34d20*/  @!UPT UIADD3 URZ, URZ, URZ, URZ ;  /* 0x0000003f3f3ff290 */ /* 0x000fe6000fffe03f */
[----:B------:R-:W-:Y:S04]  /*34d30*/  STL.64 [R1+0x330], R168 ;  /* 0x000330a801007387 */ /* 0x000fe80000100a00 */
[----:B------:R-:W-:Y:S04]  /*34d40*/  STL.64 [R1+0x338], R170 ;  /* 0x000338aa01007387 */ /* 0x000fe80000100a00 */
[----:B------:R1:W-:Y:S02]  /*34d50*/  STL.64 [R1+0x308], R166 ;  /* 0x000308a601007387 */ /* 0x0003e40000100a00 */
[C---:B-1----:R-:W-:Y:S02]  /*34d60*/  HMMA.1688.F32.TF32 R164, R172.reuse, R30, R232 ;  /* 0x0000001eaca4723c */ /* 0x042fe400000810e8 */
[----:B------:R-:W-:Y:S04]  /*34d70*/  STL [R1+0x2c68], R41 ;  /* 0x002c682901007387 */ /* 0x000fe80000100800 */
[----:B------:R-:W-:Y:S02]  /*34d80*/  STL [R1+0x2c64], R40 ;  /* 0x002c642801007387 */ /* 0x000fe40000100800 */
[C---:B------:R-:W-:Y:S08]  /*34d90*/  HMMA.1688.F32.TF32 R204, R172.reuse, R34, R216 ;  /* 0x00000022accc723c */ /* 0x040ff000000810d8 */
[C---:B------:R-:W-:Y:S07]  /*34da0*/  HMMA.1688.F32.TF32 R168, R172.reuse, R38, R224 ;  /* 0x00000026aca8723c */ /* 0x040fee00000810e0 */
[----:B------:R-:W-:Y:S04]  /*34db0*/  STL.64 [R1+0x390], R164 ;  /* 0x000390a401007387 */ /* 0x000fe80000100a00 */
[----:B------:R1:W-:Y:S01]  /*34dc0*/  STL.64 [R1+0x398], R166 ;  /* 0x000398a601007387 */ /* 0x0003e20000100a00 */
[C---:B------:R-:W-:Y:S08]  /*34dd0*/  HMMA.1688.F32.TF32 R92, R172.reuse, R46, R92 ;  /* 0x0000002eac5c723c */ /* 0x040ff0000008105c */
[C---:B-1----:R-:W-:Y:S01]  /*34de0*/  HMMA.1688.F32.TF32 R164, R172.reuse, R42, R220 ;  /* 0x0000002aaca4723c */ /* 0x042fe200000810dc */
[----:B------:R-:W-:Y:S04]  /*34df0*/  STL.64 [R1+0x3a0], R204 ;  /* 0x0003a0cc01007387 */ /* 0x000fe80000100a00 */
[----:B------:R-:W-:Y:S04]  /*34e00*/  STL.64 [R1+0x3a8], R206 ;  /* 0x0003a8ce01007387 */ /* 0x000fe80000100a00 */
[----:B------:R-:W-:Y:S01]  /*34e10*/  STL.64 [R1+0x4a0], R168 ;  /* 0x0004a0a801007387 */ /* 0x000fe20000100a00 */
[C---:B------:R-:W-:Y:S03]  /*34e20*/  HMMA.1688.F32.TF32 R128, R172.reuse, R50, R128 ;  /* 0x00000032ac80723c */ /* 0x040fe60000081080 */
[----:B------:R-:W-:Y:S05]  /*34e30*/  STL.64 [R1+0x4a8], R170 ;  /* 0x0004a8aa01007387 */ /* 0x000fea0000100a00 */
[----:B------:R-:W-:Y:S06]  /*34e40*/  HMMA.1688.F32.TF32 R96, R172, R54, R96 ;  /* 0x00000036ac60723c */ /* 0x000fec0000081060 */
[----:B------:R-:W-:-:S02]  /*34e50*/  IMAD.MOV.U32 R77, RZ, RZ, R165 ;  /* 0x000000ffff4d7224 */ /* 0x000fc400078e00a5 */
[----:B------:R-:W-:Y:S01]  /*34e60*/  IMAD.MOV.U32 R76, RZ, RZ, R164 ;  /* 0x000000ffff4c7224 */ /* 0x000fe200078e00a4 */
[----:B------:R-:W-:Y:S04]  /*34e70*/  STL.64 [R1+0x6b8], R166 ;  /* 0x0006b8a601007387 */ /* 0x000fe80000100a00 */
[----:B------:R-:W-:Y:S04]  /*34e80*/  STL [R1+0x2c34], R77 ;  /* 0x002c344d01007387 */ /* 0x000fe80000100800 */
[----:B------:R-:W-:Y:S04]  /*34e90*/  STL [R1+0x2c30], R76 ;  /* 0x002c304c01007387 */ /* 0x000fe80000100800 */
[----:B------:R-:W-:Y:S04]  /*34ea0*/  STL.64 [R1+0x6d0], R92 ;  /* 0x0006d05c01007387 */ /* 0x000fe80000100a00 */
[----:B------:R1:W-:Y:S02]  /*34eb0*/  STL.64 [R1+0x6d8], R94 ;  /* 0x0006d85e01007387 */ /* 0x0003e40000100a00 */
[C---:B-1----:R-:W-:Y:S02]  /*34ec0*/  HMMA.1688.F32.TF32 R92, R172.reuse, R58, R124 ;  /* 0x0000003aac5c723c */ /* 0x042fe4000008107c */
[----:B------:R-:W-:Y:S04]  /*34ed0*/  STL.64 [R1+0x810], R128 ;  /* 0x0008108001007387 */ /* 0x000fe80000100a00 */
[----:B------:R-:W-:Y:S04]  /*34ee0*/  STL.64 [R1+0x818], R130 ;  /* 0x0008188201007387 */ /* 0x000fe80000100a00 */
[----:B------:R-:W-:Y:S04]  /*34ef0*/  STL.64 [R1+0x830], R96 ;  /* 0x0008306001007387 */ /* 0x000fe80000100a00 */
[----:B------:R1:W-:Y:S02]  /*34f00*/  STL.64 [R1+0x838], R98 ;  /* 0x0008386201007387 */ /* 0x0003e40000100a00 */
[----:B-1----:R-:W-:Y:S08]  /*34f10*/  HMMA.1688.F32.TF32 R96, R172, R62, R116 ;  /* 0x0000003eac60723c */ /* 0x002ff00000081074 */
[----:B------:R-:W-:Y:S01]  /*34f20*/  IMAD.MOV.U32 R104, RZ, RZ, R92 ;  /* 0x000000ffff687224 */ /* 0x000fe200078e005c */
[----:B------:R-:W-:Y:S01]  /*34f30*/  MOV R108, R94 ;  /* 0x0000005e006c7202 */ /* 0x000fe20000000f00 */
[----:B------:R-:W-:-:S02]  /*34f40*/  IMAD.MOV.U32 R105, RZ, RZ, R93 ;  /* 0x000000ffff697224 */ /* 0x000fc400078e005d */
[----:B------:R-:W-:Y:S02]  /*34f50*/  IMAD.MOV.U32 R109, RZ, RZ, R95 ;  /* 0x000000ffff6d7224 */ /* 0x000fe400078e005f */
[----:B------:R-:W-:Y:S03]  /*34f60*/  HMMA.1688.F32.TF32 R92, R172, R66, R120 ;  /* 0x00000042ac5c723c */ /* 0x000fe60000081078 */
[----:B------:R-:W-:Y:S04]  /*34f70*/  STL [R1+0x2bdc], R109 ;  /* 0x002bdc6d01007387 */ /* 0x000fe80000100800 */
[----:B------:R-:W-:Y:S01]  /*34f80*/  STL [R1+0x2bd8], R108 ;  /* 0x002bd86c01007387 */ /* 0x000fe20000100800 */
[----:B------:R-:W-:-:S03]  /*34f90*/  IMAD.MOV.U32 R120, RZ, RZ, R2 ;  /* 0x000000ffff787224 */ /* 0x000fc600078e0002 */
[----:B------:R-:W-:Y:S04]  /*34fa0*/  STL [R1+0x2bc4], R105 ;  /* 0x002bc46901007387 */ /* 0x000fe80000100800 */
[----:B------:R-:W-:Y:S04]  /*34fb0*/  STL [R1+0x2bc0], R104 ;  /* 0x002bc06801007387 */ /* 0x000fe80000100800 */
[----:B------:R1:W-:Y:S01]  /*34fc0*/  STL.64 [R1+0x10c0], R96 ;  /* 0x0010c06001007387 */ /* 0x0003e20000100a00 */
[----:B------:R-:W-:-:S03]  /*34fd0*/  IMAD.MOV.U32 R121, RZ, RZ, R36 ;  /* 0x000000ffff797224 */ /* 0x000fc600078e0024 */
[----:B------:R4:W-:Y:S01]  /*34fe0*/  STL.64 [R1+0x10c8], R98 ;  /* 0x0010c86201007387 */ /* 0x0009e20000100a00 */
[----:B------:R-:W-:-:S03]  /*34ff0*/  IMAD.MOV.U32 R122, RZ, RZ, R37 ;  /* 0x000000ffff7a7224 */ /* 0x000fc600078e0025 */
[----:B------:R-:W2:Y:S01]  /*35000*/  LDL.LU R2, [R1+0x2fbc] ;  /* 0x002fbc0001027983 */ /* 0x000ea20000300800 */
[----:B------:R-:W-:-:S03]  /*35010*/  IMAD.MOV.U32 R123, RZ, RZ, R64 ;  /* 0x000000ffff7b7224 */ /* 0x000fc600078e0040 */
[----:B------:R-:W-:Y:S01]  /*35020*/  STL.64 [R1+0x10b0], R92 ;  /* 0x0010b05c01007387 */ /* 0x000fe20000100a00 */
[----:B------:R-:W-:-:S03]  /*35030*/  IMAD.MOV.U32 R116, RZ, RZ, R65 ;  /* 0x000000ffff747224 */ /* 0x000fc600078e0041 */
[----:B------:R1:W-:Y:S01]  /*35040*/  STL.64 [R1+0x10b8], R94 ;  /* 0x0010b85e01007387 */ /* 0x0003e20000100a00 */
[----:B------:R-:W-:-:S03]  /*35050*/  MOV R117, R0 ;  /* 0x0000000000757202 */ /* 0x000fc60000000f00 */
[----:B------:R-:W3:Y:S01]  /*35060*/  LDL.LU R36, [R1+0x2fb8] ;  /* 0x002fb80001247983 */ /* 0x000ee20000300800 */
[----:B------:R-:W-:-:S03]  /*35070*/  IMAD.MOV.U32 R118, RZ, RZ, R20 ;  /* 0x000000ffff767224 */ /* 0x000fc600078e0014 */
[----:B------:R-:W4:Y:S04]  /*35080*/  LDL.LU R37, [R1+0x2fb4] ;  /* 0x002fb40001257983 */ /* 0x000f280000300800 */
[----:B------:R-:W3:Y:S04]  /*35090*/  LDL.LU R64, [R1+0x2fb0] ;  /* 0x002fb00001407983 */ /* 0x000ee80000300800 */
[----:B------:R-:W1:Y:S04]  /*350a0*/  LDL.LU R65, [R1+0x2fac] ;  /* 0x002fac0001417983 */ /* 0x000e680000300800 */
[----:B------:R-:W3:Y:S04]  /*350b0*/  LDL.LU R0, [R1+0x2fa8] ;  /* 0x002fa80001007983 */ /* 0x000ee80000300800 */
[----:B------:R-:W3:Y:S01]  /*350c0*/  LDL.LU R20, [R1+0x2fa4] ;  /* 0x002fa40001147983 */ /* 0x000ee20000300800 */
[----:B------:R-:W-:-:S02]  /*350d0*/  IMAD.MOV.U32 R119, RZ, RZ, R252 ;  /* 0x000000ffff777224 */ /* 0x000fc400078e00fc */
[----:B------:R-:W-:Y:S01]  /*350e0*/  IMAD.MOV.U32 R125, RZ, RZ, R21 ;  /* 0x000000ffff7d7224 */ /* 0x000fe200078e0015 */
[----:B------:R-:W4:Y:S01]  /*350f0*/  LDL.LU R252, [R1+0x2fa0] ;  /* 0x002fa00001fc7983 */ /* 0x000f220000300800 */
[----:B------:R-:W-:Y:S02]  /*35100*/  IMAD.MOV.U32 R126, RZ, RZ, R53 ;  /* 0x000000ffff7e7224 */ /* 0x000fe400078e0035 */
[----:B------:R-:W-:Y:S02]  /*35110*/  IMAD.MOV.U32 R127, RZ, RZ, R52 ;  /* 0x000000ffff7f7224 */ /* 0x000fe400078e0034 */
[----:B--2---:R-:W-:Y:S02]  /*35120*/  IMAD.MOV.U32 R124, RZ, RZ, R2 ;  /* 0x000000ffff7c7224 */ /* 0x004fe400078e0002 */
[----:B------:R-:W2:Y:S04]  /*35130*/  LDL.LU R2, [R1+0x2f9c] ;  /* 0x002f9c0001027983 */ /* 0x000ea80000300800 */
[----:B------:R-:W2:Y:S04]  /*35140*/  LDL.LU R21, [R1+0x2f98] ;  /* 0x002f980001157983 */ /* 0x000ea80000300800 */
[----:B------:R-:W2:Y:S04]  /*35150*/  LDL.LU R53, [R1+0x2f94] ;  /* 0x002f940001357983 */ /* 0x000ea80000300800 */
[----:B------:R-:W2:Y:S01]  /*35160*/  LDL.LU R52, [R1+0x2f90] ;  /* 0x002f900001347983 */ /* 0x000ea20000300800 */
[----:B---3--:R-:W-:-:S03]  /*35170*/  MOV R128, R20 ;  /* 0x0000001400807202 */ /* 0x008fc60000000f00 */
[----:B------:R-:W3:Y:S01]  /*35180*/  LDL.LU R20, [R1+0x2f8c] ;  /* 0x002f8c0001147983 */ /* 0x000ee20000300800 */
[----:B----4-:R-:W-:-:S03]  /*35190*/  IMAD.MOV.U32 R129, RZ, RZ, R252 ;  /* 0x000000ffff817224 */ /* 0x010fc600078e00fc */
[----:B------:R-:W4:Y:S01]  /*351a0*/  LDL.LU R252, [R1+0x2f88] ;  /* 0x002f880001fc7983 */ /* 0x000f220000300800 */
[----:B------:R-:W-:Y:S02]  /*351b0*/  IMAD.MOV.U32 R131, RZ, RZ, R0 ;  /* 0x000000ffff837224 */ /* 0x000fe400078e0000 */
[----:B-1----:R-:W-:Y:S02]  /*351c0*/  IMAD.MOV.U32 R96, RZ, RZ, R65 ;  /* 0x000000ffff607224 */ /* 0x002fe400078e0041 */
[----:B------:R-:W-:Y:S02]  /*351d0*/  IMAD.MOV.U32 R97, RZ, RZ, R64 ;  /* 0x000000ffff617224 */ /* 0x000fe400078e0040 */
[----:B------:R-:W-:Y:S02]  /*351e0*/  IMAD.MOV.U32 R98, RZ, RZ, R37 ;  /* 0x000000ffff627224 */ /* 0x000fe400078e0025 */
[----:B------:R-:W-:Y:S01]  /*351f0*/  IMAD.MOV.U32 R99, RZ, RZ, R36 ;  /* 0x000000ffff637224 */ /* 0x000fe200078e0024 */
[C---:B------:R-:W-:Y:S08]  /*35200*/  HMMA.1688.F32.TF32 R124, R172.reuse, R82, R124 ;  /* 0x00000052ac7c723c */ /* 0x040ff0000008107c */
[C---:B------:R-:W-:Y:S08]  /*35210*/  HMMA.1688.F32.TF32 R96, R172.reuse, R78, R96 ;  /* 0x0000004eac60723c */ /* 0x040ff00000081060 */
[----:B------:R-:W-:Y:S01]  /*35220*/  HMMA.1688.F32.TF32 R116, R172, R102, R116 ;  /* 0x00000066ac74723c */ /* 0x000fe20000081074 */
[----:B--2---:R-:W-:-:S02]  /*35230*/  IMAD.MOV.U32 R130, RZ, RZ, R2 ;  /* 0x000000ffff827224 */ /* 0x004fc400078e0002 */
[----:B------:R-:W2:Y:S01]  /*35240*/  LDL.LU R2, [R1+0x2f84] ;  /* 0x002f840001027983 */ /* 0x000ea20000300800 */
[----:B------:R-:W-:-:S03]  /*35250*/  MOV R95, R21 ;  /* 0x00000015005f7202 */ /* 0x000fc60000000f00 */
[----:B------:R-:W2:Y:S01]  /*35260*/  LDL.LU R0, [R1+0x2f80] ;  /* 0x002f800001007983 */ /* 0x000ea20000300800 */
[----:B------:R-:W-:-:S03]  /*35270*/  IMAD.MOV.U32 R92, RZ, RZ, R53 ;  /* 0x000000ffff5c7224 */ /* 0x000fc600078e0035 */
[----:B------:R-:W2:Y:S01]  /*35280*/  LDL.LU R53, [R1+0x2f7c] ;  /* 0x002f7c0001357983 */ /* 0x000ea20000300800 */
[----:B------:R-:W-:-:S03]  /*35290*/  IMAD.MOV.U32 R93, RZ, RZ, R52 ;  /* 0x000000ffff5d7224 */ /* 0x000fc600078e0034 */
[----:B------:R-:W2:Y:S01]  /*352a0*/  LDL.LU R52, [R1+0x2f78] ;  /* 0x002f780001347983 */ /* 0x000ea20000300800 */
[C---:B------:R-:W-:Y:S01]  /*352b0*/  HMMA.1688.F32.TF32 R128, R172.reuse, R74, R128 ;  /* 0x0000004aac80723c */ /* 0x040fe20000081080 */
[----:B---3--:R-:W-:Y:S02]  /*352c0*/  IMAD.MOV.U32 R94, RZ, RZ, R20 ;  /* 0x000000ffff5e7224 */ /* 0x008fe400078e0014 */
[----:B------:R-:W3:Y:S04]  /*352d0*/  LDL.LU R20, [R1+0x2f74] ;  /* 0x002f740001147983 */ /* 0x000ee80000300800 */
[----:B------:R-:W2:Y:S01]  /*352e0*/  LDL.LU R21, [R1+0x2f70] ;  /* 0x002f700001157983 */ /* 0x000ea20000300800 */
[C---:B------:R-:W-:Y:S03]  /*352f0*/  HMMA.1688.F32.TF32 R92, R172.reuse, R70, R92 ;  /* 0x00000046ac5c723c */ /* 0x040fe6000008105c */
        /* <DEDUP_REMOVED lines=26> */
[----:B------:R-:W-:Y:S04]  /*354a0*/  STL.64 [R1+0x10a0], R92 ;  /* 0x0010a05c01007387 */ /* 0x000fe80000100a00 */
[----:B------:R1:W-:Y:S04]  /*354b0*/  STL.64 [R1+0x10a8], R94 ;  /* 0x0010a85e01007387 */ /* 0x0003e80000100a00 */
[----:B-1----:R-:W4:Y:S04]  /*354c0*/  LDL.LU.64 R94, [R1+0x2f68] ;  /* 0x002f6800015e7983 */ /* 0x002f280000300a00 */
[----:B------:R-:W4:Y:S04]  /*354d0*/  LDL.LU.64 R92, [R1+0x2f60] ;  /* 0x002f6000015c7983 */ /* 0x000f280000300a00 */
        /* <DEDUP_REMOVED lines=15> */
[----:B------:R-:W4:Y:S01]  /*355d0*/  LDL.LU.64 R116, [R1+0x2f20] ;  /* 0x002f200001747983 */ /* 0x000f220000300a00 */
[C---:B------:R-:W-:Y:S08]  /*355e0*/  HMMA.1688.F32.TF32 R120, R172.reuse, R106, R120 ;  /* 0x0000006aac78723c */ /* 0x040ff00000081078 */
[C---:B------:R-:W-:Y:S08]  /*355f0*/  HMMA.1688.F32.TF32 R88, R172.reuse, R138, R88 ;  /* 0x0000008aac58723c */ /* 0x040ff00000081058 */
[C---:B------:R-:W-:Y:S07]  /*35600*/  HMMA.1688.F32.TF32 R84, R172.reuse, R142, R84 ;  /* 0x0000008eac54723c */ /* 0x040fee0000081054 */
[----:B------:R-:W-:Y:S01]  /*35610*/  STL.64 [R1+0x1050], R120 ;  /* 0x0010507801007387 */ /* 0x000fe20000100a00 */
[C---:B------:R-:W-:Y:S03]  /*35620*/  HMMA.1688.F32.TF32 R248, R172.reuse, R146, R248 ;  /* 0x00000092acf8723c */ /* 0x040fe600000810f8 */
[----:B------:R1:W-:Y:S05]  /*35630*/  STL.64 [R1+0x1058], R122 ;  /* 0x0010587a01007387 */ /* 0x0003ea0000100a00 */
[C---:B------:R-:W-:Y:S01]  /*35640*/  HMMA.1688.F32.TF32 R244, R172.reuse, R190, R244 ;  /* 0x000000beacf4723c */ /* 0x040fe200000810f4 */
[----:B-1----:R-:W4:Y:S07]  /*35650*/  LDL.LU.64 R122, [R1+0x2f18] ;  /* 0x002f1800017a7983 */ /* 0x002f2e0000300a00 */
[----:B------:R-:W-:Y:S01]  /*35660*/  HMMA.1688.F32.TF32 R208, R172, R242, R208 ;  /* 0x000000f2acd0723c */ /* 0x000fe200000810d0 */
[----:B------:R-:W4:Y:S01]  /*35670*/  LDL.LU.64 R120, [R1+0x2f10] ;  /* 0x002f100001787983 */ /* 0x000f220000300a00 */
[----:B---3--:R-:W-:-:S06]  /*35680*/  IMAD.MOV.U32 R223, RZ, RZ, R20 ;  /* 0x000000ffffdf7224 */ /* 0x008fcc00078e0014 */
[----:B--2---:R-:W-:Y:S01]  /*35690*/  HMMA.1688.F32.TF32 R168, R176, R238, R168 ;  /* 0x000000eeb0a8723c */ /* 0x004fe200000810a8 */
[----:B------:R-:W-:-:S07]  /*356a0*/  IMAD.MOV.U32 R222, RZ, RZ, R21 ;  /* 0x000000ffffde7224 */ /* 0x000fce00078e0015 */
[----:B----4-:R-:W-:Y:S08]  /*356b0*/  HMMA.1688.F32.TF32 R164, R176, R10, R164 ;  /* 0x0000000ab0a4723c */ /* 0x010ff000000810a4 */
[C---:B------:R-:W-:Y:S08]  /*356c0*/  HMMA.1688.F32.TF32 R92, R172.reuse, R134, R92 ;  /* 0x00000086ac5c723c */ /* 0x040ff0000008105c */
[C---:B------:R-:W-:Y:S08]  /*356d0*/  HMMA.1688.F32.TF32 R96, R172.reuse, R114, R96 ;  /* 0x00000072ac60723c */ /* 0x040ff00000081060 */
[----:B------:R-:W-:Y:S07]  /*356e0*/  HMMA.1688.F32.TF32 R116, R172, R110, R116 ;  /* 0x0000006eac74723c */ /* 0x000fee0000081074 */
[----:B------:R-:W-:Y:S01]  /*356f0*/  MOV R175, R168 ;  /* 0x000000a800af7202 */ /* 0x000fe20000000f00 */
[----:B------:R-:W-:-:S02]  /*35700*/  IMAD.MOV.U32 R174, RZ, RZ, R169 ;  /* 0x000000ffffae7224 */ /* 0x000fc400078e00a9 */
[----:B------:R-:W-:Y:S02]  /*35710*/  IMAD.MOV.U32 R173, RZ, RZ, R170 ;  /* 0x000000ffffad7224 */ /* 0x000fe400078e00aa */
[----:B------:R-:W-:Y:S02]  /*35720*/  IMAD.MOV.U32 R172, RZ, RZ, R171 ;  /* 0x000000ffffac7224 */ /* 0x000fe400078e00ab */
[----:B------:R-:W-:Y:S09]  /*35730*/  HMMA.1688.F32.TF32 R168, R176, R6, R204 ;  /* 0x00000006b0a8723c */ /* 0x000ff200000810cc */
        /* <DEDUP_REMOVED lines=21> */
[----:B------:R-:W-:Y:S04]  /*35890*/  STL.64 [R1+0xff8], R250 ;  /* 0x000ff8fa01007387 */ /* 0x000fe80000100a00 */
[----:B------:R-:W-:Y:S04]  /*358a0*/  STL.64 [R1+0xfe0], R244 ;  /* 0x000fe0f401007387 */ /* 0x000fe80000100a00 */
[----:B------:R-:W-:Y:S04]  /*358b0*/  STL.64 [R1+0xfe8], R246 ;  /* 0x000fe8f601007387 */ /* 0x000fe80000100a00 */
[----:B------:R-:W-:Y:S04]  /*358c0*/  STL.64 [R1+0xfa0], R208 ;  /* 0x000fa0d001007387 */ /* 0x000fe80000100a00 */
[----:B------:R-:W-:Y:S04]  /*358d0*/  STL.64 [R1+0xfa8], R210 ;  /* 0x000fa8d201007387 */ /* 0x000fe80000100a00 */
[----:B------:R-:W-:Y:S01]  /*358e0*/  STL.64 [R1+0x2dc0], R174 ;  /* 0x002dc0ae01007387 */ /* 0x000fe20000100a00 */
[----:B------:R-:W-:-:S03]  /*358f0*/  IMAD.MOV.U32 R20, RZ, RZ, R164 ;  /* 0x000000ffff147224 */ /* 0x000fc600078e00a4 */
[----:B------:R1:W-:Y:S01]  /*35900*/  STL.64 [R1+0x2db8], R172 ;  /* 0x002db8ac01007387 */ /* 0x0003e20000100a00 */
[----:B------:R-:W-:-:S03]  /*35910*/  MOV R21, R165 ;  /* 0x000000a500157202 */ /* 0x000fc60000000f00 */
[----:B------:R-:W-:Y:S04]  /*35920*/  STL [R1+0x1d0], R168 ;  /* 0x0001d0a801007387 */ /* 0x000fe80000100800 */
[----:B------:R-:W-:Y:S04]  /*35930*/  STL [R1+0x1dc], R171 ;  /* 0x0001dcab01007387 */ /* 0x000fe80000100800 */
[----:B------:R1:W-:Y:S02]  /*35940*/  STL.64 [R1+0x1c8], R166 ;  /* 0x0001c8a601007387 */ /* 0x0003e40000100a00 */
[----:B-1----:R-:W-:Y:S01]  /*35950*/  HMMA.1688.F32.TF32 R172, R176, R18, R216 ;  /* 0x00000012b0ac723c */ /* 0x002fe200000810d8 */
[----:B------:R-:W-:-:S02]  /*35960*/  IMAD.MOV.U32 R45, RZ, RZ, R169 ;  /* 0x000000ffff2d7224 */ /* 0x000fc400078e00a9 */
[----:B------:R-:W-:-:S05]  /*35970*/  IMAD.MOV.U32 R44, RZ, RZ, R170 ;  /* 0x000000ffff2c7224 */ /* 0x000fca00078e00aa */
[C---:B------:R-:W-:Y:S08]  /*35980*/  HMMA.1688.F32.TF32 R164, R176.reuse, R14, R232 ;  /* 0x0000000eb0a4723c */ /* 0x040ff000000810e8 */
[C---:B------:R-:W-:Y:S11]  /*35990*/  HMMA.1688.F32.TF32 R168, R176.reuse, R22, R224 ;  /* 0x00000016b0a8723c */ /* 0x040ff600000810e0 */
[----:B------:R-:W-:Y:S04]  /*359a0*/  @!UPT UIADD3 URZ, URZ, URZ, URZ ;  /* 0x0000003f3f3ff290 */ /* 0x000fe8000fffe03f */
[----:B------:R-:W-:Y:S04]  /*359b0*/  STL.64 [R1+0x220], R164 ;  /* 0x000220a401007387 */ /* 0x000fe80000100a00 */
[----:B------:R-:W-:Y:S04]  /*359c0*/  STL.64 [R1+0x228], R166 ;  /* 0x000228a601007387 */ /* 0x000fe80000100a00 */
[----:B------:R-:W-:Y:S04]  /*359d0*/  STL.64 [R1+0x210], R172 ;  /* 0x000210ac01007387 */ /* 0x000fe80000100a00 */
[----:B------:R-:W-:Y:S04]  /*359e0*/  STL.64 [R1+0x218], R174 ;  /* 0x000218ae01007387 */ /* 0x000fe80000100a00 */
[----:B------:R1:W-:Y:S04]  /*359f0*/  STL.64 [R1+0x200], R168 ;  /* 0x000200a801007387 */ /* 0x0003e80000100a00 */
[----:B------:R1:W-:Y:S04]  /*35a00*/  STL.64 [R1+0x208], R170 ;  /* 0x000208aa01007387 */ /* 0x0003e80000100a00 */
        /* <DEDUP_REMOVED lines=8> */
[----:B------:R-:W3:Y:S04]  /*35a90*/  LDL.LU R208, [R1+0x7e0] ;  /* 0x0007e00001d07983 */ /* 0x000ee80000300800 */
[----:B------:R-:W3:Y:S04]  /*35aa0*/  LDL.LU R209, [R1+0x7e4] ;  /* 0x0007e40001d17983 */ /* 0x000ee80000300800 */
[----:B------:R-:W3:Y:S04]  /*35ab0*/  LDL.LU R210, [R1+0x7e8] ;  /* 0x0007e80001d27983 */ /* 0x000ee80000300800 */
[----:B------:R-:W3:Y:S04]  /*35ac0*/  LDL.LU R211, [R1+0x7ec] ;  /* 0x0007ec0001d37983 */ /* 0x000ee80000300800 */
[----:B-1----:R-:W4:Y:S04]  /*35ad0*/  LDL.LU R168, [R1+0x6e0] ;  /* 0x0006e00001a87983 */ /* 0x002f280000300800 */
        /* <DEDUP_REMOVED lines=16> */
[----:B------:R-:W-:-:S03]  /*35be0*/  MOV R218, R2 ;  /* 0x0000000200da7202 */ /* 0x000fc60000000f00 */
[----:B------:R-:W4:Y:S01]  /*35bf0*/  LDL.LU R222, [R1+0x318] ;  /* 0x0003180001de7983 */ /* 0x000f220000300800 */
[----:B------:R-:W-:-:S03]  /*35c00*/  IMAD.MOV.U32 R219, RZ, RZ, R252 ;  /* 0x000000ffffdb7224 */ /* 0x000fc600078e00fc */
[----:B------:R-:W4:Y:S04]  /*35c10*/  LDL.LU R223, [R1+0x31c] ;  /* 0x00031c0001df7983 */ /* 0x000f280000300800 */
[----:B------:R-:W4:Y:S04]  /*35c20*/  LDL.LU R53, [R1+0x2eb8] ;  /* 0x002eb80001357983 */ /* 0x000f280000300800 */
[----:B------:R-:W4:Y:S04]  /*35c30*/  LDL.LU R0, [R1+0x2eb4] ;  /* 0x002eb40001007983 */ /* 0x000f280000300800 */
[----:B------:R-:W4:Y:S04]  /*35c40*/  LDL.LU R2, [R1+0x2eb0] ;  /* 0x002eb00001027983 */ /* 0x000f280000300800 */
[----:B------:R-:W4:Y:S01]  /*35c50*/  LDL.LU R252, [R1+0x2eac] ;  /* 0x002eac0001fc7983 */ /* 0x000f220000300800 */
[----:B------:R-:W-:-:S02]  /*35c60*/  IMAD.MOV.U32 R36, RZ, RZ, R164 ;  /* 0x000000ffff247224 */ /* 0x000fc400078e00a4 */
[----:B------:R-:W-:Y:S01]  /*35c70*/  IMAD.MOV.U32 R37, RZ, RZ, R165 ;  /* 0x000000ffff257224 */ /* 0x000fe200078e00a5 */
[----:B------:R-:W4:Y:S01]  /*35c80*/  LDL.LU R164, [R1+0x2d0] ;  /* 0x0002d00001a47983 */ /* 0x000f220000300800 */
[----:B------:R-:W-:-:S03]  /*35c90*/  IMAD.MOV.U32 R41, RZ, RZ, R166 ;  /* 0x000000ffff297224 */ /* 0x000fc600078e00a6 */
[----:B------:R-:W4:Y:S04]  /*35ca0*/  LDL.LU R165, [R1+0x2d4] ;  /* 0x0002d40001a57983 */ /* 0x000f280000300800 */
[----:B------:R-:W4:Y:S01]  /*35cb0*/  LDL.LU R166, [R1+0x2d8] ;  /* 0x0002d80001a67983 */ /* 0x000f220000300800 */
[----:B------:R-:W-:Y:S02]  /*35cc0*/  IMAD.MOV.U32 R40, RZ, RZ, R167 ;  /* 0x000000ffff287224 */ /* 0x000fe400078e00a7 */
[----:B------:R-:W-:Y:S01]  /*35cd0*/  IMAD.MOV.U32 R235, RZ, RZ, R52 ;  /* 0x000000ffffeb7224 */ /* 0x000fe200078e0034 */
[C---:B--2---:R-:W-:Y:S08]  /*35ce0*/  HMMA.1688.F32.TF32 R172, R176.reuse, R34, R244 ;  /* 0x00000022b0ac723c */ /* 0x044ff000000810f4 */
[C---:B---3--:R-:W-:Y:S11]  /*35cf0*/  HMMA.1688.F32.TF32 R208, R176.reuse, R30, R208 ;  /* 0x0000001eb0d0723c */ /* 0x048ff600000810d0 */
[----:B------:R-:W-:Y:S05]  /*35d00*/  @!UPT UIADD3 URZ, URZ, URZ, URZ ;  /* 0x0000003f3f3ff290 */ /* 0x000fea000fffe03f */
[----:B------:R-:W-:Y:S01]  /*35d10*/  MOV R77, R174 ;  /* 0x000000ae004d7202 */ /* 0x000fe20000000f00 */
[----:B------:R-:W-:Y:S01]  /*35d20*/  IMAD.MOV.U32 R76, RZ, RZ, R175 ;  /* 0x000000ffff4c7224 */ /* 0x000fe200078e00af */
[----:B----4-:R-:W-:Y:S01]  /*35d30*/  HMMA.1688.F32.TF32 R168, R176, R42, R168 ;  /* 0x0000002ab0a8723c */ /* 0x010fe200000810a8 */
[----:B------:R-:W-:Y:S02]  /*35d40*/  IMAD.MOV.U32 R167, RZ, RZ, R0 ;  /* 0x000000ffffa77224 */ /* 0x000fe400078e0000 */
[----:B------:R-:W2:Y:S01]  /*35d50*/  LDL.LU R0, [R1+0x2ea8] ;  /* 0x002ea80001007983 */ /* 0x000ea20000300800 */
[----:B------:R-:W-:-:S03]  /*35d60*/  IMAD.MOV.U32 R232, RZ, RZ, R2 ;  /* 0x000000ffffe87224 */ /* 0x000fc600078e0002 */
[----:B------:R-:W3:Y:S01]  /*35d70*/  LDL.LU R2, [R1+0x2ea4] ;  /* 0x002ea40001027983 */ /* 0x000ee20000300800 */
[----:B------:R-:W-:-:S03]  /*35d80*/  IMAD.MOV.U32 R233, RZ, RZ, R252 ;  /* 0x000000ffffe97224 */ /* 0x000fc600078e00fc */
[----:B------:R-:W4:Y:S04]  /*35d90*/  LDL.LU R252, [R1+0x2ea0] ;  /* 0x002ea00001fc7983 */ /* 0x000f280000300800 */
[----:B------:R-:W-:Y:S04]  /*35da0*/  STL [R1+0x2c88], R40 ;  /* 0x002c882801007387 */ /* 0x000fe80000100800 */
[----:B------:R-:W-:Y:S04]  /*35db0*/  STL [R1+0x2c84], R41 ;  /* 0x002c842901007387 */ /* 0x000fe80000100800 */
[----:B------:R-:W-:Y:S04]  /*35dc0*/  STL [R1+0x2c80], R37 ;  /* 0x002c802501007387 */ /* 0x000fe80000100800 */
[----:B------:R-:W-:Y:S04]  /*35dd0*/  STL [R1+0x2c7c], R36 ;  /* 0x002c7c2401007387 */ /* 0x000fe80000100800 */
[----:B------:R-:W-:Y:S04]  /*35de0*/  STL.64 [R1+0x260], R208 ;  /* 0x000260d001007387 */ /* 0x000fe80000100a00 */
[----:B------:R-:W-:Y:S04]  /*35df0*/  STL.64 [R1+0x268], R210 ;  /* 0x000268d201007387 */ /* 0x000fe80000100a00 */
[----:B------:R1:W-:Y:S02]  /*35e00*/  STL.64 [R1+0x240], R172 ;  /* 0x000240ac01007387 */ /* 0x0003e40000100a00 */
[----:B-1----:R-:W-:Y:S02]  /*35e10*/  HMMA.1688.F32.TF32 R172, R176, R38, R248 ;  /* 0x00000026b0ac723c */ /* 0x002fe400000810f8 */
[----:B------:R-:W-:Y:S01]  /*35e20*/  STL [R1+0x2c3c], R76 ;  /* 0x002c3c4c01007387 */ /* 0x000fe20000100800 */
[----:B------:R-:W-:-:S03]  /*35e30*/  IMAD.MOV.U32 R234, RZ, RZ, R53 ;  /* 0x000000ffffea7224 */ /* 0x000fc600078e0035 */
[----:B------:R-:W-:Y:S02]  /*35e40*/  STL [R1+0x2c38], R77 ;  /* 0x002c384d01007387 */ /* 0x000fe40000100800 */
[C---:B------:R-:W-:Y:S01]  /*35e50*/  HMMA.1688.F32.TF32 R204, R176.reuse, R46, R204 ;  /* 0x0000002eb0cc723c */ /* 0x040fe200000810cc */
[----:B------:R-:W-:Y:S02]  /*35e60*/  IMAD.MOV.U32 R52, RZ, RZ, R168 ;  /* 0x000000ffff347224 */ /* 0x000fe400078e00a8 */
[----:B------:R-:W-:Y:S11]  /*35e70*/  IMAD.MOV.U32 R53, RZ, RZ, R169 ;  /* 0x000000ffff357224 */ /* 0x000ff600078e00a9 */
[----:B------:R-:W-:Y:S01]  /*35e80*/  @!UPT UIADD3 URZ, URZ, URZ, URZ ;  /* 0x0000003f3f3ff290 */ /* 0x000fe2000fffe03f */
[----:B------:R-:W-:Y:S04]  /*35e90*/  STL.64 [R1+0x230], R172 ;  /* 0x000230ac01007387 */ /* 0x000fe80000100a00 */
[----:B------:R1:W-:Y:S04]  /*35ea0*/  STL.64 [R1+0x238], R174 ;  /* 0x000238ae01007387 */ /* 0x0003e80000100a00 */
[----:B------:R1:W-:Y:S02]  /*35eb0*/  STL.64 [R1+0x288], R170 ;  /* 0x000288aa01007387 */ /* 0x0003e40000100a00 */
[C---:B-1----:R-:W-:Y:S08]  /*35ec0*/  HMMA.1688.F32.TF32 R172, R176.reuse, R50, R224 ;  /* 0x00000032b0ac723c */ /* 0x042ff000000810e0 */
[C---:B------:R-:W-:Y:S01]  /*35ed0*/  HMMA.1688.F32.TF32 R168, R176.reuse, R54, R220 ;  /* 0x00000036b0a8723c */ /* 0x040fe200000810dc */
[----:B------:R-:W-:Y:S04]  /*35ee0*/  STL [R1+0x2c24], R53 ;  /* 0x002c243501007387 */ /* 0x000fe80000100800 */
[----:B------:R-:W-:Y:S04]  /*35ef0*/  STL [R1+0x2c20], R52 ;  /* 0x002c203401007387 */ /* 0x000fe80000100800 */
[----:B------:R-:W-:Y:S04]  /*35f00*/  STL.64 [R1+0x2a0], R204 ;  /* 0x0002a0cc01007387 */ /* 0x000fe80000100a00 */
[----:B------:R-:W-:Y:S04]  /*35f10*/  STL.64 [R1+0x2a8], R206 ;  /* 0x0002a8ce01007387 */ /* 0x000fe80000100a00 */
[----:B------:R-:W2:Y:S04]  /*35f20*/  LDL.LU R220, [R1+0x13a0] ;  /* 0x0013a00001dc7983 */ /* 0x000ea80000300800 */
[----:B------:R-:W-:Y:S04]  /*35f30*/  STL.64 [R1+0x380], R172 ;  /* 0x000380ac01007387 */ /* 0x000fe80000100a00 */
[----:B------:R1:W-:Y:S04]  /*35f40*/  STL.64 [R1+0x388], R174 ;  /* 0x000388ae01007387 */ /* 0x0003e80000100a00 */
[----:B------:R-:W-:Y:S04]  /*35f50*/  STL.64 [R1+0x460], R168 ;  /* 0x000460a801007387 */ /* 0x000fe80000100a00 */
[----:B------:R1:W-:Y:S04]  /*35f60*/  STL.64 [R1+0x468], R170 ;  /* 0x000468aa01007387 */ /* 0x0003e80000100a00 */
[----:B------:R-:W2:Y:S04]  /*35f70*/  LDL.LU R221, [R1+0x13a4] ;  /* 0x0013a40001dd7983 */ /* 0x000ea80000300800 */
[----:B------:R-:W2:Y:S04]  /*35f80*/  LDL.LU R222, [R1+0x13a8] ;  /* 0x0013a80001de7983 */ /* 0x000ea80000300800 */
[----:B------:R-:W2:Y:S04]  /*35f90*/  LDL.LU R223, [R1+0x13ac] ;  /* 0x0013ac0001df7983 */ /* 0x000ea80000300800 */
[----:B------:R-:W3:Y:S04]  /*35fa0*/  LDL.LU R224, [R1+0xf50] ;  /* 0x000f500001e07983 */ /* 0x000ee80000300800 */
[----:B------:R-:W3:Y:S04]  /*35fb0*/  LDL.LU R225, [R1+0xf54] ;  /* 0x000f540001e17983 */ /* 0x000ee80000300800 */
[----:B------:R-:W3:Y:S04]  /*35fc0*/  LDL.LU R226, [R1+0xf58] ;  /* 0x000f580001e27983 */ /* 0x000ee80000300800 */
[----:B------:R-:W3:Y:S01]  /*35fd0*/  LDL.LU R227, [R1+0xf5c] ;  /* 0x000f5c0001e37983 */ /* 0x000ee20000300800 */
[C---:B------:R-:W-:Y:S08]  /*35fe0*/  HMMA.1688.F32.TF32 R164, R176.reuse, R58, R164 ;  /* 0x0000003ab0a4723c */ /* 0x040ff000000810a4 */
[C---:B-1----:R-:W-:Y:S08]  /*35ff0*/  HMMA.1688.F32.TF32 R172, R176.reuse, R62, R232 ;  /* 0x0000003eb0ac723c */ /* 0x042ff000000810e8 */
[----:B------:R-:W-:Y:S07]  /*36000*/  HMMA.1688.F32.TF32 R168, R176, R66, R216 ;  /* 0x00000042b0a8723c */ /* 0x000fee00000810d8 */
[----:B------:R1:W-:Y:S01]  /*36010*/  STL.64 [R1+0x6e8], R166 ;  /* 0x0006e8a601007387 */ /* 0x0003e20000100a00 */
[----:B------:R-:W-:-:S02]  /*36020*/  IMAD.MOV.U32 R144, RZ, RZ, R164 ;  /* 0x000000ffff907224 */ /* 0x000fc400078e00a4 */
[----:B------:R-:W-:Y:S01]  /*36030*/  IMAD.MOV.U32 R145, RZ, RZ, R165 ;  /* 0x000000ffff917224 */ /* 0x000fe200078e00a5 */
[C---:B------:R-:W-:Y:S08]  /*36040*/  HMMA.1688.F32.TF32 R88, R176.reuse, R74, R88 ;  /* 0x0000004ab058723c */ /* 0x040ff00000081058 */
[C---:B-1----:R-:W-:Y:S08]  /*36050*/  HMMA.1688.F32.TF32 R164, R176.reuse, R70, R84 ;  /* 0x00000046b0a4723c */ /* 0x042ff00000081054 */
[C---:B------:R-:W-:Y:S01]  /*36060*/  HMMA.1688.F32.TF32 R84, R176.reuse, R78, R92 ;  /* 0x0000004eb054723c */ /* 0x040fe2000008105c */
[----:B------:R-:W-:Y:S04]  /*36070*/  STL [R1+0x2bf4], R145 ;  /* 0x002bf49101007387 */ /* 0x000fe80000100800 */
[----:B------:R-:W-:Y:S04]  /*36080*/  STL [R1+0x2bf0], R144 ;  /* 0x002bf09001007387 */ /* 0x000fe80000100800 */
[----:B------:R-:W-:Y:S04]  /*36090*/  STL.64 [R1+0xfd0], R172 ;  /* 0x000fd0ac01007387 */ /* 0x000fe80000100a00 */
[----:B------:R-:W-:Y:S01]  /*360a0*/  STL.64 [R1+0xfd8], R174 ;  /* 0x000fd8ae01007387 */ /* 0x000fe20000100a00 */
[C---:B------:R-:W-:Y:S03]  /*360b0*/  HMMA.1688.F32.TF32 R92, R176.reuse, R82, R96 ;  /* 0x00000052b05c723c */ /* 0x040fe60000081060 */
[----:B------:R-:W-:Y:S04]  /*360c0*/  STL.64 [R1+0x12b0], R168 ;  /* 0x0012b0a801007387 */ /* 0x000fe80000100a00 */
[----:B------:R-:W-:Y:S04]  /*360d0*/  STL.64 [R1+0x12b8], R170 ;  /* 0x0012b8aa01007387 */ /* 0x000fe80000100a00 */
[----:B------:R-:W-:Y:S04]  /*360e0*/  STL.64 [R1+0x1390], R164 ;  /* 0x001390a401007387 */ /* 0x000fe80000100a00 */
[----:B------:R-:W-:Y:S04]  /*360f0*/  STL.64 [R1+0x1398], R166 ;  /* 0x001398a601007387 */ /* 0x000fe80000100a00 */
[----:B------:R-:W-:Y:S04]  /*36100*/  STL.64 [R1+0x1380], R88 ;  /* 0x0013805801007387 */ /* 0x000fe80000100a00 */
[----:B------:R1:W-:Y:S04]  /*36110*/  STL.64 [R1+0x1388], R90 ;  /* 0x0013885a01007387 */ /* 0x0003e80000100a00 */
[----:B------:R-:W-:Y:S04]  /*36120*/  STL.64 [R1+0x1370], R84 ;  /* 0x0013705401007387 */ /* 0x000fe80000100a00 */
[----:B------:R1:W-:Y:S02]  /*36130*/  STL.64 [R1+0x1378], R86 ;  /* 0x0013785601007387 */ /* 0x0003e40000100a00 */
[C---:B-1----:R-:W-:Y:S08]  /*36140*/  HMMA.1688.F32.TF32 R88, R176.reuse, R102, R116 ;  /* 0x00000066b058723c */ /* 0x042ff00000081074 */
[C---:B------:R-:W-:Y:S01]  /*36150*/  HMMA.1688.F32.TF32 R84, R176.reuse, R106, R120 ;  /* 0x0000006ab054723c */ /* 0x040fe20000081078 */
[----:B------:R-:W-:Y:S04]  /*36160*/  STL.64 [R1+0x1360], R92 ;  /* 0x0013605c01007387 */ /* 0x000fe80000100a00 */
[----:B------:R1:W-:Y:S04]  /*36170*/  STL.64 [R1+0x1368], R94 ;  /* 0x0013685e01007387 */ /* 0x0003e80000100a00 */
[----:B------:R-:W4:Y:S06]  /*36180*/  LDL.LU R168, [R1+0xee0] ;  /* 0x000ee00001a87983 */ /* 0x000f2c0000300800 */
[----:B------:R-:W-:Y:S04]  /*36190*/  STL.64 [R1+0x1350], R88 ;  /* 0x0013505801007387 */ /* 0x000fe80000100a00 */
[----:B------:R-:W-:Y:S04]  /*361a0*/  STL.64 [R1+0x1358], R90 ;  /* 0x0013585a01007387 */ /* 0x000fe80000100a00 */
[----:B------:R-:W-:Y:S04]  /*361b0*/  STL.64 [R1+0x1340], R84 ;  /* 0x0013405401007387 */ /* 0x000fe80000100a00 */
[----:B------:R1:W-:Y:S02]  /*361c0*/  STL.64 [R1+0x1348], R86 ;  /* 0x0013485601007387 */ /* 0x0003e40000100a00 */
[C---:B-1----:R-:W-:Y:S02]  /*361d0*/  HMMA.1688.F32.TF32 R92, R176.reuse, R114, R128 ;  /* 0x00000072b05c723c */ /* 0x042fe40000081080 */
[----:B------:R-:W4:Y:S04]  /*361e0*/  LDL.LU R169, [R1+0xee4] ;  /* 0x000ee40001a97983 */ /* 0x000f280000300800 */
[----:B------:R-:W4:Y:S02]  /*361f0*/  LDL.LU R170, [R1+0xee8] ;  /* 0x000ee80001aa7983 */ /* 0x000f240000300800 */
[C---:B------:R-:W-:Y:S02]  /*36200*/  HMMA.1688.F32.TF32 R84, R176.reuse, R110, R124 ;  /* 0x0000006eb054723c */ /* 0x040fe4000008107c */
[----:B------:R-:W4:Y:S06]  /*36210*/  LDL.LU R171, [R1+0xeec] ;  /* 0x000eec0001ab7983 */ /* 0x000f2c0000300800 */
[C---:B------:R-:W-:Y:S11]  /*36220*/  HMMA.1688.F32.TF32 R88, R176.reuse, R134, R148 ;  /* 0x00000086b058723c */ /* 0x040ff60000081094 */
[----:B------:R-:W-:Y:S04]  /*36230*/  @!UPT UIADD3 URZ, URZ, URZ, URZ ;  /* 0x0000003f3f3ff290 */ /* 0x000fe8000fffe03f */
[----:B------:R-:W-:Y:S04]  /*36240*/  STL.64 [R1+0x1330], R84 ;  /* 0x0013305401007387 */ /* 0x000fe80000100a00 */
[----:B------:R1:W-:Y:S02]  /*36250*/  STL.64 [R1+0x1338], R86 ;  /* 0x0013385601007387 */ /* 0x0003e40000100a00 */
[C---:B-1----:R-:W-:Y:S02]  /*36260*/  HMMA.1688.F32.TF32 R84, R176.reuse, R138, R152 ;  /* 0x0000008ab054723c */ /* 0x042fe40000081098 */
[----:B------:R-:W-:Y:S04]  /*36270*/  STL.64 [R1+0x1320], R92 ;  /* 0x0013205c01007387 */ /* 0x000fe80000100a00 */
[----:B------:R1:W-:Y:S04]  /*36280*/  STL.64 [R1+0x1328], R94 ;  /* 0x0013285e01007387 */ /* 0x0003e80000100a00 */
[----:B------:R-:W-:Y:S04]  /*36290*/  STL.64 [R1+0x1310], R88 ;  /* 0x0013105801007387 */ /* 0x000fe80000100a00 */
[----:B------:R1:W-:Y:S02]  /*362a0*/  STL.64 [R1+0x1318], R90 ;  /* 0x0013185a01007387 */ /* 0x0003e40000100a00 */
[C---:B-1----:R-:W-:Y:S07]  /*362b0*/  HMMA.1688.F32.TF32 R92, R176.reuse, R142, R156 ;  /* 0x0000008eb05c723c */ /* 0x042fee000008109c */
[----:B------:R-:W-:Y:S01]  /*362c0*/  STL.64 [R1+0x1300], R84 ;  /* 0x0013005401007387 */ /* 0x000fe20000100a00 */
[C---:B------:R-:W-:Y:S03]  /*362d0*/  HMMA.1688.F32.TF32 R88, R176.reuse, R146, R160 ;  /* 0x00000092b058723c */ /* 0x040fe600000810a0 */
[----:B------:R1:W-:Y:S05]  /*362e0*/  STL.64 [R1+0x1308], R86 ;  /* 0x0013085601007387 */ /* 0x0003ea0000100a00 */
[C---:B-1----:R-:W-:Y:S07]  /*362f0*/  HMMA.1688.F32.TF32 R84, R176.reuse, R190, R200 ;  /* 0x000000beb054723c */ /* 0x042fee00000810c8 */
[----:B------:R-:W-:Y:S04]  /*36300*/  STL.64 [R1+0x12f0], R92 ;  /* 0x0012f05c01007387 */ /* 0x000fe80000100a00 */
[----:B------:R-:W-:Y:S04]  /*36310*/  STL.64 [R1+0x12f8], R94 ;  /* 0x0012f85e01007387 */ /* 0x000fe80000100a00 */
[----:B------:R-:W4:Y:S04]  /*36320*/  LDL.LU R204, [R1+0xe70] ;  /* 0x000e700001cc7983 */ /* 0x000f280000300800 */
[----:B------:R-:W-:Y:S04]  /*36330*/  STL.64 [R1+0x12e0], R88 ;  /* 0x0012e05801007387 */ /* 0x000fe80000100a00 */
[----:B------:R-:W-:Y:S04]  /*36340*/  STL.64 [R1+0x12e8], R90 ;  /* 0x0012e85a01007387 */ /* 0x000fe80000100a00 */
[----:B------:R-:W-:Y:S04]  /*36350*/  STL.64 [R1+0x12d0], R84 ;  /* 0x0012d05401007387 */ /* 0x000fe80000100a00 */
[----:B------:R1:W-:Y:S04]  /*36360*/  STL.64 [R1+0x12d8], R86 ;  /* 0x0012d85601007387 */ /* 0x0003e80000100a00 */
[----:B------:R-:W4:Y:S04]  /*36370*/  LDL.LU R205, [R1+0xe74] ;  /* 0x000e740001cd7983 */ /* 0x000f280000300800 */
[----:B------:R-:W4:Y:S04]  /*36380*/  LDL.LU R206, [R1+0xe78] ;  /* 0x000e780001ce7983 */ /* 0x000f280000300800 */
[----:B------:R-:W4:Y:S01]  /*36390*/  LDL.LU R207, [R1+0xe7c] ;  /* 0x000e7c0001cf7983 */ /* 0x000f220000300800 */
[----:B-1----:R-:W-:Y:S08]  /*363a0*/  HMMA.1688.F32.TF32 R84, R176, R242, R212 ;  /* 0x000000f2b054723c */ /* 0x002ff000000810d4 */
[C---:B--2---:R-:W-:Y:S11]  /*363b0*/  HMMA.1688.F32.TF32 R220, R180.reuse, R238, R220 ;  /* 0x000000eeb4dc723c */ /* 0x044ff600000810dc */
[----:B------:R-:W-:Y:S11]  /*363c0*/  @!UPT UIADD3 URZ, URZ, URZ, URZ ;  /* 0x0000003f3f3ff290 */ /* 0x000ff6000fffe03f */
[----:B------:R-:W-:Y:S01]  /*363d0*/  @!UPT UIADD3 URZ, URZ, URZ, URZ ;  /* 0x0000003f3f3ff290 */ /* 0x000fe2000fffe03f */
[----:B------:R-:W-:Y:S04]  /*363e0*/  STL.64 [R1+0x2cd8], R222 ;  /* 0x002cd8de01007387 */ /* 0x000fe80000100a00 */
[----:B------:R-:W-:Y:S04]  /*363f0*/  STL.64 [R1+0x12c0], R84 ;  /* 0x0012c05401007387 */ /* 0x000fe80000100a00 */
[----:B------:R1:W-:Y:S04]  /*36400*/  STL.64 [R1+0x12c8], R86 ;  /* 0x0012c85601007387 */ /* 0x0003e80000100a00 */
[----:B------:R-:W-:Y:S04]  /*36410*/  STL.64 [R1+0x2cd0], R220 ;  /* 0x002cd0dc01007387 */ /* 0x000fe80000100a00 */
[----:B------:R-:W2:Y:S04]  /*36420*/  LDL.LU R164, [R1+0xde0] ;  /* 0x000de00001a47983 */ /* 0x000ea80000300800 */
[----:B------:R-:W2:Y:S04]  /*36430*/  LDL.LU R165, [R1+0xde4] ;  /* 0x000de40001a57983 */ /* 0x000ea80000300800 */
[----:B------:R-:W2:Y:S04]  /*36440*/  LDL.LU R166, [R1+0xde8] ;  /* 0x000de80001a67983 */ /* 0x000ea80000300800 */
[----:B------:R-:W2:Y:S04]  /*36450*/  LDL.LU R167, [R1+0xdec] ;  /* 0x000dec0001a77983 */ /* 0x000ea80000300800 */
[----:B------:R-:W2:Y:S04]  /*36460*/  LDL.LU R232, [R1+0xd30] ;  /* 0x000d300001e87983 */ /* 0x000ea80000300800 */
[----:B------:R-:W2:Y:S04]  /*36470*/  LDL.LU R233, [R1+0xd34] ;  /* 0x000d340001e97983 */ /* 0x000ea80000300800 */
[----:B------:R-:W2:Y:S04]  /*36480*/  LDL.LU R234, [R1+0xd38] ;  /* 0x000d380001ea7983 */ /* 0x000ea80000300800 */
[----:B------:R-:W2:Y:S01]  /*36490*/  LDL.LU R235, [R1+0xd3c] ;  /* 0x000d3c0001eb7983 */ /* 0x000ea20000300800 */
[C---:B---3--:R-:W-:Y:S03]  /*364a0*/  HMMA.1688.F32.TF32 R216, R180.reuse, R6, R224 ;  /* 0x00000006b4d8723c */ /* 0x048fe600000810e0 */
[----:B------:R-:W3:Y:S04]  /*364b0*/  LDL.LU R224, [R1+0xac0] ;  /* 0x000ac00001e07983 */ /* 0x000ee80000300800 */
[----:B------:R-:W3:Y:S04]  /*364c0*/  LDL.LU R225, [R1+0xac4] ;  /* 0x000ac40001e17983 */ /* 0x000ee80000300800 */
[----:B------:R-:W3:Y:S04]  /*364d0*/  LDL.LU R226, [R1+0xac8] ;  /* 0x000ac80001e27983 */ /* 0x000ee80000300800 */
[----:B------:R-:W3:Y:S08]  /*364e0*/  LDL.LU R227, [R1+0xacc] ;  /* 0x000acc0001e37983 */ /* 0x000ef00000300800 */
[----:B------:R-:W-:Y:S04]  /*364f0*/  STL.64 [R1+0x2cb8], R218 ;  /* 0x002cb8da01007387 */ /* 0x000fe80000100a00 */
[----:B------:R-:W-:Y:S04]  /*36500*/  STL.64 [R1+0x2cb0], R216 ;  /* 0x002cb0d801007387 */ /* 0x000fe80000100a00 */
[----:B------:R-:W3:Y:S04]  /*36510*/  LDL.LU R248, [R1+0x900] ;  /* 0x0009000001f87983 */ /* 0x000ee80000300800 */
[----:B------:R-:W3:Y:S04]  /*36520*/  LDL.LU R249, [R1+0x904] ;  /* 0x0009040001f97983 */ /* 0x000ee80000300800 */
[----:B------:R-:W3:Y:S04]  /*36530*/  LDL.LU R250, [R1+0x908] ;  /* 0x0009080001fa7983 */ /* 0x000ee80000300800 */
[----:B------:R-:W3:Y:S04]  /*36540*/  LDL.LU R251, [R1+0x90c] ;  /* 0x00090c0001fb7983 */ /* 0x000ee80000300800 */
[----:B------:R-:W3:Y:S04]  /*36550*/  LDL.LU R244, [R1+0xa20] ;  /* 0x000a200001f47983 */ /* 0x000ee80000300800 */
[----:B------:R-:W3:Y:S04]  /*36560*/  LDL.LU R245, [R1+0xa24] ;  /* 0x000a240001f57983 */ /* 0x000ee80000300800 */
[----:B------:R-:W3:Y:S04]  /*36570*/  LDL.LU R246, [R1+0xa28] ;  /* 0x000a280001f67983 */ /* 0x000ee80000300800 */
[----:B------:R-:W3:Y:S01]  /*36580*/  LDL.LU R247, [R1+0xa2c] ;  /* 0x000a2c0001f77983 */ /* 0x000ee20000300800 */
[C---:B----4-:R-:W-:Y:S11]  /*36590*/  HMMA.1688.F32.TF32 R212, R180.reuse, R10, R168 ;  /* 0x0000000ab4d4723c */ /* 0x050ff600000810a8 */
[----:B------:R-:W-:Y:S11]  /*365a0*/  @!UPT UIADD3 URZ, URZ, URZ, URZ ;  /* 0x0000003f3f3ff290 */ /* 0x000ff6000fffe03f */
[----:B------:R-:W-:Y:S01]  /*365b0*/  @!UPT UIADD3 URZ, URZ, URZ, URZ ;  /* 0x0000003f3f3ff290 */ /* 0x000fe2000fffe03f */
[----:B------:R-:W-:Y:S04]  /*365c0*/  STL.64 [R1+0x2ca8], R214 ;  /* 0x002ca8d601007387 */ /* 0x000fe80000100a00 */
[----:B------:R-:W-:Y:S04]  /*365d0*/  STL.64 [R1+0x2ca0], R212 ;  /* 0x002ca0d401007387 */ /* 0x000fe80000100a00 */
[----:B------:R-:W4:Y:S01]  /*365e0*/  LDL.LU R168, [R1+0x8b0] ;  /* 0x0008b00001a87983 */ /* 0x000f220000300800 */
[C---:B-1----:R-:W-:Y:S11]  /*365f0*/  HMMA.1688.F32.TF32 R84, R180.reuse, R14, R204 ;  /* 0x0000000eb454723c */ /* 0x042ff600000810cc */
[----:B------:R-:W-:Y:S11]  /*36600*/  @!UPT UIADD3 URZ, URZ, URZ, URZ ;  /* 0x0000003f3f3ff290 */ /* 0x000ff6000fffe03f */
[----:B------:R-:W-:Y:S01]  /*36610*/  @!UPT UIADD3 URZ, URZ, URZ, URZ ;  /* 0x0000003f3f3ff290 */ /* 0x000fe2000fffe03f */
[----:B------:R-:W-:Y:S04]  /*36620*/  STL.64 [R1+0x60], R84 ;  /* 0x0000605401007387 */ /* 0x000fe80000100a00 */
[----:B------:R2:W-:Y:S04]  /*36630*/  STL.64 [R1+0x68], R86 ;  /* 0x0000685601007387 */ /* 0x0005e80000100a00 */
[----:B------:R-:W4:Y:S04]  /*36640*/  LDL.LU R169, [R1+0x8b4] ;  /* 0x0008b40001a97983 */ /* 0x000f280000300800 */
[----:B------:R-:W4:Y:S04]  /*36650*/  LDL.LU R170, [R1+0x8b8] ;  /* 0x0008b80001aa7983 */ /* 0x000f280000300800 */
[----:B------:R-:W4:Y:S04]  /*36660*/  LDL.LU R171, [R1+0x8bc] ;  /* 0x0008bc0001ab7983 */ /* 0x000f280000300800 */
[----:B------:R-:W4:Y:S04]  /*36670*/  LDL.LU R204, [R1+0x880] ;  /* 0x0008800001cc7983 */ /* 0x000f280000300800 */
[----:B------:R-:W4:Y:S04]  /*36680*/  LDL.LU R205, [R1+0x884] ;  /* 0x0008840001cd7983 */ /* 0x000f280000300800 */
[----:B------:R-:W4:Y:S04]  /*36690*/  LDL.LU R206, [R1+0x888] ;  /* 0x0008880001ce7983 */ /* 0x000f280000300800 */
[----:B------:R-:W4:Y:S01]  /*366a0*/  LDL.LU R207, [R1+0x88c] ;  /* 0x00088c0001cf7983 */ /* 0x000f220000300800 */
[C---:B--2---:R-:W-:Y:S03]  /*366b0*/  HMMA.1688.F32.TF32 R84, R180.reuse, R18, R164 ;  /* 0x00000012b454723c */ /* 0x044fe600000810a4 */
[----:B------:R-:W2:Y:S11]  /*366c0*/  LDL.LU R164, [R1+0x7d0] ;  /* 0x0007d00001a47983 */ /* 0x000eb60000300800 */
[----:B------:R-:W-:Y:S09]  /*366d0*/  @!UPT UIADD3 URZ, URZ, URZ, URZ ;  /* 0x0000003f3f3ff290 */ /* 0x000ff2000fffe03f */
[----:B------:R-:W-:Y:S04]  /*366e0*/  STL.64 [R1+0x50], R84 ;  /* 0x0000505401007387 */ /* 0x000fe80000100a00 */
[----:B------:R1:W-:Y:S04]  /*366f0*/  STL.64 [R1+0x58], R86 ;  /* 0x0000585601007387 */ /* 0x0003e80000100a00 */
[----:B------:R-:W2:Y:S04]  /*36700*/  LDL.LU R165, [R1+0x7d4] ;  /* 0x0007d40001a57983 */ /* 0x000ea80000300800 */
[----:B------:R-:W2:Y:S01]  /*36710*/  LDL.LU R166, [R1+0x7d8] ;  /* 0x0007d80001a67983 */ /* 0x000ea20000300800 */
[C---:B-1----:R-:W-:Y:S03]  /*36720*/  HMMA.1688.F32.TF32 R84, R180.reuse, R22, R232 ;  /* 0x00000016b454723c */ /* 0x042fe600000810e8 */
[----:B------:R-:W2:Y:S04]  /*36730*/  LDL.LU R167, [R1+0x7dc] ;  /* 0x0007dc0001a77983 */ /* 0x000ea80000300800 */
[----:B------:R-:W2:Y:S11]  /*36740*/  LDL.LU R232, [R1+0x750] ;  /* 0x0007500001e87983 */ /* 0x000eb60000300800 */
[----:B------:R-:W-:Y:S05]  /*36750*/  @!UPT UIADD3 URZ, URZ, URZ, URZ ;  /* 0x0000003f3f3ff290 */ /* 0x000fea000fffe03f */
[----:B------:R-:W-:Y:S04]  /*36760*/  STL.64 [R1+0x40], R84 ;  /* 0x0000405401007387 */ /* 0x000fe80000100a00 */
[----:B------:R3:W-:Y:S04]  /*36770*/  STL.64 [R1+0x48], R86 ;  /* 0x0000485601007387 */ /* 0x0007e80000100a00 */
[----:B------:R-:W2:Y:S04]  /*36780*/  LDL.LU R233, [R1+0x754] ;  /* 0x0007540001e97983 */ /* 0x000ea80000300800 */
[----:B------:R-:W2:Y:S04]  /*36790*/  LDL.LU R234, [R1+0x758] ;  /* 0x0007580001ea7983 */ /* 0x000ea80000300800 */
[----:B------:R-:W2:Y:S01]  /*367a0*/  LDL.LU R235, [R1+0x75c] ;  /* 0x00075c0001eb7983 */ /* 0x000ea20000300800 */
[C---:B---3--:R-:W-:Y:S11]  /*367b0*/  HMMA.1688.F32.TF32 R84, R180.reuse, R26, R224 ;  /* 0x0000001ab454723c */ /* 0x048ff600000810e0 */
[----:B------:R-:W-:Y:S11]  /*367c0*/  @!UPT UIADD3 URZ, URZ, URZ, URZ ;  /* 0x0000003f3f3ff290 */ /* 0x000ff6000fffe03f */
[----:B------:R-:W-:Y:S01]  /*367d0*/  @!UPT UIADD3 URZ, URZ, URZ, URZ ;  /* 0x0000003f3f3ff290 */ /* 0x000fe2000fffe03f */
[----:B------:R1:W-:Y:S04]  /*367e0*/  STL.64 [R1+0x38], R86 ;  /* 0x0000385601007387 */ /* 0x0003e80000100a00 */
[----:B------:R-:W3:Y:S01]  /*367f0*/  LDL.LU R224, [R1+0x730] ;  /* 0x0007300001e07983 */ /* 0x000ee20000300800 */
[----:B------:R-:W-:Y:S01]  /*36800*/  HMMA.1688.F32.TF32 R88, R180, R30, R244 ;  /* 0x0000001eb458723c */ /* 0x000fe200000810f4 */
[----:B------:R-:W-:Y:S01]  /*36810*/  IMAD.MOV.U32 R64, RZ, RZ, R84 ;  /* 0x000000ffff407224 */ /* 0x000fe200078e0054 */
[----:B------:R-:W-:-:S06]  /*36820*/  MOV R65, R85 ;  /* 0x0000005500417202 */ /* 0x000fcc0000000f00 */
[----:B-1----:R-:W-:Y:S01]  /*36830*/  HMMA.1688.F32.TF32 R84, R180, R34, R248 ;  /* 0x00000022b454723c */ /* 0x002fe200000810f8 */
[----:B------:R-:W-:Y:S04]  /*36840*/  STL [R1+0x2c70], R65 ;  /* 0x002c704101007387 */ /* 0x000fe80000100800 */
[----:B------:R-:W-:Y:S10]  /*36850*/  STL [R1+0x2c6c], R64 ;  /* 0x002c6c4001007387 */ /* 0x000ff40000100800 */
[----:B------:R-:W-:Y:S04]  /*36860*/  STL.64 [R1+0x120], R88 ;  /* 0x0001205801007387 */ /* 0x000fe80000100a00 */
[----:B------:R4:W-:Y:S05]  /*36870*/  STL.64 [R1+0x128], R90 ;  /* 0x0001285a01007387 */ /* 0x0009ea0000100a00 */
[----:B------:R-:W-:Y:S01]  /*36880*/  IMAD.MOV.U32 R40, RZ, RZ, R84 ;  /* 0x000000ffff287224 */ /* 0x000fe200078e0054 */
[----:B------:R-:W-:Y:S01]  /*36890*/  MOV R36, R87 ;  /* 0x0000005700247202 */ /* 0x000fe20000000f00 */
[----:B------:R-:W-:-:S02]  /*368a0*/  IMAD.MOV.U32 R41, RZ, RZ, R85 ;  /* 0x000000ffff297224 */ /* 0x000fc400078e0055 */
[----:B------:R-:W-:Y:S02]  /*368b0*/  IMAD.MOV.U32 R37, RZ, RZ, R86 ;  /* 0x000000ffff257224 */ /* 0x000fe400078e0056 */
[----:B------:R-:W-:Y:S04]  /*368c0*/  STL [R1+0x2c98], R36 ;  /* 0x002c982401007387 */ /* 0x000fe80000100800 */
[----:B------:R-:W-:Y:S04]  /*368d0*/  STL [R1+0x2c94], R37 ;  /* 0x002c942501007387 */ /* 0x000fe80000100800 */
[----:B------:R-:W-:Y:S04]  /*368e0*/  STL [R1+0x2c90], R41 ;  /* 0x002c902901007387 */ /* 0x000fe80000100800 */
[----:B------:R-:W-:Y:S01]  /*368f0*/  STL [R1+0x2c8c], R40 ;  /* 0x002c8c2801007387 */ /* 0x000fe20000100800 */
[----:B------:R-:W-:-:S02]  /*36900*/  IMAD.MOV.U32 R225, RZ, RZ, R252 ;  /* 0x000000ffffe17224 */ /* 0x000fc400078e00fc */
[----:B------:R-:W-:Y:S02]  /*36910*/  IMAD.MOV.U32 R226, RZ, RZ, R2 ;  /* 0x000000ffffe27224 */ /* 0x000fe400078e0002 */
[----:B------:R-:W-:Y:S01]  /*36920*/  IMAD.MOV.U32 R227, RZ, RZ, R0 ;  /* 0x000000ffffe37224 */ /* 0x000fe200078e0000 */
[C---:B----4-:R-:W-:Y:S08]  /*36930*/  HMMA.1688.F32.TF32 R88, R180.reuse, R38, R168 ;  /* 0x00000026b458723c */ /* 0x050ff000000810a8 */
[C---:B------:R-:W-:Y:S11]  /*36940*/  HMMA.1688.F32.TF32 R84, R180.reuse, R42, R204 ;  /* 0x0000002ab454723c */ /* 0x040ff600000810cc */
[----:B------:R-:W-:Y:S04]  /*36950*/  @!UPT UIADD3 URZ, URZ, URZ, URZ ;  /* 0x0000003f3f3ff290 */ /* 0x000fe8000fffe03f */
[----:B------:R-:W-:Y:S04]  /*36960*/  STL.64 [R1+0x100], R88 ;  /* 0x0001005801007387 */ /* 0x000fe80000100a00 */
[----:B------:R-:W-:Y:S04]  /*36970*/  STL.64 [R1+0x108], R90 ;  /* 0x0001085a01007387 */ /* 0x000fe80000100a00 */
[----:B------:R-:W-:Y:S01]  /*36980*/  STL [R1+0xf0], R84 ;  /* 0x0000f05401007387 */ /* 0x000fe20000100800 */
[----:B------:R-:W-:Y:S02]  /*36990*/  IMAD.MOV.U32 R53, RZ, RZ, R85 ;  /* 0x000000ffff357224 */ /* 0x000fe400078e0055 */
[----:B------:R-:W-:Y:S01]  /*369a0*/  IMAD.MOV.U32 R52, RZ, RZ, R86 ;  /* 0x000000ffff347224 */ /* 0x000fe200078e0056 */
[----:B------:R2:W-:Y:S04]  /*369b0*/  STL [R1+0xfc], R87 ;  /* 0x0000fc5701007387 */ /* 0x0005e80000100800 */
[----:B------:R-:W-:Y:S04]  /*369c0*/  STL [R1+0x2c44], R52 ;  /* 0x002c443401007387 */ /* 0x000fe80000100800 */
[----:B------:R-:W-:Y:S01]  /*369d0*/  STL [R1+0x2c40], R53 ;  /* 0x002c403501007387 */ /* 0x000fe20000100800 */
[C---:B--2---:R-:W-:Y:S11]  /*369e0*/  HMMA.1688.F32.TF32 R84, R180.reuse, R46, R164 ;  /* 0x0000002eb454723c */ /* 0x044ff600000810a4 */
[----:B------:R-:W-:Y:S11]  /*369f0*/  @!UPT UIADD3 URZ, URZ, URZ, URZ ;  /* 0x0000003f3f3ff290 */ /* 0x000ff6000fffe03f */
[----:B------:R-:W-:Y:S01]  /*36a00*/  @!UPT UIADD3 URZ, URZ, URZ, URZ ;  /* 0x0000003f3f3ff290 */ /* 0x000fe2000fffe03f */
[----:B------:R1:W-:Y:S01]  /*36a10*/  STL [R1+0x1b0], R84 ;  /* 0x0001b05401007387 */ /* 0x0003e20000100800 */
[----:B------:R-:W-:Y:S02]  /*36a20*/  IMAD.MOV.U32 R252, RZ, RZ, R85 ;  /* 0x000000fffffc7224 */ /* 0x000fe400078e0055 */
[----:B------:R-:W-:Y:S02]  /*36a30*/  IMAD.MOV.U32 R2, RZ, RZ, R86 ;  /* 0x000000ffff027224 */ /* 0x000fe400078e0056 */
[----:B------:R-:W-:Y:S02]  /*36a40*/  IMAD.MOV.U32 R0, RZ, RZ, R87 ;  /* 0x000000ffff007224 */ /* 0x000fe400078e0057 */
[C---:B-1----:R-:W-:Y:S03]  /*36a50*/  HMMA.1688.F32.TF32 R84, R180.reuse, R50, R232 ;  /* 0x00000032b454723c */ /* 0x042fe600000810e8 */
[----:B------:R-:W-:Y:S04]  /*36a60*/  STL [R1+0x2c48], R0 ;  /* 0x002c480001007387 */ /* 0x000fe80000100800 */
[----:B------:R-:W-:Y:S04]  /*36a70*/  STL [R1+0x2c2c], R2 ;  /* 0x002c2c0201007387 */ /* 0x000fe80000100800 */
[----:B------:R-:W-:Y:S11]  /*36a80*/  STL [R1+0x2c28], R252 ;  /* 0x002c28fc01007387 */ /* 0x000ff60000100800 */
[----:B------:R-:W-:Y:S01]  /*36a90*/  @!UPT UIADD3 URZ, URZ, URZ, URZ ;  /* 0x0000003f3f3ff290 */ /* 0x000fe2000fffe03f */
[----:B------:R3:W-:Y:S01]  /*36aa0*/  STL.64 [R1+0x1a0], R84 ;  /* 0x0001a05401007387 */ /* 0x0007e20000100a00 */
[----:B------:R-:W-:Y:S01]  /*36ab0*/  IMAD.MOV.U32 R145, RZ, RZ, R86 ;  /* 0x000000ffff917224 */ /* 0x000fe200078e0056 */
[----:B------:R-:W-:Y:S02]  /*36ac0*/  MOV R144, R87 ;  /* 0x0000005700907202 */ /* 0x000fe40000000f00 */
[----:B---3--:R-:W-:Y:S02]  /*36ad0*/  HMMA.1688.F32.TF32 R84, R180, R54, R224 ;  /* 0x00000036b454723c */ /* 0x008fe400000810e0 */
[----:B------:R-:W-:Y:S04]  /*36ae0*/  STL [R1+0x2bfc], R145 ;  /* 0x002bfc9101007387 */ /* 0x000fe80000100800 */
[----:B------:R-:W-:Y:S04]  /*36af0*/  STL [R1+0x2bf8], R144 ;  /* 0x002bf89001007387 */ /* 0x000fe80000100800 */
[----:B------:R-:W2:Y:S01]  /*36b00*/  LDL.LU R224, [R1+0x13e0] ;  /* 0x0013e00001e07983 */ /* 0x000ea20000300800 */
[----:B------:R-:W-:-:S02]  /*36b10*/  IMAD.MOV.U32 R168, RZ, RZ, R80 ;  /* 0x000000ffffa87224 */ /* 0x000fc400078e0050 */
[----:B------:R-:W-:-:S10]  /*36b20*/  IMAD.MOV.U32 R169, RZ, RZ, R81 ;  /* 0x000000ffffa97224 */ /* 0x000fd400078e0051 */
        /* <DEDUP_REMOVED lines=10> */
[----:B------:R-:W3:Y:S01]  /*36bd0*/  LDL.LU R81, [R1+0x2e98] ;  /* 0x002e980001517983 */ /* 0x000ee20000300800 */
[----:B------:R-:W-:-:S02]  /*36be0*/  IMAD.MOV.U32 R170, RZ, RZ, R56 ;  /* 0x000000ffffaa7224 */ /* 0x000fc400078e0038 */
[----:B------:R-:W-:Y:S01]  /*36bf0*/  IMAD.MOV.U32 R171, RZ, RZ, R57 ;  /* 0x000000ffffab7224 */ /* 0x000fe200078e0039 */
[----:B------:R-:W4:Y:S04]  /*36c00*/  LDL.LU R56, [R1+0x2e94] ;  /* 0x002e940001387983 */ /* 0x000f280000300800 */
[----:B------:R-:W4:Y:S04]  /*36c10*/  LDL.LU R57, [R1+0x2e90] ;  /* 0x002e900001397983 */ /* 0x000f280000300800 */
[----:B------:R-:W4:Y:S04]  /*36c20*/  LDL.LU R248, [R1+0x3c0] ;  /* 0x0003c00001f87983 */ /* 0x000f280000300800 */
[----:B------:R-:W4:Y:S01]  /*36c30*/  LDL.LU R249, [R1+0x3c4] ;  /* 0x0003c40001f97983 */ /* 0x000f220000300800 */
[----:B--2---:R-:W-:-:S03]  /*36c40*/  IMAD.MOV.U32 R250, RZ, RZ, R80 ;  /* 0x000000fffffa7224 */ /* 0x004fc600078e0050 */
[----:B------:R-:W2:Y:S01]  /*36c50*/  LDL.LU R80, [R1+0x2e8c] ;  /* 0x002e8c0001507983 */ /* 0x000ea20000300800 */
[----:B---3--:R-:W-:-:S03]  /*36c60*/  IMAD.MOV.U32 R251, RZ, RZ, R81 ;  /* 0x000000fffffb7224 */ /* 0x008fc600078e0051 */
        /* <DEDUP_REMOVED lines=67> */
[----:B--2---:R-:W-:Y:S01]  /*370a0*/  IMAD.MOV.U32 R247, RZ, RZ, R80 ;  /* 0x000000fffff77224 */ /* 0x004fe200078e0050 */
[----:B---3--:R-:W-:Y:S01]  /*370b0*/  MOV R246, R81 ;  /* 0x0000005100f67202 */ /* 0x008fe20000000f00 */
[C---:B----4-:R-:W-:Y:S11]  /*370c0*/  HMMA.1688.F32.TF32 R160, R180.reuse, R58, R160 ;  /* 0x0000003ab4a0723c */ /* 0x050ff600000810a0 */
[----:B------:R-:W-:Y:S11]  /*370d0*/  @!UPT UIADD3 URZ, URZ, URZ, URZ ;  /* 0x0000003f3f3ff290 */ /* 0x000ff6000fffe03f */
[----:B------:R-:W-:Y:S02]  /*370e0*/  @!UPT UIADD3 URZ, URZ, URZ, URZ ;  /* 0x0000003f3f3ff290 */ /* 0x000fe4000fffe03f */
[----:B------:R-:W-:Y:S02]  /*370f0*/  IMAD.MOV.U32 R112, RZ, RZ, R160 ;  /* 0x000000ffff707224 */ /* 0x000fe400078e00a0 */
[----:B------:R-:W-:Y:S02]  /*37100*/  IMAD.MOV.U32 R113, RZ, RZ, R161 ;  /* 0x000000ffff717224 */ /* 0x000fe400078e00a1 */
[----:B------:R-:W-:Y:S02]  /*37110*/  IMAD.MOV.U32 R132, RZ, RZ, R162 ;  /* 0x000000ffff847224 */ /* 0x000fe400078e00a2 */
[----:B------:R-:W-:Y:S01]  /*37120*/  IMAD.MOV.U32 R133, RZ, RZ, R163 ;  /* 0x000000ffff857224 */ /* 0x000fe200078e00a3 */
[C---:B------:R-:W-:Y:S08]  /*37130*/  HMMA.1688.F32.TF32 R176, R180.reuse, R62, R156 ;  /* 0x0000003eb4b0723c */ /* 0x040ff0000008109c */
[C---:B------:R-:W-:Y:S08]  /*37140*/  HMMA.1688.F32.TF32 R156, R180.reuse, R70, R148 ;  /* 0x00000046b49c723c */ /* 0x040ff00000081094 */
[C---:B------:R-:W-:Y:S08]  /*37150*/  HMMA.1688.F32.TF32 R160, R180.reuse, R66, R152 ;  /* 0x00000042b4a0723c */ /* 0x040ff00000081098 */
[C---:B------:R-:W-:Y:S08]  /*37160*/  HMMA.1688.F32.TF32 R152, R180.reuse, R74, R128 ;  /* 0x0000004ab498723c */ /* 0x040ff00000081080 */
[C---:B------:R-:W-:Y:S08]  /*37170*/  HMMA.1688.F32.TF32 R148, R180.reuse, R78, R124 ;  /* 0x0000004eb494723c */ /* 0x040ff0000008107c */
[C---:B------:R-:W-:Y:S01]  /*37180*/  HMMA.1688.F32.TF32 R128, R180.reuse, R82, R120 ;  /* 0x00000052b480723c */ /* 0x040fe20000081078 */
[----:B------:R-:W-:Y:S07]  /*37190*/  STL [R1+0x2bec], R133 ;  /* 0x002bec8501007387 */ /* 0x000fee0000100800 */
[C---:B------:R-:W-:Y:S01]  /*371a0*/  HMMA.1688.F32.TF32 R124, R180.reuse, R102, R116 ;  /* 0x00000066b47c723c */ /* 0x040fe20000081074 */
[----:B------:R-:W-:Y:S07]  /*371b0*/  STL [R1+0x2be8], R132 ;  /* 0x002be88401007387 */ /* 0x000fee0000100800 */
[C---:B------:R-:W-:Y:S01]  /*371c0*/  HMMA.1688.F32.TF32 R120, R180.reuse, R106, R96 ;  /* 0x0000006ab478723c */ /* 0x040fe20000081060 */
[----:B------:R-:W-:Y:S07]  /*371d0*/  STL [R1+0x2be4], R113 ;  /* 0x002be47101007387 */ /* 0x000fee0000100800 */
[C---:B------:R-:W-:Y:S01]  /*371e0*/  HMMA.1688.F32.TF32 R116, R180.reuse, R110, R92 ;  /* 0x0000006eb474723c */ /* 0x040fe2000008105c */
[----:B------:R-:W-:Y:S07]  /*371f0*/  STL [R1+0x2be0], R112 ;  /* 0x002be07001007387 */ /* 0x000fee0000100800 */
[C---:B------:R-:W-:Y:S01]  /*37200*/  HMMA.1688.F32.TF32 R96, R180.reuse, R114, R88 ;  /* 0x00000072b460723c */ /* 0x040fe20000081058 */
[----:B------:R-:W-:Y:S07]  /*37210*/  STL.64 [R1+0x800], R176 ;  /* 0x000800b001007387 */ /* 0x000fee0000100a00 */
[C---:B------:R-:W-:Y:S01]  /*37220*/  HMMA.1688.F32.TF32 R92, R180.reuse, R134, R84 ;  /* 0x00000086b45c723c */ /* 0x040fe20000081054 */
[----:B------:R-:W-:Y:S04]  /*37230*/  STL.64 [R1+0x808], R178 ;  /* 0x000808b201007387 */ /* 0x000fe80000100a00 */
[----:B------:R-:W-:Y:S03]  /*37240*/  STL.64 [R1+0x7f0], R160 ;  /* 0x0007f0a001007387 */ /* 0x000fe60000100a00 */
[C---:B------:R-:W-:Y:S01]  /*37250*/  HMMA.1688.F32.TF32 R88, R180.reuse, R138, R172 ;  /* 0x0000008ab458723c */ /* 0x040fe200000810ac */
[----:B------:R-:W-:Y:S04]  /*37260*/  STL.64 [R1+0x7f8], R162 ;  /* 0x0007f8a201007387 */ /* 0x000fe80000100a00 */
[----:B------:R-:W-:Y:S03]  /*37270*/  STL.64 [R1+0x7e0], R156 ;  /* 0x0007e09c01007387 */ /* 0x000fe60000100a00 */
        /* <DEDUP_REMOVED lines=18> */
[----:B------:R-:W-:Y:S01]  /*373a0*/  STL.64 [R1+0x730], R88 ;  /* 0x0007305801007387 */ /* 0x000fe20000100a00 */
[----:B------:R-:W-:Y:S03]  /*373b0*/  HMMA.1688.F32.TF32 R208, R184, R238, R204 ;  /* 0x000000eeb8d0723c */ /* 0x000fe600000810cc */
[----:B------:R2:W-:Y:S05]  /*373c0*/  STL.64 [R1+0x738], R90 ;  /* 0x0007385a01007387 */ /* 0x0005ea0000100a00 */
[C---:B-1----:R-:W-:Y:S01]  /*373d0*/  HMMA.1688.F32.TF32 R92, R180.reuse, R146, R244 ;  /* 0x00000092b45c723c */ /* 0x042fe200000810f4 */
[----:B------:R-:W-:Y:S04]  /*373e0*/  STL.64 [R1+0x720], R84 ;  /* 0x0007205401007387 */ /* 0x000fe80000100a00 */
[----:B------:R1:W-:Y:S03]  /*373f0*/  STL.64 [R1+0x728], R86 ;  /* 0x0007285601007387 */ /* 0x0003e60000100a00 */
[C---:B--2---:R-:W-:Y:S08]  /*37400*/  HMMA.1688.F32.TF32 R88, R180.reuse, R190, R248 ;  /* 0x000000beb458723c */ /* 0x044ff000000810f8 */
[----:B-1----:R-:W-:Y:S07]  /*37410*/  HMMA.1688.F32.TF32 R84, R180, R242, R168 ;  /* 0x000000f2b454723c */ /* 0x002fee00000810a8 */
[----:B------:R-:W-:Y:S04]  /*37420*/  STL.64 [R1+0x710], R92 ;  /* 0x0007105c01007387 */ /* 0x000fe80000100a00 */
[----:B------:R-:W-:Y:S04]  /*37430*/  STL.64 [R1+0x718], R94 ;  /* 0x0007185e01007387 */ /* 0x000fe80000100a00 */
[----:B------:R-:W-:Y:S04]  /*37440*/  STL.64 [R1+0x700], R88 ;  /* 0x0007005801007387 */ /* 0x000fe80000100a00 */
[----:B------:R-:W-:Y:S04]  /*37450*/  STL.64 [R1+0x708], R90 ;  /* 0x0007085a01007387 */ /* 0x000fe80000100a00 */
[----:B------:R-:W-:Y:S04]  /*37460*/  STL.64 [R1+0x2ce8], R210 ;  /* 0x002ce8d201007387 */ /* 0x000fe80000100a00 */
[----:B------:R-:W-:Y:S04]  /*37470*/  STL.64 [R1+0x690], R84 ;  /* 0x0006905401007387 */ /* 0x000fe80000100a00 */
[----:B------:R1:W-:Y:S02]  /*37480*/  STL.64 [R1+0x698], R86 ;  /* 0x0006985601007387 */ /* 0x0003e40000100a00 */
[C---:B-1----:R-:W-:Y:S02]  /*37490*/  HMMA.1688.F32.TF32 R84, R184.reuse, R6, R164 ;  /* 0x00000006b854723c */ /* 0x042fe400000810a4 */
[----:B------:R-:W-:Y:S06]  /*374a0*/  STL.64 [R1+0x2ce0], R208 ;  /* 0x002ce0d001007387 */ /* 0x000fec0000100a00 */
[C---:B------:R-:W-:Y:S11]  /*374b0*/  HMMA.1688.F32.TF32 R88, R184.reuse, R10, R232 ;  /* 0x0000000ab858723c */ /* 0x040ff600000810e8 */
[----:B------:R-:W-:Y:S04]  /*374c0*/  @!UPT UIADD3 URZ, URZ, URZ, URZ ;  /* 0x0000003f3f3ff290 */ /* 0x000fe8000fffe03f */
[----:B------:R-:W-:Y:S04]  /*374d0*/  STL.64 [R1+0x2cf8], R86 ;  /* 0x002cf85601007387 */ /* 0x000fe80000100a00 */
[----:B------:R1:W-:Y:S02]  /*374e0*/  STL.64 [R1+0x2cf0], R84 ;  /* 0x002cf05401007387 */ /* 0x0003e40000100a00 */
[C---:B-1----:R-:W-:Y:S02]  /*374f0*/  HMMA.1688.F32.TF32 R84, R184.reuse, R14, R224 ;  /* 0x0000000eb854723c */ /* 0x042fe400000810e0 */
[----:B------:R-:W-:Y:S04]  /*37500*/  STL.64 [R1+0x2d08], R90 ;  /* 0x002d085a01007387 */ /* 0x000fe80000100a00 */
[----:B------:R-:W-:Y:S04]  /*37510*/  STL.64 [R1+0x2d00], R88 ;  /* 0x002d005801007387 */ /* 0x000fe80000100a00 */
[----:B------:R-:W2:Y:S11]  /*37520*/  LDL.LU R244, [R1+0xd80] ;  /* 0x000d800001f47983 */ /* 0x000eb60000300800 */
[----:B------:R-:W-:Y:S02]  /*37530*/  @!UPT UIADD3 URZ, URZ, URZ, URZ ;  /* 0x0000003f3f3ff290 */ /* 0x000fe4000fffe03f */
[----:B------:R-:W-:Y:S04]  /*37540*/  STL.64 [R1+0x20], R84 ;  /* 0x0000205401007387 */ /* 0x000fe80000100a00 */
[----:B------:R1:W-:Y:S04]  /*37550*/  STL.64 [R1+0x28], R86 ;  /* 0x0000285601007387 */ /* 0x0003e80000100a00 */
[----:B------:R-:W2:Y:S04]  /*37560*/  LDL.LU R245, [R1+0xd84] ;  /* 0x000d840001f57983 */ /* 0x000ea80000300800 */
[----:B------:R-:W2:Y:S04]  /*37570*/  LDL.LU R246, [R1+0xd88] ;  /* 0x000d880001f67983 */ /* 0x000ea80000300800 */
[----:B------:R-:W2:Y:S04]  /*37580*/  LDL.LU R247, [R1+0xd8c] ;  /* 0x000d8c0001f77983 */ /* 0x000ea80000300800 */
[----:B------:R-:W1:Y:S04]  /*37590*/  LDL.LU R96, [R1+0x13b0] ;  /* 0x0013b00001607983 */ /* 0x000e680000300800 */
[----:B------:R-:W1:Y:S04]  /*375a0*/  LDL.LU R97, [R1+0x13b4] ;  /* 0x0013b40001617983 */ /* 0x000e680000300800 */
[----:B------:R-:W1:Y:S04]  /*375b0*/  LDL.LU R98, [R1+0x13b8] ;  /* 0x0013b80001627983 */ /* 0x000e680000300800 */
[----:B------:R-:W1:Y:S04]  /*375c0*/  LDL.LU R99, [R1+0x13bc] ;  /* 0x0013bc0001637983 */ /* 0x000e680000300800 */
[----:B------:R-:W3:Y:S04]  /*375d0*/  LDL.LU R248, [R1+0xf60] ;  /* 0x000f600001f87983 */ /* 0x000ee80000300800 */
[----:B------:R-:W3:Y:S04]  /*375e0*/  LDL.LU R249, [R1+0xf64] ;  /* 0x000f640001f97983 */ /* 0x000ee80000300800 */
[----:B------:R-:W3:Y:S04]  /*375f0*/  LDL.LU R250, [R1+0xf68] ;  /* 0x000f680001fa7983 */ /* 0x000ee80000300800 */
[----:B------:R-:W3:Y:S04]  /*37600*/  LDL.LU R251, [R1+0xf6c] ;  /* 0x000f6c0001fb7983 */ /* 0x000ee80000300800 */
        /* <DEDUP_REMOVED lines=28> */
[C---:B-1----:R-:W-:Y:S11]  /*377d0*/  HMMA.1688.F32.TF32 R84, R184.reuse, R18, R96 ;  /* 0x00000012b854723c */ /* 0x042ff60000081060 */
[----:B------:R-:W-:Y:S11]  /*377e0*/  @!UPT UIADD3 URZ, URZ, URZ, URZ ;  /* 0x0000003f3f3ff290 */ /* 0x000ff6000fffe03f */
[----:B------:R-:W-:Y:S02]  /*377f0*/  @!UPT UIADD3 URZ, URZ, URZ, URZ ;  /* 0x0000003f3f3ff290 */ /* 0x000fe4000fffe03f */
[----:B------:R-:W-:Y:S01]  /*37800*/  IMAD.MOV.U32 R36, RZ, RZ, R84 ;  /* 0x000000ffff247224 */ /* 0x000fe200078e0054 */
[----:B------:R-:W-:Y:S01]  /*37810*/  MOV R37, R85 ;  /* 0x0000005500257202 */ /* 0x000fe20000000f00 */
[----:B------:R-:W-:Y:S02]  /*37820*/  IMAD.MOV.U32 R41, RZ, RZ, R86 ;  /* 0x000000ffff297224 */ /* 0x000fe400078e0056 */
[----:B------:R-:W-:Y:S02]  /*37830*/  IMAD.MOV.U32 R40, RZ, RZ, R87 ;  /* 0x000000ffff287224 */ /* 0x000fe400078e0057 */
[C---:B---3--:R-:W-:Y:S08]  /*37840*/  HMMA.1688.F32.TF32 R84, R184.reuse, R22, R248 ;  /* 0x00000016b854723c */ /* 0x048ff000000810f8 */
[C---:B----4-:R-:W-:Y:S01]  /*37850*/  HMMA.1688.F32.TF32 R248, R184.reuse, R26, R224 ;  /* 0x0000001ab8f8723c */ /* 0x050fe200000810e0 */
[----:B------:R-:W3:Y:S07]  /*37860*/  LDL.LU R224, [R1+0x8f0] ;  /* 0x0008f00001e07983 */ /* 0x000eee0000300800 */
[C---:B--2---:R-:W-:Y:S07]  /*37870*/  HMMA.1688.F32.TF32 R92, R184.reuse, R30, R92 ;  /* 0x0000001eb85c723c */ /* 0x044fee000008105c */
[----:B------:R-:W-:Y:S04]  /*37880*/  STL.64 [R1], R84 ;  /* 0x0000005401007387 */ /* 0x000fe80000100a00 */
[----:B------:R1:W-:Y:S04]  /*37890*/  STL.64 [R1+0x8], R86 ;  /* 0x0000085601007387 */ /* 0x0003e80000100a00 */
[----:B------:R-:W3:Y:S01]  /*378a0*/  LDL.LU R225, [R1+0x8f4] ;  /* 0x0008f40001e17983 */ /* 0x000ee20000300800 */
[C---:B------:R-:W-:Y:S03]  /*378b0*/  HMMA.1688.F32.TF32 R88, R184.reuse, R34, R172 ;  /* 0x00000022b858723c */ /* 0x040fe600000810ac */
[----:B------:R-:W3:Y:S04]  /*378c0*/  LDL.LU R226, [R1+0x8f8] ;  /* 0x0008f80001e27983 */ /* 0x000ee80000300800 */
[----:B------:R-:W3:Y:S01]  /*378d0*/  LDL.LU R227, [R1+0x8fc] ;  /* 0x0008fc0001e37983 */ /* 0x000ee20000300800 */
[----:B-1----:R-:W-:Y:S03]  /*378e0*/  HMMA.1688.F32.TF32 R84, R184, R38, R244 ;  /* 0x00000026b854723c */ /* 0x002fe600000810f4 */
[----:B------:R-:W-:Y:S04]  /*378f0*/  STL.64 [R1+0x2d18], R250 ;  /* 0x002d18fa01007387 */ /* 0x000fe80000100a00 */
[----:B------:R-:W-:Y:S04]  /*37900*/  STL.64 [R1+0x2d10], R248 ;  /* 0x002d10f801007387 */ /* 0x000fe80000100a00 */
[----:B------:R-:W-:Y:S04]  /*37910*/  STL.64 [R1+0xe0], R92 ;  /* 0x0000e05c01007387 */ /* 0x000fe80000100a00 */
[----:B------:R-:W-:Y:S08]  /*37920*/  STL.64 [R1+0xe8], R94 ;  /* 0x0000e85e01007387 */ /* 0x000ff00000100a00 */
[----:B------:R-:W-:Y:S01]  /*37930*/  STL.64 [R1+0xc0], R84 ;  /* 0x0000c05401007387 */ /* 0x000fe20000100a00 */
[----:B------:R-:W-:-:S03]  /*37940*/  IMAD.MOV.U32 R0, RZ, RZ, R87 ;  /* 0x000000ffff007224 */ /* 0x000fc600078e0057 */
[----:B------:R-:W-:Y:S04]  /*37950*/  STL.64 [R1+0xd0], R88 ;  /* 0x0000d05801007387 */ /* 0x000fe80000100a00 */
[----:B------:R-:W-:Y:S04]  /*37960*/  STL.64 [R1+0xd8], R90 ;  /* 0x0000d85a01007387 */ /* 0x000fe80000100a00 */
[----:B------:R1:W-:Y:S02]  /*37970*/  STL [R1+0xc8], R86 ;  /* 0x0000c85601007387 */ /* 0x0003e40000100800 */
[C---:B-1----:R-:W-:Y:S08]  /*37980*/  HMMA.1688.F32.TF32 R84, R184.reuse, R42, R168 ;  /* 0x0000002ab854723c */ /* 0x042ff000000810a8 */
[C---:B------:R-:W-:Y:S11]  /*37990*/  HMMA.1688.F32.TF32 R88, R184.reuse, R46, R204 ;  /* 0x0000002eb858723c */ /* 0x040ff600000810cc */
[----:B------:R-:W-:Y:S05]  /*379a0*/  @!UPT UIADD3 URZ, URZ, URZ, URZ ;  /* 0x0000003f3f3ff290 */ /* 0x000fea000fffe03f */
[----:B------:R-:W-:Y:S01]  /*379b0*/  IMAD.MOV.U32 R80, RZ, RZ, R84 ;  /* 0x000000ffff507224 */ /* 0x000fe200078e0054 */
[----:B------:R-:W-:Y:S01]  /*379c0*/  MOV R252, R87 ;  /* 0x0000005700fc7202 */ /* 0x000fe20000000f00 */
        /* <DEDUP_REMOVED lines=8> */
[----:B------:R-:W-:Y:S03]  /*37a50*/  STL.64 [R1+0x180], R88 ;  /* 0x0001805801007387 */ /* 0x000fe60000100a00 */
[----:B------:R-:W-:Y:S01]  /*37a60*/  IMAD.MOV.U32 R145, RZ, RZ, R84 ;  /* 0x000000ffff917224 */ /* 0x000fe200078e0054 */
[----:B------:R-:W-:Y:S01]  /*37a70*/  STL.64 [R1+0x188], R90 ;  /* 0x0001885a01007387 */ /* 0x000fe20000100a00 */
[----:B------:R-:W-:-:S03]  /*37a80*/  IMAD.MOV.U32 R144, RZ, RZ, R85 ;  /* 0x000000ffff907224 */ /* 0x000fc600078e0055 */
[----:B------:R1:W-:Y:S02]  /*37a90*/  STL.64 [R1+0x178], R86 ;  /* 0x0001785601007387 */ /* 0x0003e40000100a00 */
[----:B-1----:R-:W-:Y:S02]  /*37aa0*/  HMMA.1688.F32.TF32 R84, R184, R54, R232 ;  /* 0x00000036b854723c */ /* 0x002fe400000810e8 */
[----:B------:R-:W-:Y:S04]  /*37ab0*/  STL [R1+0x2c04], R144 ;  /* 0x002c049001007387 */ /* 0x000fe80000100800 */
[----:B------:R-:W-:Y:S01]  /*37ac0*/  STL [R1+0x2c00], R145 ;  /* 0x002c009101007387 */ /* 0x000fe20000100800 */
[----:B------:R-:W-:Y:S02]  /*37ad0*/  IMAD.MOV.U32 R168, RZ, RZ, R57 ;  /* 0x000000ffffa87224 */ /* 0x000fe400078e0039 */
[----:B------:R-:W-:Y:S11]  /*37ae0*/  IMAD.MOV.U32 R169, RZ, RZ, R56 ;  /* 0x000000ffffa97224 */ /* 0x000ff600078e0038 */
[----:B------:R-:W-:Y:S04]  /*37af0*/  @!UPT UIADD3 URZ, URZ, URZ, URZ ;  /* 0x0000003f3f3ff290 */ /* 0x000fe8000fffe03f */
        /* <DEDUP_REMOVED lines=8> */
[----:B------:R-:W2:Y:S04]  /*37b80*/  LDL.LU R57, [R1+0x2e84] ;  /* 0x002e840001397983 */ /* 0x000ea80000300800 */
[----:B------:R-:W4:Y:S04]  /*37b90*/  LDL.LU R56, [R1+0x2e80] ;  /* 0x002e800001387983 */ /* 0x000f280000300800 */
[----:B------:R-:W3:Y:S04]  /*37ba0*/  LDL.LU R170, [R1+0x4c8] ;  /* 0x0004c80001aa7983 */ /* 0x000ee80000300800 */
[----:B------:R-:W3:Y:S04]  /*37bb0*/  LDL.LU R171, [R1+0x4cc] ;  /* 0x0004cc0001ab7983 */ /* 0x000ee80000300800 */
[----:B------:R-:W3:Y:S04]  /*37bc0*/  LDL.LU R244, [R1+0x4d0] ;  /* 0x0004d00001f47983 */ /* 0x000ee80000300800 */
[----:B------:R-:W3:Y:S01]  /*37bd0*/  LDL.LU R245, [R1+0x4d4] ;  /* 0x0004d40001f57983 */ /* 0x000ee20000300800 */
[----:B--2---:R-:W-:-:S03]  /*37be0*/  IMAD.MOV.U32 R246, RZ, RZ, R57 ;  /* 0x000000fffff67224 */ /* 0x004fc600078e0039 */
[----:B------:R-:W2:Y:S01]  /*37bf0*/  LDL.LU R57, [R1+0x2e7c] ;  /* 0x002e7c0001397983 */ /* 0x000ea20000300800 */
[----:B----4-:R-:W-:-:S03]  /*37c00*/  MOV R247, R56 ;  /* 0x0000003800f77202 */ /* 0x010fc60000000f00 */
        /* <DEDUP_REMOVED lines=45> */
[C---:B---3--:R-:W-:Y:S11]  /*37ee0*/  HMMA.1688.F32.TF32 R84, R184.reuse, R58, R224 ;  /* 0x0000003ab854723c */ /* 0x048ff600000810e0 */
[----:B------:R-:W-:Y:S11]  /*37ef0*/  @!UPT UIADD3 URZ, URZ, URZ, URZ ;  /* 0x0000003f3f3ff290 */ /* 0x000ff6000fffe03f */
[----:B------:R-:W-:Y:S02]  /*37f00*/  @!UPT UIADD3 URZ, URZ, URZ, URZ ;  /* 0x0000003f3f3ff290 */ /* 0x000fe4000fffe03f */
[----:B------:R-:W-:Y:S01]  /*37f10*/  MOV R140, R84 ;  /* 0x00000054008c7202 */ /* 0x000fe20000000f00 */
[----:B------:R-:W-:Y:S02]  /*37f20*/  IMAD.MOV.U32 R141, RZ, RZ, R85 ;  /* 0x000000ffff8d7224 */ /* 0x000fe400078e0055 */
[----:B------:R-:W-:Y:S02]  /*37f30*/  IMAD.MOV.U32 R105, RZ, RZ, R86 ;  /* 0x000000ffff697224 */ /* 0x000fe400078e0056 */
[----:B------:R-:W-:Y:S02]  /*37f40*/  IMAD.MOV.U32 R104, RZ, RZ, R87 ;  /* 0x000000ffff687224 */ /* 0x000fe400078e0057 */
[----:B--2---:R-:W-:Y:S02]  /*37f50*/  IMAD.MOV.U32 R172, RZ, RZ, R57 ;  /* 0x000000ffffac7224 */ /* 0x004fe400078e0039 */
[----:B------:R-:W2:Y:S04]  /*37f60*/  LDL.LU R57, [R1+0x2e74] ;  /* 0x002e740001397983 */ /* 0x000ea80000300800 */
[----:B------:R-:W3:Y:S04]  /*37f70*/  LDL.LU R173, [R1+0x4e4] ;  /* 0x0004e40001ad7983 */ /* 0x000ee80000300800 */
        /* <DEDUP_REMOVED lines=16> */
[----:B------:R-:W-:Y:S04]  /*38080*/  STL [R1+0x2c60], R105 ;  /* 0x002c606901007387 */ /* 0x000fe80000100800 */
[----:B------:R-:W-:Y:S04]  /*38090*/  STL [R1+0x2c1c], R141 ;  /* 0x002c1c8d01007387 */ /* 0x000fe80000100800 */
[----:B------:R-:W-:Y:S01]  /*380a0*/  STL [R1+0x2c18], R140 ;  /* 0x002c188c01007387 */ /* 0x000fe20000100800 */
[C---:B----4-:R-:W-:Y:S08]  /*380b0*/  HMMA.1688.F32.TF32 R128, R184.reuse, R82, R128 ;  /* 0x00000052b880723c */ /* 0x050ff00000081080 */
[C---:B------:R-:W-:Y:S08]  /*380c0*/  HMMA.1688.F32.TF32 R84, R184.reuse, R66, R160 ;  /* 0x00000042b854723c */ /* 0x040ff000000810a0 */
[C---:B------:R-:W-:Y:S08]  /*380d0*/  HMMA.1688.F32.TF32 R88, R184.reuse, R62, R200 ;  /* 0x0000003eb858723c */ /* 0x040ff000000810c8 */
[C---:B------:R-:W-:Y:S11]  /*380e0*/  HMMA.1688.F32.TF32 R156, R184.reuse, R70, R156 ;  /* 0x00000046b89c723c */ /* 0x040ff6000008109c */
[----:B------:R-:W-:Y:S04]  /*380f0*/  @!UPT UIADD3 URZ, URZ, URZ, URZ ;  /* 0x0000003f3f3ff290 */ /* 0x000fe8000fffe03f */
[----:B------:R-:W-:Y:S04]  /*38100*/  STL.64 [R1+0x950], R88 ;  /* 0x0009505801007387 */ /* 0x000fe80000100a00 */
[----:B------:R1:W-:Y:S04]  /*38110*/  STL.64 [R1+0x958], R90 ;  /* 0x0009585a01007387 */ /* 0x0003e80000100a00 */
[----:B------:R-:W-:Y:S04]  /*38120*/  STL.64 [R1+0x940], R84 ;  /* 0x0009405401007387 */ /* 0x000fe80000100a00 */
[----:B------:R4:W-:Y:S01]  /*38130*/  STL.64 [R1+0x948], R86 ;  /* 0x0009485601007387 */ /* 0x0009e20000100a00 */
[C---:B-1----:R-:W-:Y:S08]  /*38140*/  HMMA.1688.F32.TF32 R88, R184.reuse, R74, R152 ;  /* 0x0000004ab858723c */ /* 0x042ff00000081098 */
[C---:B----4-:R-:W-:Y:S01]  /*38150*/  HMMA.1688.F32.TF32 R84, R184.reuse, R78, R148 ;  /* 0x0000004eb854723c */ /* 0x050fe20000081094 */
[----:B------:R-:W-:Y:S04]  /*38160*/  STL.64 [R1+0x930], R156 ;  /* 0x0009309c01007387 */ /* 0x000fe80000100a00 */
[----:B------:R-:W-:Y:S10]  /*38170*/  STL.64 [R1+0x938], R158 ;  /* 0x0009389e01007387 */ /* 0x000ff40000100a00 */
[----:B------:R-:W-:Y:S04]  /*38180*/  STL.64 [R1+0x920], R88 ;  /* 0x0009205801007387 */ /* 0x000fe80000100a00 */
[----:B------:R1:W-:Y:S04]  /*38190*/  STL.64 [R1+0x928], R90 ;  /* 0x0009285a01007387 */ /* 0x0003e80000100a00 */
[----:B------:R-:W-:Y:S04]  /*381a0*/  STL.64 [R1+0x910], R84 ;  /* 0x0009105401007387 */ /* 0x000fe80000100a00 */
[----:B------:R4:W-:Y:S01]  /*381b0*/  STL.64 [R1+0x918], R86 ;  /* 0x0009185601007387 */ /* 0x0009e20000100a00 */
[C---:B-1----:R-:W-:Y:S08]  /*381c0*/  HMMA.1688.F32.TF32 R88, R184.reuse, R102, R124 ;  /* 0x00000066b858723c */ /* 0x042ff0000008107c */
[C---:B----4-:R-:W-:Y:S01]  /*381d0*/  HMMA.1688.F32.TF32 R84, R184.reuse, R106, R120 ;  /* 0x0000006ab854723c */ /* 0x050fe20000081078 */
[----:B------:R-:W-:Y:S04]  /*381e0*/  STL.64 [R1+0x900], R128 ;  /* 0x0009008001007387 */ /* 0x000fe80000100a00 */
[----:B------:R-:W-:Y:S03]  /*381f0*/  STL.64 [R1+0x908], R130 ;  /* 0x0009088201007387 */ /* 0x000fe60000100a00 */
[C---:B------:R-:W-:Y:S07]  /*38200*/  HMMA.1688.F32.TF32 R116, R184.reuse, R110, R116 ;  /* 0x0000006eb874723c */ /* 0x040fee0000081074 */
[----:B------:R-:W-:Y:S04]  /*38210*/  STL.64 [R1+0x8f0], R88 ;  /* 0x0008f05801007387 */ /* 0x000fe80000100a00 */
[----:B------:R1:W-:Y:S04]  /*38220*/  STL.64 [R1+0x8f8], R90 ;  /* 0x0008f85a01007387 */ /* 0x0003e80000100a00 */
[----:B------:R-:W-:Y:S04]  /*38230*/  STL.64 [R1+0x8e0], R84 ;  /* 0x0008e05401007387 */ /* 0x000fe80000100a00 */
[----:B------:R4:W-:Y:S01]  /*38240*/  STL.64 [R1+0x8e8], R86 ;  /* 0x0008e85601007387 */ /* 0x0009e20000100a00 */
[C---:B-1----:R-:W-:Y:S08]  /*38250*/  HMMA.1688.F32.TF32 R88, R184.reuse, R114, R96 ;  /* 0x00000072b858723c */ /* 0x042ff00000081060 */
[----:B----4-:R-:W-:Y:S01]  /*38260*/  HMMA.1688.F32.TF32 R84, R184, R134, R164 ;  /* 0x00000086b854723c */ /* 0x010fe200000810a4 */
[----:B------:R-:W-:Y:S04]  /*38270*/  STL.64 [R1+0x8d0], R116 ;  /* 0x0008d07401007387 */ /* 0x000fe80000100a00 */
[----:B------:R-:W-:Y:S04]  /*38280*/  STL.64 [R1+0x8d8], R118 ;  /* 0x0008d87601007387 */ /* 0x000fe80000100a00 */
[----:B------:R-:W4:Y:S06]  /*38290*/  LDL.LU R164, [R1+0x14b0] ;  /* 0x0014b00001a47983 */ /* 0x000f2c0000300800 */
[----:B------:R-:W-:Y:S04]  /*382a0*/  STL.64 [R1+0x8c0], R88 ;  /* 0x0008c05801007387 */ /* 0x000fe80000100a00 */
[----:B------:R-:W-:Y:S04]  /*382b0*/  STL.64 [R1+0x8c8], R90 ;  /* 0x0008c85a01007387 */ /* 0x000fe80000100a00 */
[----:B------:R-:W-:Y:S04]  /*382c0*/  STL.64 [R1+0x8b0], R84 ;  /* 0x0008b05401007387 */ /* 0x000fe80000100a00 */
[----:B------:R3:W-:Y:S04]  /*382d0*/  STL.64 [R1+0x8b8], R86 ;  /* 0x0008b85601007387 */ /* 0x0007e80000100a00 */
[----:B------:R-:W4:Y:S04]  /*382e0*/  LDL.LU R165, [R1+0x14b4] ;  /* 0x0014b40001a57983 */ /* 0x000f280000300800 */
[----:B------:R-:W4:Y:S04]  /*382f0*/  LDL.LU R166, [R1+0x14b8] ;  /* 0x0014b80001a67983 */ /* 0x000f280000300800 */
[----:B------:R-:W4:Y:S01]  /*38300*/  LDL.LU R167, [R1+0x14bc] ;  /* 0x0014bc0001a77983 */ /* 0x000f220000300800 */
[----:B--2---:R-:W-:-:S02]  /*38310*/  IMAD.MOV.U32 R94, RZ, RZ, R57 ;  /* 0x000000ffff5e7224 */ /* 0x004fc400078e0039 */
[----:B------:R-:W-:Y:S01]  /*38320*/  IMAD.MOV.U32 R95, RZ, RZ, R56 ;  /* 0x000000ffff5f7224 */ /* 0x000fe200078e0038 */
[C---:B---3--:R-:W-:Y:S08]  /*38330*/  HMMA.1688.F32.TF32 R84, R184.reuse, R142, R172 ;  /* 0x0000008eb854723c */ /* 0x048ff000000810ac */
[C---:B------:R-:W-:Y:S08]  /*38340*/  HMMA.1688.F32.TF32 R88, R184.reuse, R138, R92 ;  /* 0x0000008ab858723c */ /* 0x040ff0000008105c */
[C---:B------:R-:W-:Y:S11]  /*38350*/  HMMA.1688.F32.TF32 R92, R184.reuse, R146, R244 ;  /* 0x00000092b85c723c */ /* 0x040ff600000810f4 */
[----:B------:R-:W-:Y:S04]  /*38360*/  @!UPT UIADD3 URZ, URZ, URZ, URZ ;  /* 0x0000003f3f3ff290 */ /* 0x000fe8000fffe03f */
[----:B------:R-:W-:Y:S04]  /*38370*/  STL.64 [R1+0x8a0], R88 ;  /* 0x0008a05801007387 */ /* 0x000fe80000100a00 */
[----:B------:R1:W-:Y:S04]  /*38380*/  STL.64 [R1+0x8a8], R90 ;  /* 0x0008a85a01007387 */ /* 0x0003e80000100a00 */
[----:B------:R-:W-:Y:S04]  /*38390*/  STL.64 [R1+0x890], R84 ;  /* 0x0008905401007387 */ /* 0x000fe80000100a00 */
[----:B------:R2:W-:Y:S01]  /*383a0*/  STL.64 [R1+0x898], R86 ;  /* 0x0008985601007387 */ /* 0x0005e20000100a00 */
[C---:B-1----:R-:W-:Y:S03]  /*383b0*/  HMMA.1688.F32.TF32 R88, R184.reuse, R190, R168 ;  /* 0x000000beb858723c */ /* 0x042fe600000810a8 */
[----:B------:R-:W-:Y:S04]  /*383c0*/  STL.64 [R1+0x880], R92 ;  /* 0x0008805c01007387 */ /* 0x000fe80000100a00 */
[----:B------:R1:W-:Y:S01]  /*383d0*/  STL.64 [R1+0x888], R94 ;  /* 0x0008885e01007387 */ /* 0x0003e20000100a00 */
[----:B--2---:R-:W-:Y:S08]  /*383e0*/  HMMA.1688.F32.TF32 R84, R184, R242, R228 ;  /* 0x000000f2b854723c */ /* 0x004ff000000810e4 */
[C---:B-1----:R-:W-:Y:S08]  /*383f0*/  HMMA.1688.F32.TF32 R92, R192.reuse, R238, R204 ;  /* 0x000000eec05c723c */ /* 0x042ff000000810cc */
[C---:B------:R-:W-:Y:S01]  /*38400*/  HMMA.1688.F32.TF32 R96, R192.reuse, R6, R232 ;  /* 0x00000006c060723c */ /* 0x040fe200000810e8 */
[----:B------:R-:W-:Y:S04]  /*38410*/  STL.64 [R1+0x870], R88 ;  /* 0x0008705801007387 */ /* 0x000fe80000100a00 */
[----:B------:R-:W-:Y:S10]  /*38420*/  STL.64 [R1+0x878], R90 ;  /* 0x0008785a01007387 */ /* 0x000ff40000100a00 */
[----:B------:R-:W-:Y:S04]  /*38430*/  STL.64 [R1+0x2d28], R94 ;  /* 0x002d285e01007387 */ /* 0x000fe80000100a00 */
[----:B------:R-:W-:Y:S04]  /*38440*/  STL.64 [R1+0x840], R84 ;  /* 0x0008405401007387 */ /* 0x000fe80000100a00 */
[----:B------:R1:W-:Y:S04]  /*38450*/  STL.64 [R1+0x848], R86 ;  /* 0x0008485601007387 */ /* 0x0003e80000100a00 */
[----:B------:R2:W-:Y:S04]  /*38460*/  STL.64 [R1+0x2d20], R92 ;  /* 0x002d205c01007387 */ /* 0x0005e80000100a00 */
[----:B------:R-:W3:Y:S04]  /*38470*/  LDL.LU R232, [R1+0x1490] ;  /* 0x0014900001e87983 */ /* 0x000ee80000300800 */
[----:B------:R-:W3:Y:S04]  /*38480*/  LDL.LU R233, [R1+0x1494] ;  /* 0x0014940001e97983 */ /* 0x000ee80000300800 */
[----:B------:R-:W3:Y:S01]  /*38490*/  LDL.LU R234, [R1+0x1498] ;  /* 0x0014980001ea7983 */ /* 0x000ee20000300800 */
[C---:B------:R-:W-:Y:S03]  /*384a0*/  HMMA.1688.F32.TF32 R116, R192.reuse, R10, R224 ;  /* 0x0000000ac074723c */ /* 0x040fe600000810e0 */
[----:B------:R-:W3:Y:S04]  /*384b0*/  LDL.LU R235, [R1+0x149c] ;  /* 0x00149c0001eb7983 */ /* 0x000ee80000300800 */
[----:B------:R-:W-:Y:S04]  /*384c0*/  STL.64 [R1+0x2d38], R98 ;  /* 0x002d386201007387 */ /* 0x000fe80000100a00 */
[----:B------:R1:W-:Y:S04]  /*384d0*/  STL.64 [R1+0x2d30], R96 ;  /* 0x002d306001007387 */ /* 0x0003e80000100a00 */
[----:B------:R-:W1:Y:S04]  /*384e0*/  LDL.LU R124, [R1+0x13f0] ;  /* 0x0013f000017c7983 */ /* 0x000e680000300800 */
[----:B------:R-:W1:Y:S04]  /*384f0*/  LDL.LU R125, [R1+0x13f4] ;  /* 0x0013f400017d7983 */ /* 0x000e680000300800 */
[----:B------:R-:W1:Y:S04]  /*38500*/  LDL.LU R126, [R1+0x13f8] ;  /* 0x0013f800017e7983 */ /* 0x000e680000300800 */
[----:B------:R-:W1:Y:S04]  /*38510*/  LDL.LU R127, [R1+0x13fc] ;  /* 0x0013fc00017f7983 */ /* 0x000e680000300800 */
        /* <DEDUP_REMOVED lines=8> */
[----:B------:R-:W-:Y:S04]  /*385a0*/  STL.64 [R1+0x2d48], R118 ;  /* 0x002d487601007387 */ /* 0x000fe80000100a00 */
[----:B------:R-:W-:Y:S04]  /*385b0*/  STL.64 [R1+0x2d40], R116 ;  /* 0x002d407401007387 */ /* 0x000fe80000100a00 */
        /* <DEDUP_REMOVED lines=25> */
[C---:B-1----:R-:W-:Y:S11]  /*38750*/  HMMA.1688.F32.TF32 R84, R192.reuse, R30, R124 ;  /* 0x0000001ec054723c */ /* 0x042ff6000008107c */
[----:B------:R-:W-:Y:S11]  /*38760*/  @!UPT UIADD3 URZ, URZ, URZ, URZ ;  /* 0x0000003f3f3ff290 */ /* 0x000ff6000fffe03f */
[----:B------:R-:W-:Y:S02]  /*38770*/  @!UPT UIADD3 URZ, URZ, URZ, URZ ;  /* 0x0000003f3f3ff290 */ /* 0x000fe4000fffe03f */
[----:B------:R-:W-:Y:S01]  /*38780*/  IMAD.MOV.U32 R61, RZ, RZ, R84 ;  /* 0x000000ffff3d7224 */ /* 0x000fe200078e0054 */
[----:B------:R-:W-:Y:S01]  /*38790*/  MOV R64, R87 ;  /* 0x0000005700407202 */ /* 0x000fe20000000f00 */
[----:B------:R-:W-:Y:S02]  /*387a0*/  IMAD.MOV.U32 R60, RZ, RZ, R85 ;  /* 0x000000ffff3c7224 */ /* 0x000fe400078e0055 */
[----:B------:R-:W-:Y:S02]  /*387b0*/  IMAD.MOV.U32 R65, RZ, RZ, R86 ;  /* 0x000000ffff417224 */ /* 0x000fe400078e0056 */
[C---:B--2---:R-:W-:Y:S11]  /*387c0*/  HMMA.1688.F32.TF32 R84, R192.reuse, R34, R120 ;  /* 0x00000022c054723c */ /* 0x044ff60000081078 */
[----:B------:R-:W-:Y:S11]  /*387d0*/  @!UPT UIADD3 URZ, URZ, URZ, URZ ;  /* 0x0000003f3f3ff290 */ /* 0x000ff6000fffe03f */
[----:B------:R-:W-:Y:S02]  /*387e0*/  @!UPT UIADD3 URZ, URZ, URZ, URZ ;  /* 0x0000003f3f3ff290 */ /* 0x000fe4000fffe03f */
[----:B------:R-:W-:Y:S02]  /*387f0*/  IMAD.MOV.U32 R52, RZ, RZ, R84 ;  /* 0x000000ffff347224 */ /* 0x000fe400078e0054 */
        /* <DEDUP_REMOVED lines=10> */
[C---:B------:R-:W-:Y:S08]  /*388a0*/  HMMA.1688.F32.TF32 R84, R192.reuse, R42, R168 ;  /* 0x0000002ac054723c */ /* 0x040ff000000810a8 */
[C---:B------:R-:W-:Y:S08]  /*388b0*/  HMMA.1688.F32.TF32 R232, R192.reuse, R18, R232 ;  /* 0x00000012c0e8723c */ /* 0x040ff000000810e8 */
[----:B------:R-:W-:Y:S08]  /*388c0*/  HMMA.1688.F32.TF32 R228, R192, R22, R128 ;  /* 0x00000016c0e4723c */ /* 0x000ff00000081080 */
[----:B------:R-:W-:-:S02]  /*388d0*/  IMAD.MOV.U32 R56, RZ, RZ, R84 ;  /* 0x000000ffff387224 */ /* 0x000fc400078e0054 */
[----:B------:R-:W-:Y:S02]  /*388e0*/  IMAD.MOV.U32 R57, RZ, RZ, R85 ;  /* 0x000000ffff397224 */ /* 0x000fe400078e0055 */
[----:B------:R-:W-:Y:S02]  /*388f0*/  IMAD.MOV.U32 R105, RZ, RZ, R86 ;  /* 0x000000ffff697224 */ /* 0x000fe400078e0056 */
[----:B------:R-:W-:Y:S01]  /*38900*/  IMAD.MOV.U32 R252, RZ, RZ, R87 ;  /* 0x000000fffffc7224 */ /* 0x000fe200078e0057 */
[----:B------:R-:W-:Y:S04]  /*38910*/  STL.64 [R1+0x2dd0], R234 ;  /* 0x002dd0ea01007387 */ /* 0x000fe80000100a00 */
[----:B------:R-:W-:Y:S04]  /*38920*/  STL.64 [R1+0x2dc8], R232 ;  /* 0x002dc8e801007387 */ /* 0x000fe80000100a00 */
[----:B------:R-:W-:Y:S04]  /*38930*/  STL.64 [R1+0x2de0], R230 ;  /* 0x002de0e601007387 */ /* 0x000fe80000100a00 */
[----:B------:R-:W-:Y:S01]  /*38940*/  STL.64 [R1+0x2dd8], R228 ;  /* 0x002dd8e401007387 */ /* 0x000fe20000100a00 */
[----:B------:R-:W-:Y:S01]  /*38950*/  MOV R124, R29 ;  /* 0x0000001d007c7202 */ /* 0x000fe20000000f00 */
[----:B----4-:R-:W-:Y:S01]  /*38960*/  HMMA.1688.F32.TF32 R84, R192, R46, R204 ;  /* 0x0000002ec054723c */ /* 0x010fe200000810cc */
[----:B------:R-:W-:-:S02]  /*38970*/  IMAD.MOV.U32 R125, RZ, RZ, R16 ;  /* 0x000000ffff7d7224 */ /* 0x000fc400078e0010 */
[----:B------:R-:W-:Y:S02]  /*38980*/  IMAD.MOV.U32 R126, RZ, RZ, R17 ;  /* 0x000000ffff7e7224 */ /* 0x000fe400078e0011 */
[----:B------:R-:W-:Y:S02]  /*38990*/  IMAD.MOV.U32 R128, RZ, RZ, R13 ;  /* 0x000000ffff807224 */ /* 0x000fe400078e000d */
[----:B------:R-:W-:Y:S11]  /*389a0*/  IMAD.MOV.U32 R129, RZ, RZ, R12 ;  /* 0x000000ffff817224 */ /* 0x000ff600078e000c */
[----:B------:R-:W-:Y:S06]  /*389b0*/  @!UPT UIADD3 URZ, URZ, URZ, URZ ;  /* 0x0000003f3f3ff290 */ /* 0x000fec000fffe03f */
[----:B------:R-:W-:Y:S01]  /*389c0*/  IMAD.MOV.U32 R108, RZ, RZ, R84 ;  /* 0x000000ffff6c7224 */ /* 0x000fe200078e0054 */
[----:B------:R-:W-:Y:S01]  /*389d0*/  MOV R109, R85 ;  /* 0x00000055006d7202 */ /* 0x000fe20000000f00 */
[----:B------:R-:W-:Y:S02]  /*389e0*/  IMAD.MOV.U32 R144, RZ, RZ, R86 ;  /* 0x000000ffff907224 */ /* 0x000fe400078e0056 */
[----:B------:R-:W-:Y:S02]  /*389f0*/  IMAD.MOV.U32 R145, RZ, RZ, R87 ;  /* 0x000000ffff917224 */ /* 0x000fe400078e0057 */
[----:B------:R-:W-:Y:S01]  /*38a00*/  HMMA.1688.F32.TF32 R84, R192, R50, R164 ;  /* 0x00000032c054723c */ /* 0x000fe200000810a4 */
        /* <DEDUP_REMOVED lines=16> */
[----:B------:R-:W3:Y:S04]  /*38b10*/  LDL.LU R12, [R1+0x2e60] ;  /* 0x002e6000010c7983 */ /* 0x000ee80000300800 */
[----:B------:R-:W4:Y:S04]  /*38b20*/  LDL.LU R130, [R1+0x608] ;  /* 0x0006080001827983 */ /* 0x000f280000300800 */
[----:B------:R-:W4:Y:S04]  /*38b30*/  LDL.LU R131, [R1+0x60c] ;  /* 0x00060c0001837983 */ /* 0x000f280000300800 */
[----:B------:R-:W4:Y:S04]  /*38b40*/  LDL.LU R148, [R1+0x610] ;  /* 0x0006100001947983 */ /* 0x000f280000300800 */
[----:B------:R-:W4:Y:S01]  /*38b50*/  LDL.LU R149, [R1+0x614] ;  /* 0x0006140001957983 */ /* 0x000f220000300800 */
[----:B------:R-:W-:-:S02]  /*38b60*/  IMAD.MOV.U32 R141, RZ, RZ, R84 ;  /* 0x000000ffff8d7224 */ /* 0x000fc400078e0054 */
[----:B------:R-:W-:Y:S02]  /*38b70*/  IMAD.MOV.U32 R140, RZ, RZ, R85 ;  /* 0x000000ffff8c7224 */ /* 0x000fe400078e0055 */
[----:B------:R-:W-:Y:S02]  /*38b80*/  IMAD.MOV.U32 R136, RZ, RZ, R86 ;  /* 0x000000ffff887224 */ /* 0x000fe400078e0056 */
[----:B------:R-:W-:Y:S02]  /*38b90*/  IMAD.MOV.U32 R137, RZ, RZ, R87 ;  /* 0x000000ffff897224 */ /* 0x000fe400078e0057 */
[----:B--2---:R-:W-:Y:S02]  /*38ba0*/  IMAD.MOV.U32 R150, RZ, RZ, R13 ;  /* 0x000000ffff967224 */ /* 0x004fe400078e000d */
[----:B------:R-:W2:Y:S01]  /*38bb0*/  LDL.LU R13, [R1+0x2e5c] ;  /* 0x002e5c00010d7983 */ /* 0x000ea20000300800 */
[----:B---3--:R-:W-:-:S03]  /*38bc0*/  MOV R151, R12 ;  /* 0x0000000c00977202 */ /* 0x008fc60000000f00 */
        /* <DEDUP_REMOVED lines=59> */
[----:B--2---:R-:W-:-:S02]  /*38f80*/  IMAD.MOV.U32 R155, RZ, RZ, R13 ;  /* 0x000000ffff9b7224 */ /* 0x004fc400078e000d */
[----:B---3--:R-:W-:Y:S02]  /*38f90*/  IMAD.MOV.U32 R154, RZ, RZ, R12 ;  /* 0x000000ffff9a7224 */ /* 0x008fe400078e000c */
[----:B------:R-:W2:Y:S04]  /*38fa0*/  LDL.LU R12, [R1+0x2e54] ;  /* 0x002e5400010c7983 */ /* 0x000ea80000300800 */
[----:B------:R-:W3:Y:S04]  /*38fb0*/  LDL.LU R13, [R1+0x2e50] ;  /* 0x002e5000010d7983 */ /* 0x000ee80000300800 */
[----:B------:R-:W2:Y:S04]  /*38fc0*/  LDL.LU R120, [R1+0x1560] ;  /* 0x0015600001787983 */ /* 0x000ea80000300800 */
[----:B------:R-:W2:Y:S04]  /*38fd0*/  LDL.LU R121, [R1+0x1564] ;  /* 0x0015640001797983 */ /* 0x000ea80000300800 */
[----:B------:R-:W2:Y:S04]  /*38fe0*/  LDL.LU R122, [R1+0x1568] ;  /* 0x00156800017a7983 */ /* 0x000ea80000300800 */
[----:B------:R-:W2:Y:S04]  /*38ff0*/  LDL.LU R123, [R1+0x156c] ;  /* 0x00156c00017b7983 */ /* 0x000ea80000300800 */
[----:B------:R-:W2:Y:S04]  /*39000*/  LDL.LU R204, [R1+0x1530] ;  /* 0x0015300001cc7983 */ /* 0x000ea80000300800 */
[----:B------:R-:W2:Y:S01]  /*39010*/  LDL.LU R205, [R1+0x1534] ;  /* 0x0015340001cd7983 */ /* 0x000ea20000300800 */
[C---:B----4-:R-:W-:Y:S11]  /*39020*/  HMMA.1688.F32.TF32 R92, R192.reuse, R54, R92 ;  /* 0x00000036c05c723c */ /* 0x050ff6000008105c */
[----:B------:R-:W-:Y:S11]  /*39030*/  @!UPT UIADD3 URZ, URZ, URZ, URZ ;  /* 0x0000003f3f3ff290 */ /* 0x000ff6000fffe03f */
[----:B------:R-:W-:Y:S02]  /*39040*/  @!UPT UIADD3 URZ, URZ, URZ, URZ ;  /* 0x0000003f3f3ff290 */ /* 0x000fe4000fffe03f */
[----:B------:R-:W-:Y:S01]  /*39050*/  IMAD.MOV.U32 R133, RZ, RZ, R92 ;  /* 0x000000ffff857224 */ /* 0x000fe200078e005c */
[----:B------:R-:W-:Y:S01]  /*39060*/  MOV R113, R94 ;  /* 0x0000005e00717202 */ /* 0x000fe20000000f00 */
[----:B------:R-:W-:Y:S02]  /*39070*/  IMAD.MOV.U32 R132, RZ, RZ, R93 ;  /* 0x000000ffff847224 */ /* 0x000fe400078e005d */
[----:B------:R-:W-:Y:S02]  /*39080*/  IMAD.MOV.U32 R112, RZ, RZ, R95 ;  /* 0x000000ffff707224 */ /* 0x000fe400078e005f */
[C---:B------:R-:W-:Y:S08]  /*39090*/  HMMA.1688.F32.TF32 R92, R192.reuse, R58, R184 ;  /* 0x0000003ac05c723c */ /* 0x040ff000000810b8 */
[C---:B------:R-:W-:Y:S11]  /*390a0*/  HMMA.1688.F32.TF32 R96, R192.reuse, R62, R248 ;  /* 0x0000003ec060723c */ /* 0x040ff600000810f8 */
[----:B------:R-:W-:Y:S05]  /*390b0*/  @!UPT UIADD3 URZ, URZ, URZ, URZ ;  /* 0x0000003f3f3ff290 */ /* 0x000fea000fffe03f */
[----:B------:R-:W-:Y:S02]  /*390c0*/  IMAD.MOV.U32 R68, RZ, RZ, R92 ;  /* 0x000000ffff447224 */ /* 0x000fe400078e005c */
[----:B------:R-:W-:Y:S02]  /*390d0*/  IMAD.MOV.U32 R69, RZ, RZ, R93 ;  /* 0x000000ffff457224 */ /* 0x000fe400078e005d */
[----:B------:R-:W-:Y:S02]  /*390e0*/  IMAD.MOV.U32 R72, RZ, RZ, R94 ;  /* 0x000000ffff487224 */ /* 0x000fe400078e005e */
[----:B------:R-:W-:Y:S02]  /*390f0*/  IMAD.MOV.U32 R73, RZ, RZ, R95 ;  /* 0x000000ffff497224 */ /* 0x000fe400078e005f */
[C---:B------:R-:W-:Y:S08]  /*39100*/  HMMA.1688.F32.TF32 R92, R192.reuse, R66, R88 ;  /* 0x00000042c05c723c */ /* 0x040ff00000081058 */
[C---:B------:R-:W-:Y:S08]  /*39110*/  HMMA.1688.F32.TF32 R88, R192.reuse, R70, R84 ;  /* 0x00000046c058723c */ /* 0x040ff00000081054 */
[C---:B------:R-:W-:Y:S01]  /*39120*/  HMMA.1688.F32.TF32 R84, R192.reuse, R74, R208 ;  /* 0x0000004ac054723c */ /* 0x040fe200000810d0 */
[----:B------:R-:W-:Y:S04]  /*39130*/  STL.64 [R1+0x9d0], R96 ;  /* 0x0009d06001007387 */ /* 0x000fe80000100a00 */
[----:B------:R-:W-:Y:S04]  /*39140*/  STL.64 [R1+0x9d8], R98 ;  /* 0x0009d86201007387 */ /* 0x000fe80000100a00 */
[----:B------:R-:W-:Y:S04]  /*39150*/  STL.64 [R1+0x9e0], R92 ;  /* 0x0009e05c01007387 */ /* 0x000fe80000100a00 */
[----:B------:R1:W-:Y:S04]  /*39160*/  STL.64 [R1+0x9e8], R94 ;  /* 0x0009e85e01007387 */ /* 0x0003e80000100a00 */
[----:B------:R-:W-:Y:S04]  /*39170*/  STL.64 [R1+0x9f0], R88 ;  /* 0x0009f05801007387 */ /* 0x000fe80000100a00 */
[----:B------:R4:W-:Y:S01]  /*39180*/  STL.64 [R1+0x9f8], R90 ;  /* 0x0009f85a01007387 */ /* 0x0009e20000100a00 */
[C---:B-1----:R-:W-:Y:S03]  /*39190*/  HMMA.1688.F32.TF32 R92, R192.reuse, R78, R180 ;  /* 0x0000004ec05c723c */ /* 0x042fe600000810b4 */
[----:B------:R-:W-:Y:S04]  /*391a0*/  STL.64 [R1+0xa00], R84 ;  /* 0x000a005401007387 */ /* 0x000fe80000100a00 */
[----:B------:R1:W-:Y:S01]  /*391b0*/  STL.64 [R1+0xa08], R86 ;  /* 0x000a085601007387 */ /* 0x0003e20000100a00 */
[C---:B----4-:R-:W-:Y:S08]  /*391c0*/  HMMA.1688.F32.TF32 R88, R192.reuse, R82, R212 ;  /* 0x00000052c058723c */ /* 0x050ff000000810d4 */
[C---:B-1----:R-:W-:Y:S07]  /*391d0*/  HMMA.1688.F32.TF32 R84, R192.reuse, R102, R216 ;  /* 0x00000066c054723c */ /* 0x042fee00000810d8 */
        /* <DEDUP_REMOVED lines=17> */
[----:B-1----:R-:W-:Y:S01]  /*392f0*/  HMMA.1688.F32.TF32 R84, R192, R142, R152 ;  /* 0x0000008ec054723c */ /* 0x002fe20000081098 */
[----:B------:R-:W-:-:S06]  /*39300*/  IMAD.MOV.U32 R127, RZ, RZ, R3 ;  /* 0x000000ffff7f7224 */ /* 0x000fcc00078e0003 */
        /* <DEDUP_REMOVED lines=8> */
[----:B-1----:R-:W-:Y:S07]  /*39390*/  HMMA.1688.F32.TF32 R84, R192, R242, R124 ;  /* 0x000000f2c054723c */ /* 0x002fee000008107c */
[----:B------:R-:W-:Y:S04]  /*393a0*/  STL.64 [R1+0xa30], R92 ;  /* 0x000a305c01007387 */ /* 0x000fe80000100a00 */
[----:B------:R-:W-:Y:S04]  /*393b0*/  STL.64 [R1+0xa38], R94 ;  /* 0x000a385e01007387 */ /* 0x000fe80000100a00 */
[----:B------:R1:W-:Y:S04]  /*393c0*/  STL.64 [R1+0xa20], R88 ;  /* 0x000a205801007387 */ /* 0x0003e80000100a00 */
[----:B------:R4:W-:Y:S04]  /*393d0*/  STL.64 [R1+0xa28], R90 ;  /* 0x000a285a01007387 */ /* 0x0009e80000100a00 */
[----:B------:R-:W2:Y:S01]  /*393e0*/  LDL R3, [R1+0x158c] ;  /* 0x00158c0001037983 */ /* 0x000ea20000100800 */
[----:B------:R-:W-:-:S03]  /*393f0*/  IMAD.MOV.U32 R222, RZ, RZ, R17 ;  /* 0x000000ffffde7224 */ /* 0x000fc600078e0011 */
[----:B------:R1:W-:Y:S01]  /*39400*/  STL.64 [R1+0xa10], R84 ;  /* 0x000a105401007387 */ /* 0x0003e20000100a00 */
[----:B------:R-:W-:-:S03]  /*39410*/  MOV R223, R16 ;  /* 0x0000001000df7202 */ /* 0x000fc60000000f00 */
[----:B------:R1:W-:Y:S04]  /*39420*/  STL.64 [R1+0xa18], R86 ;  /* 0x000a185601007387 */ /* 0x0003e80000100a00 */
[----:B------:R-:W2:Y:S04]  /*39430*/  LDL.LU R220, [R1+0xad0] ;  /* 0x000ad00001dc7983 */ /* 0x000ea80000300800 */
[----:B------:R-:W2:Y:S04]  /*39440*/  LDL.LU R221, [R1+0xad4] ;  /* 0x000ad40001dd7983 */ /* 0x000ea80000300800 */
[----:B------:R-:W1:Y:S04]  /*39450*/  LDL.LU R17, [R1+0x2e4c] ;  /* 0x002e4c0001117983 */ /* 0x000e680000300800 */
[----:B------:R-:W2:Y:S04]  /*39460*/  LDL.LU R16, [R1+0x2e48] ;  /* 0x002e480001107983 */ /* 0x000ea80000300800 */
[----:B------:R-:W3:Y:S04]  /*39470*/  LDL.LU R208, [R1+0xbf0] ;  /* 0x000bf00001d07983 */ /* 0x000ee80000300800 */
[----:B------:R-:W3:Y:S04]  /*39480*/  LDL.LU R209, [R1+0xbf4] ;  /* 0x000bf40001d17983 */ /* 0x000ee80000300800 */
[----:B------:R-:W3:Y:S04]  /*39490*/  LDL.LU R210, [R1+0xbf8] ;  /* 0x000bf80001d27983 */ /* 0x000ee80000300800 */
[----:B------:R-:W3:Y:S01]  /*394a0*/  LDL.LU R211, [R1+0xbfc] ;  /* 0x000bfc0001d37983 */ /* 0x000ee20000300800 */
[----:B-1----:R-:W-:-:S03]  /*394b0*/  IMAD.MOV.U32 R88, RZ, RZ, R17 ;  /* 0x000000ffff587224 */ /* 0x002fc600078e0011 */
[----:B------:R-:W3:Y:S01]  /*394c0*/  LDL.LU R17, [R1+0x2e44] ;  /* 0x002e440001117983 */ /* 0x000ee20000300800 */
[----:B--2---:R-:W-:-:S03]  /*394d0*/  IMAD.MOV.U32 R89, RZ, RZ, R16 ;  /* 0x000000ffff597224 */ /* 0x004fc600078e0010 */
[----:B------:R-:W2:Y:S04]  /*394e0*/  LDL.LU R16, [R1+0x2e40] ;  /* 0x002e400001107983 */ /* 0x000ea80000300800 */
[----:B----4-:R-:W4:Y:S04]  /*394f0*/  LDL.LU R90, [R1+0xb18] ;  /* 0x000b1800015a7983 */ /* 0x010f280000300800 */
[----:B------:R-:W4:Y:S04]  /*39500*/  LDL.LU R91, [R1+0xb1c] ;  /* 0x000b1c00015b7983 */ /* 0x000f280000300800 */
[----:B------:R-:W4:Y:S04]  /*39510*/  LDL.LU R212, [R1+0xc10] ;  /* 0x000c100001d47983 */ /* 0x000f280000300800 */
[----:B------:R-:W4:Y:S01]  /*39520*/  LDL.LU R213, [R1+0xc14] ;  /* 0x000c140001d57983 */ /* 0x000f220000300800 */
[----:B---3--:R-:W-:-:S03]  /*39530*/  IMAD.MOV.U32 R214, RZ, RZ, R17 ;  /* 0x000000ffffd67224 */ /* 0x008fc600078e0011 */
[----:B------:R-:W3:Y:S01]  /*39540*/  LDL.LU R17, [R1+0x2e3c] ;  /* 0x002e3c0001117983 */ /* 0x000ee20000300800 */
[----:B--2---:R-:W-:-:S03]  /*39550*/  IMAD.MOV.U32 R215, RZ, RZ, R16 ;  /* 0x000000ffffd77224 */ /* 0x004fc600078e0010 */
[----:B------:R-:W2:Y:S04]  /*39560*/  LDL.LU R16, [R1+0x2e38] ;  /* 0x002e380001107983 */ /* 0x000ea80000300800 */
[----:B------:R-:W4:Y:S04]  /*39570*/  LDL.LU R92, [R1+0xce0] ;  /* 0x000ce000015c7983 */ /* 0x000f280000300800 */
        /* <DEDUP_REMOVED lines=11> */
[----:B---3--:R-:W-:-:S03]  /*39630*/  MOV R118, R17 ;  /* 0x0000001100767202 */ /* 0x008fc60000000f00 */
[----:B------:R-:W3:Y:S01]  /*39640*/  LDL.LU R17, [R1+0x2e2c] ;  /* 0x002e2c0001117983 */ /* 0x000ee20000300800 */
[----:B--2---:R-:W-:-:S03]  /*39650*/  IMAD.MOV.U32 R119, RZ, RZ, R16 ;  /* 0x000000ffff777224 */ /* 0x004fc600078e0010 */
[----:B------:R-:W2:Y:S01]  /*39660*/  LDL.LU R16, [R1+0x2e28] ;  /* 0x002e280001107983 */ /* 0x000ea20000300800 */
[C---:B------:R-:W-:Y:S03]  /*39670*/  HMMA.1688.F32.TF32 R180, R196.reuse, R10, R168 ;  /* 0x0000000ac4b4723c */ /* 0x040fe600000810a8 */
[----:B------:R-:W4:Y:S04]  /*39680*/  LDL.LU R168, [R1+0xdf0] ;  /* 0x000df00001a87983 */ /* 0x000f280000300800 */
[----:B------:R-:W4:Y:S01]  /*39690*/  LDL.LU R169, [R1+0xdf4] ;  /* 0x000df40001a97983 */ /* 0x000f220000300800 */
[----:B------:R-:W-:Y:S03]  /*396a0*/  HMMA.1688.F32.TF32 R156, R196, R6, R172 ;  /* 0x00000006c49c723c */ /* 0x000fe600000810ac */
        /* <DEDUP_REMOVED lines=20> */
[----:B--2---:R-:W-:-:S03]  /*397f0*/  MOV R177, R16 ;  /* 0x0000001000b17202 */ /* 0x004fc60000000f00 */
        /* <DEDUP_REMOVED lines=8> */
[----:B------:R-:W2:Y:S01]  /*39880*/  LDL.LU R16, [R1+0x2e08] ;  /* 0x002e080001107983 */ /* 0x000ea20000300800 */
[----:B------:R-:W-:Y:S03]  /*39890*/  HMMA.1688.F32.TF32 R224, R192, R26, R224 ;  /* 0x0000001ac0e0723c */ /* 0x000fe600000810e0 */
        /* <DEDUP_REMOVED lines=13> */
[----:B------:R-:W-:Y:S01]  /*39970*/  HMMA.1688.F32.TF32 R124, R196, R238, R120 ;  /* 0x000000eec47c723c */ /* 0x000fe20000081078 */
[----:B---3--:R-:W-:-:S02]  /*39980*/  IMAD.MOV.U32 R150, RZ, RZ, R17 ;  /* 0x000000ffff967224 */ /* 0x008fc400078e0011 */
[----:B------:R-:W3:Y:S01]  /*39990*/  LDL.LU R17, [R1+0x2dfc] ;  /* 0x002dfc0001117983 */ /* 0x000ee20000300800 */
[----:B--2---:R-:W-:-:S03]  /*399a0*/  IMAD.MOV.U32 R151, RZ, RZ, R16 ;  /* 0x000000ffff977224 */ /* 0x004fc600078e0010 */
[----:B------:R-:W3:Y:S04]  /*399b0*/  LDL.LU R16, [R1+0x2df8] ;  /* 0x002df80001107983 */ /* 0x000ee80000300800 */
        /* <DEDUP_REMOVED lines=34> */
[----:B----4-:R-:W-:Y:S01]  /*39be0*/  HMMA.1688.F32.TF32 R232, R196, R66, R232 ;  /* 0x00000042c4e8723c */ /* 0x010fe200000810e8 */
[----:B------:R-:W-:-:S02]  /*39bf0*/  IMAD.MOV.U32 R206, RZ, RZ, R13 ;  /* 0x000000ffffce7224 */ /* 0x000fc400078e000d */
[----:B------:R-:W-:-:S05]  /*39c00*/  IMAD.MOV.U32 R207, RZ, RZ, R12 ;  /* 0x000000ffffcf7224 */ /* 0x000fca00078e000c */
[C---:B------:R-:W-:Y:S08]  /*39c10*/  HMMA.1688.F32.TF32 R172, R196.reuse, R70, R172 ;  /* 0x00000046c4ac723c */ /* 0x040ff000000810ac */
[C---:B------:R-:W-:Y:S08]  /*39c20*/  HMMA.1688.F32.TF32 R168, R196.reuse, R74, R168 ;  /* 0x0000004ac4a8723c */ /* 0x040ff000000810a8 */
[----:B------:R-:W-:Y:S07]  /*39c30*/  HMMA.1688.F32.TF32 R12, R196, R14, R204 ;  /* 0x0000000ec40c723c */ /* 0x000fee00000810cc */
[----:B------:R-:W-:Y:S01]  /*39c40*/  MOV R204, R188 ;  /* 0x000000bc00cc7202 */ /* 0x000fe20000000f00 */
[----:B------:R-:W-:Y:S01]  /*39c50*/  IMAD.MOV.U32 R205, RZ, RZ, R101 ;  /* 0x000000ffffcd7224 */ /* 0x000fe200078e0065 */
[----:B------:R-:W4:Y:S01]  /*39c60*/  LDL.LU R188, [R1+0x2df4] ;  /* 0x002df40001bc7983 */ /* 0x000f220000300800 */
[----:B------:R-:W-:-:S02]  /*39c70*/  IMAD.MOV.U32 R206, RZ, RZ, R100 ;  /* 0x000000ffffce7224 */ /* 0x000fc400078e0064 */
[----:B------:R-:W-:Y:S01]  /*39c80*/  IMAD.MOV.U32 R207, RZ, RZ, R33 ;  /* 0x000000ffffcf7224 */ /* 0x000fe200078e0021 */
[----:B------:R-:W4:Y:S04]  /*39c90*/  LDL.LU R101, [R1+0x2df0] ;  /* 0x002df00001657983 */ /* 0x000f280000300800 */
[----:B------:R-:W4:Y:S04]  /*39ca0*/  LDL.LU R100, [R1+0x2dec] ;  /* 0x002dec0001647983 */ /* 0x000f280000300800 */
[----:B------:R-:W4:Y:S01]  /*39cb0*/  LDL.LU R33, [R1+0x2de8] ;  /* 0x002de80001217983 */ /* 0x000f220000300800 */
[C---:B------:R-:W-:Y:S08]  /*39cc0*/  HMMA.1688.F32.TF32 R96, R196.reuse, R102, R96 ;  /* 0x00000066c460723c */ /* 0x040ff00000081060 */
[C---:B--2---:R-:W-:Y:S08]  /*39cd0*/  HMMA.1688.F32.TF32 R228, R196.reuse, R62, R228 ;  /* 0x0000003ec4e4723c */ /* 0x044ff000000810e4 */
[C---:B---3--:R-:W-:Y:S11]  /*39ce0*/  HMMA.1688.F32.TF32 R244, R196.reuse, R78, R244 ;  /* 0x0000004ec4f4723c */ /* 0x048ff600000810f4 */
[----:B------:R-:W-:Y:S04]  /*39cf0*/  @!UPT UIADD3 URZ, URZ, URZ, URZ ;  /* 0x0000003f3f3ff290 */ /* 0x000fe8000fffe03f */
        /* <DEDUP_REMOVED lines=17> */
[----:B------:R1:W-:Y:S02]  /*39e10*/  STL.64 [R1+0xb78], R246 ;  /* 0x000b78f601007387 */ /* 0x0003e40000100a00 */
[C---:B-1----:R-:W-:Y:S08]  /*39e20*/  HMMA.1688.F32.TF32 R244, R196.reuse, R82, R116 ;  /* 0x00000052c4f4723c */ /* 0x042ff00000081074 */
        /* <DEDUP_REMOVED lines=8> */
[C---:B-1----:R-:W-:Y:S03]  /*39eb0*/  HMMA.1688.F32.TF32 R96, R196.reuse, R114, R212 ;  /* 0x00000072c460723c */ /* 0x042fe600000810d4 */
[----:B------:R-:W-:Y:S04]  /*39ec0*/  STL.64 [R1+0xb30], R92 ;  /* 0x000b305c01007387 */ /* 0x000fe80000100a00 */
[----:B------:R1:W-:Y:S02]  /*39ed0*/  STL.64 [R1+0xb38], R94 ;  /* 0x000b385e01007387 */ /* 0x0003e40000100a00 */
[C---:B-1----:R-:W-:Y:S08]  /*39ee0*/  HMMA.1688.F32.TF32 R92, R196.reuse, R134, R88 ;  /* 0x00000086c45c723c */ /* 0x042ff00000081058 */
        /* <DEDUP_REMOVED lines=13> */
[----:B------:R-:W-:-:S06]  /*39fc0*/  MOV R220, R189 ;  /* 0x000000bd00dc7202 */ /* 0x000fcc0000000f00 */
[----:B------:R-:W-:Y:S04]  /*39fd0*/  STL.64 [R1+0xae0], R92 ;  /* 0x000ae05c01007387 */ /* 0x000fe80000100a00 */
[----:B------:R-:W-:Y:S04]  /*39fe0*/  STL.64 [R1+0xae8], R94 ;  /* 0x000ae85e01007387 */ /* 0x000fe80000100a00 */
[----:B------:R-:W-:Y:S01]  /*39ff0*/  STL.64 [R1+0xad0], R88 ;  /* 0x000ad05801007387 */ /* 0x000fe20000100a00 */
[----:B------:R-:W-:-:S03]  /*3a000*/  IMAD.MOV.U32 R221, RZ, RZ, R236 ;  /* 0x000000ffffdd7224 */ /* 0x000fc600078e00ec */
[----:B------:R-:W-:Y:S01]  /*3a010*/  STL.64 [R1+0xad8], R90 ;  /* 0x000ad85a01007387 */ /* 0x000fe20000100a00 */
[----:B------:R-:W-:-:S03]  /*3a020*/  IMAD.MOV.U32 R208, RZ, RZ, R237 ;  /* 0x000000ffffd07224 */ /* 0x000fc600078e00ed */
[----:B------:R1:W-:Y:S01]  /*3a030*/  STL.64 [R1+0x9a0], R84 ;  /* 0x0009a05401007387 */ /* 0x0003e20000100a00 */
[----:B------:R-:W-:-:S03]  /*3a040*/  IMAD.MOV.U32 R209, RZ, RZ, R9 ;  /* 0x000000ffffd17224 */ /* 0x000fc600078e0009 */
[----:B------:R4:W-:Y:S01]  /*3a050*/  STL.64 [R1+0x9a8], R86 ;  /* 0x0009a85601007387 */ /* 0x0009e20000100a00 */
[----:B------:R-:W-:-:S03]  /*3a060*/  IMAD.MOV.U32 R210, RZ, RZ, R28 ;  /* 0x000000ffffd27224 */ /* 0x000fc600078e001c */
[----:B------:R-:W2:Y:S01]  /*3a070*/  LDL.LU R189, [R1+0x2da4] ;  /* 0x002da40001bd7983 */ /* 0x000ea20000300800 */
[----:B------:R-:W-:-:S03]  /*3a080*/  MOV R211, R8 ;  /* 0x0000000800d37202 */ /* 0x000fc60000000f00 */
[----:B------:R-:W2:Y:S04]  /*3a090*/  LDL.LU R236, [R1+0x2da0] ;  /* 0x002da00001ec7983 */ /* 0x000ea80000300800 */
[----:B------:R-:W2:Y:S04]  /*3a0a0*/  LDL.LU R237, [R1+0x2d9c] ;  /* 0x002d9c0001ed7983 */ /* 0x000ea80000300800 */
[----:B------:R-:W2:Y:S04]  /*3a0b0*/  LDL.LU R9, [R1+0x2d98] ;  /* 0x002d980001097983 */ /* 0x000ea80000300800 */
[----:B------:R-:W2:Y:S04]  /*3a0c0*/  LDL.LU R28, [R1+0x2d94] ;  /* 0x002d9400011c7983 */ /* 0x000ea80000300800 */
[----:B------:R-:W3:Y:S01]  /*3a0d0*/  LDL.LU R8, [R1+0x2d90] ;  /* 0x002d900001087983 */ /* 0x000ee20000300800 */
[----:B-1----:R-:W-:-:S02]  /*3a0e0*/  IMAD.MOV.U32 R84, RZ, RZ, R33 ;  /* 0x000000ffff547224 */ /* 0x002fc400078e0021 */
[----:B------:R-:W-:Y:S01]  /*3a0f0*/  IMAD.MOV.U32 R85, RZ, RZ, R100 ;  /* 0x000000ffff557224 */ /* 0x000fe200078e0064 */
[----:B------:R-:W3:Y:S01]  /*3a100*/  LDL.LU R33, [R1+0x2d8c] ;  /* 0x002d8c0001217983 */ /* 0x000ee20000300800 */
[----:B----4-:R-:W-:Y:S02]  /*3a110*/  IMAD.MOV.U32 R86, RZ, RZ, R101 ;  /* 0x000000ffff567224 */ /* 0x010fe400078e0065 */
[----:B------:R-:W-:Y:S01]  /*3a120*/  IMAD.MOV.U32 R87, RZ, RZ, R188 ;  /* 0x000000ffff577224 */ /* 0x000fe200078e00bc */
[----:B------:R-:W4:Y:S04]  /*3a130*/  LDL.LU R100, [R1+0x2d88] ;  /* 0x002d880001647983 */ /* 0x000f280000300800 */
[----:B------:R-:W4:Y:S04]  /*3a140*/  LDL.LU R101, [R1+0x2d84] ;  /* 0x002d840001657983 */ /* 0x000f280000300800 */
[----:B------:R-:W4:Y:S04]  /*3a150*/  LDL.LU R188, [R1+0x2d80] ;  /* 0x002d800001bc7983 */ /* 0x000f280000300800 */
[----:B------:R-:W4:Y:S04]  /*3a160*/  LDL.LU R88, [R1+0xc90] ;  /* 0x000c900001587983 */ /* 0x000f280000300800 */
[----:B------:R-:W4:Y:S01]  /*3a170*/  LDL.LU R89, [R1+0xc94] ;  /* 0x000c940001597983 */ /* 0x000f220000300800 */
[----:B------:R-:W-:Y:S01]  /*3a180*/  MOV R92, R29 ;  /* 0x0000001d005c7202 */ /* 0x000fe20000000f00 */
[----:B------:R-:W-:-:S02]  /*3a190*/  IMAD.MOV.U32 R93, RZ, RZ, R32 ;  /* 0x000000ffff5d7224 */ /* 0x000fc400078e0020 */
[----:B------:R-:W-:Y:S02]  /*3a1a0*/  IMAD.MOV.U32 R94, RZ, RZ, R5 ;  /* 0x000000ffff5e7224 */ /* 0x000fe400078e0005 */
[----:B------:R-:W-:Y:S01]  /*3a1b0*/  IMAD.MOV.U32 R95, RZ, RZ, R4 ;  /* 0x000000ffff5f7224 */ /* 0x000fe200078e0004 */
[----:B------:R-:W1:Y:S01]  /*3a1c0*/  S2R R215, SR_TID.X ;  /* 0x0000000000d77919 */ /* 0x000e620000002100 */
[----:B--2---:R-:W-:Y:S02]  /*3a1d0*/  IMAD.MOV.U32 R91, RZ, RZ, R28 ;  /* 0x000000ffff5b7224 */ /* 0x004fe400078e001c */
[----:B---3--:R-:W-:Y:S02]  /*3a1e0*/  IMAD.MOV.U32 R90, RZ, RZ, R8 ;  /* 0x000000ffff5a7224 */ /* 0x008fe400078e0008 */
[----:B------:R-:W2:Y:S04]  /*3a1f0*/  LDL.LU R8, [R1+0x2d7c] ;  /* 0x002d7c0001087983 */ /* 0x000ea80000300800 */
        /* <DEDUP_REMOVED lines=8> */
[----:B------:R-:W3:Y:S04]  /*3a280*/  LDL.LU R32, [R1+0x2d70] ;  /* 0x002d700001207983 */ /* 0x000ee80000300800 */
[----:B------:R-:W3:Y:S04]  /*3a290*/  LDL.LU R5, [R1+0x2d6c] ;  /* 0x002d6c0001057983 */ /* 0x000ee80000300800 */
[----:B------:R-:W3:Y:S04]  /*3a2a0*/  LDL.LU R4, [R1+0x2d68] ;  /* 0x002d680001047983 */ /* 0x000ee80000300800 */
[----:B------:R-:W3:Y:S04]  /*3a2b0*/  LDL.LU R9, [R1+0x2d64] ;  /* 0x002d640001097983 */ /* 0x000ee80000300800 */
[----:B------:R-:W3:Y:S01]  /*3a2c0*/  LDL.LU R237, [R1+0x2d60] ;  /* 0x002d600001ed7983 */ /* 0x000ee20000300800 */
[C---:B-1----:R-:W-:Y:S01]  /*3a2d0*/  LOP3.LUT R6, R215.reuse, 0x7, RZ, 0xc0, !PT ;  /* 0x00000007d7067812 */ /* 0x042fe200078ec0ff */
[----:B------:R-:W-:-:S04]  /*3a2e0*/  IMAD.SHL.U32 R7, R215, 0x2, RZ ;  /* 0x00000002d7077824 */ /* 0x000fc800078e00ff */
[----:B------:R-:W-:-:S05]  /*3a2f0*/  IMAD R6, R6, 0x90, RZ ;  /* 0x0000009006067824 */ /* 0x000fca00078e02ff */
[----:B------:R-:W-:-:S04]  /*3a300*/  LOP3.LUT R6, R6, 0x30, R7, 0x78, !PT ;  /* 0x0000003006067812 */ /* 0x000fc800078e7807 */
[----:B------:R-:W-:Y:S01]  /*3a310*/  LOP3.LUT R6, R6, 0x40, RZ, 0x3c, !PT ;  /* 0x0000004006067812 */ /* 0x000fe200078e3cff */
[----:B------:R-:W-:Y:S01]  /*3a320*/  HMMA.1688.F32.TF32 R160, R196, R22, R160 ;  /* 0x00000016c4a0723c */ /* 0x000fe200000810a0 */
[----:B------:R-:W-:-:S03]  /*3a330*/  IMAD.MOV.U32 R213, RZ, RZ, R170 ;  /* 0x000000ffffd57224 */ /* 0x000fc600078e00aa */
[----:B------:R-:W-:Y:S02]  /*3a340*/  IMAD R3, R3, 0x8000, R6 ;  /* 0x0000800003037824 */ /* 0x000fe400078e0206 */
[----:B------:R-:W-:Y:S02]  /*3a350*/  IMAD.MOV.U32 R215, RZ, RZ, R168 ;  /* 0x000000ffffd77224 */ /* 0x000fe400078e00a8 */
[C---:B------:R-:W-:Y:S01]  /*3a360*/  HMMA.1688.F32.TF32 R184, R196.reuse, R26, R184 ;  /* 0x0000001ac4b8723c */ /* 0x040fe200000810b8 */
[----:B------:R-:W-:Y:S02]  /*3a370*/  IMAD.MOV.U32 R98, RZ, RZ, R236 ;  /* 0x000000ffff627224 */ /* 0x000fe400078e00ec */
[----:B----4-:R-:W-:Y:S02]  /*3a380*/  IMAD.MOV.U32 R118, RZ, RZ, R100 ;  /* 0x000000ffff767224 */ /* 0x010fe400078e0064 */
[----:B------:R-:W-:Y:S02]  /*3a390*/  IMAD.MOV.U32 R212, RZ, RZ, R171 ;  /* 0x000000ffffd47224 */ /* 0x000fe400078e00ab */
[----:B------:R-:W-:Y:S01]  /*3a3a0*/  IMAD.MOV.U32 R214, RZ, RZ, R169 ;  /* 0x000000ffffd67224 */ /* 0x000fe200078e00a9 */
[----:B------:R-:W-:Y:S01]  /*3a3b0*/  HMMA.1688.F32.TF32 R16, R196, R30, R16 ;  /* 0x0000001ec410723c */ /* 0x000fe20000081010 */
[----:B------:R-:W-:-:S07]  /*3a3c0*/  IMAD.MOV.U32 R117, RZ, RZ, R101 ;  /* 0x000000ffff757224 */ /* 0x000fce00078e0065 */
[C---:B------:R-:W-:Y:S08]  /*3a3d0*/  HMMA.1688.F32.TF32 R148, R196.reuse, R34, R148 ;  /* 0x00000022c494723c */ /* 0x040ff00000081094 */
[C---:B------:R-:W-:Y:S08]  /*3a3e0*/  HMMA.1688.F32.TF32 R164, R196.reuse, R38, R164 ;  /* 0x00000026c4a4723c */ /* 0x040ff000000810a4 */
[C---:B------:R-:W-:Y:S08]  /*3a3f0*/  HMMA.1688.F32.TF32 R192, R196.reuse, R42, R192 ;  /* 0x0000002ac4c0723c */ /* 0x040ff000000810c0 */
[C---:B------:R-:W-:Y:S08]  /*3a400*/  HMMA.1688.F32.TF32 R120, R196.reuse, R46, R120 ;  /* 0x0000002ec478723c */ /* 0x040ff00000081078 */
[C---:B------:R-:W-:Y:S08]  /*3a410*/  HMMA.1688.F32.TF32 R152, R196.reuse, R50, R152 ;  /* 0x00000032c498723c */ /* 0x040ff00000081098 */
[C---:B------:R-:W-:Y:S08]  /*3a420*/  HMMA.1688.F32.TF32 R176, R196.reuse, R54, R176 ;  /* 0x00000036c4b0723c */ /* 0x040ff000000810b0 */
[----:B------:R-:W-:Y:S01]  /*3a430*/  HMMA.1688.F32.TF32 R200, R196, R58, R200 ;  /* 0x0000003ac4c8723c */ /* 0x000fe200000810c8 */
[----:B------:R-:W-:Y:S01]  /*3a440*/  MOV R99, R189 ;  /* 0x000000bd00637202 */ /* 0x000fe20000000f00 */
[----:B------:R-:W-:Y:S01]  /*3a450*/  IMAD.MOV.U32 R116, RZ, RZ, R188 ;  /* 0x000000ffff747224 */ /* 0x000fe200078e00bc */
[----:B------:R-:W-:Y:S01]  /*3a460*/  MOV R217, R174 ;  /* 0x000000ae00d97202 */ /* 0x000fe20000000f00 */
[----:B------:R-:W-:-:S02]  /*3a470*/  IMAD.MOV.U32 R216, RZ, RZ, R175 ;  /* 0x000000ffffd87224 */ /* 0x000fc400078e00af */
[----:B------:R-:W-:Y:S02]  /*3a480*/  IMAD.MOV.U32 R218, RZ, RZ, R173 ;  /* 0x000000ffffda7224 */ /* 0x000fe400078e00ad */
[----:B------:R-:W-:Y:S02]  /*3a490*/  IMAD.MOV.U32 R219, RZ, RZ, R172 ;  /* 0x000000ffffdb7224 */ /* 0x000fe400078e00ac */
[----:B------:R-:W-:Y:S02]  /*3a4a0*/  IMAD.MOV.U32 R222, RZ, RZ, R241 ;  /* 0x000000ffffde7224 */ /* 0x000fe400078e00f1 */
[----:B------:R-:W-:Y:S02]  /*3a4b0*/  IMAD.MOV.U32 R223, RZ, RZ, R240 ;  /* 0x000000ffffdf7224 */ /* 0x000fe400078e00f0 */
[----:B------:R-:W-:Y:S02]  /*3a4c0*/  IMAD.MOV.U32 R119, RZ, RZ, R33 ;  /* 0x000000ffff777224 */ /* 0x000fe400078e0021 */
[----:B--2---:R-:W-:Y:S01]  /*3a4d0*/  IMAD.MOV.U32 R247, RZ, RZ, R8 ;  /* 0x000000fffff77224 */ /* 0x004fe200078e0008 */
[----:B---3--:R-:W-:Y:S01]  /*3a4e0*/  MOV R246, R28 ;  /* 0x0000001c00f67202 */ /* 0x008fe20000000f00 */
[----:B------:R-:W-:-:S02]  /*3a4f0*/  IMAD.MOV.U32 R244, RZ, RZ, R32 ;  /* 0x000000fffff47224 */ /* 0x000fc400078e0020 */
[----:B------:R-:W-:Y:S04]  /*3a500*/  LDSM.16.M88.4 R32, [R3+0x800] ;  /* 0x000800000320783b */ /* 0x000fe80000000200 */
[----:B------:R-:W-:Y:S04]  /*3a510*/  LDS R189, [R5+0x12000] ;  /* 0x0120000005bd7984 */ /* 0x000fe80000000800 */
        /* <DEDUP_REMOVED lines=17> */
[----:B------:R-:W1:Y:S04]  /*3a630*/  LDSM.16.M88.4 R8, [R3] ;  /* 0x000000000308783b */ /* 0x000e680000000200 */
[----:B------:R-:W-:Y:S04]  /*3a640*/  LDS R190, [R4+0x12800] ;  /* 0x0128000004be7984 */ /* 0x000fe80000000800 */
[----:B------:R-:W2:Y:S04]  /*3a650*/  LDS R191, [R5+0x12800] ;  /* 0x0128000005bf7984 */ /* 0x000ea80000000800 */
        /* <DEDUP_REMOVED lines=12> */
[----:B------:R-:W3:Y:S01]  /*3a720*/  LDSM.16.M88.4 R4, [R3+0x400] ;  /* 0x000400000304783b */ /* 0x000ee20000000200 */
[----:B------:R-:W-:Y:S01]  /*3a730*/  IMAD.MOV.U32 R245, RZ, RZ, R29 ;  /* 0x000000fffff57224 */ /* 0x000fe200078e001d */
[-C--:B-1----:R-:W-:Y:S02]  /*3a740*/  HMMA.1688.F32.TF32 R116, R196, R8.reuse, R116 ;  /* 0x00000008c474723c */ /* 0x082fe40000081074 */
[----:B------:R-:W1:Y:S06]  /*3a750*/  LDSM.16.M88.4 R28, [R3+0xc00] ;  /* 0x000c0000031c783b */ /* 0x000e6c0000000200 */
[-C--:B------:R-:W-:Y:S08]  /*3a760*/  HMMA.1688.F32.TF32 R244, R100, R8.reuse, R244 ;  /* 0x0000000864f4723c */ /* 0x080ff000000810f4 */
[-C--:B------:R-:W-:Y:S08]  /*3a770*/  HMMA.1688.F32.TF32 R96, R168, R8.reuse, R96 ;  /* 0x00000008a860723c */ /* 0x080ff00000081060 */
[-C--:B------:R-:W-:Y:S08]  /*3a780*/  HMMA.1688.F32.TF32 R92, R236, R8.reuse, R92 ;  /* 0x00000008ec5c723c */ /* 0x080ff0000008105c */
[-C--:B--2---:R-:W-:Y:S01]  /*3a790*/  HMMA.1688.F32.TF32 R248, R188, R8.reuse, R248 ;  /* 0x00000008bcf8723c */ /* 0x084fe200000810f8 */
[----:B---3--:R-:W-:Y:S07]  /*3a7a0*/  STL [R1+0x29f8], R6 ;  /* 0x0029f80601007387 */ /* 0x008fee0000100800 */
[-C--:B------:R-:W-:Y:S01]  /*3a7b0*/  HMMA.1688.F32.TF32 R88, R204, R8.reuse, R88 ;  /* 0x00000008cc58723c */ /* 0x080fe20000081058 */
[----:B------:R-:W-:Y:S04]  /*3a7c0*/  STL [R1+0x29f4], R7 ;  /* 0x0029f40701007387 */ /* 0x000fe80000100800 */
[----:B------:R-:W-:Y:S03]  /*3a7d0*/  STL [R1+0x29f0], R34 ;  /* 0x0029f02201007387 */ /* 0x000fe60000100800 */
[-C--:B------:R-:W-:Y:S01]  /*3a7e0*/  HMMA.1688.F32.TF32 R84, R172, R8.reuse, R84 ;  /* 0x00000008ac54723c */ /* 0x080fe20000081054 */
[----:B------:R-:W-:Y:S04]  /*3a7f0*/  STL [R1+0x29ec], R35 ;  /* 0x0029ec2301007387 */ /* 0x000fe80000100800 */
[----:B------:R-:W-:Y:S04]  /*3a800*/  STL.64 [R1+0x990], R244 ;  /* 0x000990f401007387 */ /* 0x000fe80000100a00 */
[----:B------:R2:W-:Y:S01]  /*3a810*/  STL.64 [R1+0x998], R246 ;  /* 0x000998f601007387 */ /* 0x0005e20000100a00 */
[----:B------:R-:W-:Y:S03]  /*3a820*/  HMMA.1688.F32.TF32 R208, R240, R8, R208 ;  /* 0x00000008f0d0723c */ /* 0x000fe600000810d0 */
[----:B--2---:R-:W2:Y:S04]  /*3a830*/  LDL.LU.64 R246, [R1+0x2d58] ;  /* 0x002d580001f67983 */ /* 0x004ea80000300a00 */
[----:B------:R-:W2:Y:S04]  /*3a840*/  LDL.LU.64 R244, [R1+0x2d50] ;  /* 0x002d500001f47983 */ /* 0x000ea80000300a00 */
[----:B------:R-:W-:Y:S04]  /*3a850*/  STL.64 [R1+0xbf0], R116 ;  /* 0x000bf07401007387 */ /* 0x000fe80000100a00 */
[----:B------:R3:W-:Y:S01]  /*3a860*/  STL.64 [R1+0xbf8], R118 ;  /* 0x000bf87601007387 */ /* 0x0007e20000100a00 */
[-C--:B------:R-:W-:Y:S03]  /*3a870*/  HMMA.1688.F32.TF32 R220, R100, R4.reuse, R220 ;  /* 0x0000000464dc723c */ /* 0x080fe600000810dc */
[----:B---3--:R-:W3:Y:S04]  /*3a880*/  LDL.LU.64 R118, [R1+0x2d48] ;  /* 0x002d480001767983 */ /* 0x008ee80000300a00 */
[----:B------:R-:W3:Y:S04]  /*3a890*/  LDL.LU.64 R116, [R1+0x2d40] ;  /* 0x002d400001747983 */ /* 0x000ee80000300a00 */
[----:B------:R-:W-:Y:S04]  /*3a8a0*/  STL.64 [R1+0xd00], R96 ;  /* 0x000d006001007387 */ /* 0x000fe80000100a00 */
[----:B------:R4:W-:Y:S04]  /*3a8b0*/  STL.64 [R1+0xd08], R98 ;  /* 0x000d086201007387 */ /* 0x0009e80000100a00 */
[----:B----4-:R-:W4:Y:S04]  /*3a8c0*/  LDL.LU.64 R98, [R1+0x2d38] ;  /* 0x002d380001627983 */ /* 0x010f280000300a00 */
        /* <DEDUP_REMOVED lines=24> */
[----:B------:R-:W2:Y:S02]  /*3aa50*/  LDL.LU.64 R220, [R1+0x2cd0] ;  /* 0x002cd00001dc7983 */ /* 0x000ea40000300a00 */
[----:B--2---:R-:W-:Y:S11]  /*3aa60*/  HMMA.1688.F32.TF32 R220, R188, R4, R220 ;  /* 0x00000004bcdc723c */ /* 0x004ff600000810dc */
[----:B------:R-:W-:Y:S11]  /*3aa70*/  @!UPT UIADD3 URZ, URZ, URZ, URZ ;  /* 0x0000003f3f3ff290 */ /* 0x000ff6000fffe03f */
[----:B------:R-:W-:Y:S01]  /*3aa80*/  @!UPT UIADD3 URZ, URZ, URZ, URZ ;  /* 0x0000003f3f3ff290 */ /* 0x000fe2000fffe03f */
[----:B------:R1:W-:Y:S04]  /*3aa90*/  STL.64 [R1+0xef0], R220 ;  /* 0x000ef0dc01007387 */ /* 0x0003e80000100a00 */
[----:B------:R2:W-:Y:S04]  /*3aaa0*/  STL.64 [R1+0xef8], R222 ;  /* 0x000ef8de01007387 */ /* 0x0005e80000100a00 */
[----:B-1----:R-:W3:Y:S04]  /*3aab0*/  LDL.LU R220, [R1+0x5d0] ;  /* 0x0005d00001dc7983 */ /* 0x002ee80000300800 */
[----:B------:R-:W3:Y:S01]  /*3aac0*/  LDL.LU R221, [R1+0x5d4] ;  /* 0x0005d40001dd7983 */ /* 0x000ee20000300800 */
[----:B--2---:R-:W-:-:S02]  /*3aad0*/  IMAD.MOV.U32 R222, RZ, RZ, R49 ;  /* 0x000000ffffde7224 */ /* 0x004fc400078e0031 */
[----:B------:R-:W-:Y:S01]  /*3aae0*/  IMAD.MOV.U32 R223, RZ, RZ, R48 ;  /* 0x000000ffffdf7224 */ /* 0x000fe200078e0030 */
[----:B------:R-:W2:Y:S04]  /*3aaf0*/  LDL.LU R49, [R1+0x2ccc] ;  /* 0x002ccc0001317983 */ /* 0x000ea80000300800 */
[----:B------:R-:W2:Y:S01]  /*3ab00*/  LDL.LU R48, [R1+0x2cc8] ;  /* 0x002cc80001307983 */ /* 0x000ea20000300800 */
[-C--:B------:R-:W-:Y:S08]  /*3ab10*/  HMMA.1688.F32.TF32 R212, R168, R4.reuse, R212 ;  /* 0x00000004a8d4723c */ /* 0x080ff000000810d4 */
[-C--:B---3--:R-:W-:Y:S11]  /*3ab20*/  HMMA.1688.F32.TF32 R220, R196, R4.reuse, R220 ;  /* 0x00000004c4dc723c */ /* 0x088ff600000810dc */
[----:B------:R-:W-:Y:S11]  /*3ab30*/  @!UPT UIADD3 URZ, URZ, URZ, URZ ;  /* 0x0000003f3f3ff290 */ /* 0x000ff6000fffe03f */
[----:B------:R-:W-:Y:S01]  /*3ab40*/  @!UPT UIADD3 URZ, URZ, URZ, URZ ;  /* 0x0000003f3f3ff290 */ /* 0x000fe2000fffe03f */
[----:B------:R-:W-:Y:S04]  /*3ab50*/  STL.64 [R1+0xbe0], R220 ;  /* 0x000be0dc01007387 */ /* 0x000fe80000100a00 */
[----:B------:R1:W-:Y:S02]  /*3ab60*/  STL.64 [R1+0xbe8], R222 ;  /* 0x000be8de01007387 */ /* 0x0003e40000100a00 */
[-C--:B-1----:R-:W-:Y:S08]  /*3ab70*/  HMMA.1688.F32.TF32 R220, R204, R4.reuse, R208 ;  /* 0x00000004ccdc723c */ /* 0x082ff000000810d0 */
[-C--:B------:R-:W-:Y:S08]  /*3ab80*/  HMMA.1688.F32.TF32 R208, R172, R4.reuse, R92 ;  /* 0x00000004acd0723c */ /* 0x080ff0000008105c */
[-C--:B------:R-:W-:Y:S08]  /*3ab90*/  HMMA.1688.F32.TF32 R92, R236, R4.reuse, R216 ;  /* 0x00000004ec5c723c */ /* 0x080ff000000810d8 */
        /* <DEDUP_REMOVED lines=19> */
[----:B-1----:R-:W-:-:S02]  /*3acd0*/  IMAD.MOV.U32 R5, RZ, RZ, R45 ;  /* 0x000000ffff057224 */ /* 0x002fc400078e002d */
[----:B---3--:R-:W-:Y:S01]  /*3ace0*/  IMAD.MOV.U32 R6, RZ, RZ, R44 ;  /* 0x000000ffff067224 */ /* 0x008fe200078e002c */
        /* <DEDUP_REMOVED lines=28> */
[-C--:B--2---:R-:W-:Y:S11]  /*3aeb0*/  HMMA.1688.F32.TF32 R216, R100, R32.reuse, R216 ;  /* 0x0000002064d8723c */ /* 0x084ff600000810d8 */
[----:B------:R-:W-:Y:S11]  /*3aec0*/  @!UPT UIADD3 URZ, URZ, URZ, URZ ;  /* 0x0000003f3f3ff290 */ /* 0x000ff6000fffe03f */
[----:B------:R-:W-:Y:S01]  /*3aed0*/  @!UPT UIADD3 URZ, URZ, URZ, URZ ;  /* 0x0000003f3f3ff290 */ /* 0x000fe2000fffe03f */
[----:B------:R-:W-:Y:S04]  /*3aee0*/  STL.64 [R1+0x970], R216 ;  /* 0x000970d801007387 */ /* 0x000fe80000100a00 */
[----:B------:R1:W-:Y:S04]  /*3aef0*/  STL.64 [R1+0x978], R218 ;  /* 0x000978da01007387 */ /* 0x0003e80000100a00 */
[----:B-1----:R-:W2:Y:S04]  /*3af00*/  LDL.LU.64 R218, [R1+0x2cb8] ;  /* 0x002cb80001da7983 */ /* 0x002ea80000300a00 */
[----:B------:R-:W2:Y:S01]  /*3af10*/  LDL.LU.64 R216, [R1+0x2cb0] ;  /* 0x002cb00001d87983 */ /* 0x000ea20000300a00 */
[-C--:B---3--:R-:W-:Y:S08]  /*3af20*/  HMMA.1688.F32.TF32 R212, R196, R32.reuse, R212 ;  /* 0x00000020c4d4723c */ /* 0x088ff000000810d4 */
[-C--:B--2---:R-:W-:Y:S11]  /*3af30*/  HMMA.1688.F32.TF32 R216, R188, R32.reuse, R216 ;  /* 0x00000020bcd8723c */ /* 0x084ff600000810d8 */
[----:B------:R-:W-:Y:S11]  /*3af40*/  @!UPT UIADD3 URZ, URZ, URZ, URZ ;  /* 0x0000003f3f3ff290 */ /* 0x000ff6000fffe03f */
[----:B------:R-:W-:Y:S01]  /*3af50*/  @!UPT UIADD3 URZ, URZ, URZ, URZ ;  /* 0x0000003f3f3ff290 */ /* 0x000fe2000fffe03f */
[----:B------:R1:W-:Y:S04]  /*3af60*/  STL.64 [R1+0xeb0], R216 ;  /* 0x000eb0d801007387 */ /* 0x0003e80000100a00 */
[----:B------:R2:W-:Y:S04]  /*3af70*/  STL.64 [R1+0xeb8], R218 ;  /* 0x000eb8da01007387 */ /* 0x0005e80000100a00 */
[----:B-1----:R-:W3:Y:S04]  /*3af80*/  LDL.LU R216, [R1+0x2c0] ;  /* 0x0002c00001d87983 */ /* 0x002ee80000300800 */
[----:B------:R-:W3:Y:S04]  /*3af90*/  LDL.LU R217, [R1+0x2c4] ;  /* 0x0002c40001d97983 */ /* 0x000ee80000300800 */
[----:B--2---:R-:W3:Y:S04]  /*3afa0*/  LDL.LU R218, [R1+0x2c8] ;  /* 0x0002c80001da7983 */ /* 0x004ee80000300800 */
[----:B------:R-:W3:Y:S04]  /*3afb0*/  LDL.LU R219, [R1+0x2cc] ;  /* 0x0002cc0001db7983 */ /* 0x000ee80000300800 */
[----:B------:R-:W-:Y:S04]  /*3afc0*/  STL.64 [R1+0x960], R212 ;  /* 0x000960d401007387 */ /* 0x000fe80000100a00 */
[----:B------:R1:W-:Y:S04]  /*3afd0*/  STL.64 [R1+0x968], R214 ;  /* 0x000968d601007387 */ /* 0x0003e80000100a00 */
[----:B-1----:R-:W2:Y:S04]  /*3afe0*/  LDL.LU.64 R214, [R1+0x2ca8] ;  /* 0x002ca80001d67983 */ /* 0x002ea80000300a00 */
[----:B------:R-:W2:Y:S01]  /*3aff0*/  LDL.LU.64 R212, [R1+0x2ca0] ;  /* 0x002ca00001d47983 */ /* 0x000ea20000300a00 */
[-C--:B------:R-:W-:Y:S08]  /*3b000*/  HMMA.1688.F32.TF32 R84, R204, R32.reuse, R84 ;  /* 0x00000020cc54723c */ /* 0x080ff00000081054 */
[-C--:B----4-:R-:W-:Y:S08]  /*3b010*/  HMMA.1688.F32.TF32 R96, R172, R32.reuse, R96 ;  /* 0x00000020ac60723c */ /* 0x090ff00000081060 */
[----:B------:R-:W-:Y:S07]  /*3b020*/  HMMA.1688.F32.TF32 R4, R236, R32, R4 ;  /* 0x00000020ec04723c */ /* 0x000fee0000081004 */
[----:B------:R-:W-:Y:S04]  /*3b030*/  STL.64 [R1+0x13f0], R84 ;  /* 0x0013f05401007387 */ /* 0x000fe80000100a00 */
[----:B------:R3:W-:Y:S01]  /*3b040*/  STL.64 [R1+0x13f8], R86 ;  /* 0x0013f85601007387 */ /* 0x0007e20000100a00 */
[-C--:B------:R-:W-:Y:S08]  /*3b050*/  HMMA.1688.F32.TF32 R44, R196, R28.reuse, R44 ;  /* 0x0000001cc42c723c */ /* 0x080ff0000008102c */
[----:B------:R-:W-:Y:S08]  /*3b060*/  HMMA.1688.F32.TF32 R20, R236, R28, R20 ;  /* 0x0000001cec14723c */ /* 0x000ff00000081014 */
[-C--:B---3--:R-:W-:Y:S11]  /*3b070*/  HMMA.1688.F32.TF32 R84, R168, R32.reuse, R216 ;  /* 0x00000020a854723c */ /* 0x088ff600000810d8 */
[----:B------:R-:W-:Y:S11]  /*3b080*/  @!UPT UIADD3 URZ, URZ, URZ, URZ ;  /* 0x0000003f3f3ff290 */ /* 0x000ff6000fffe03f */
[----:B------:R-:W-:Y:S01]  /*3b090*/  @!UPT UIADD3 URZ, URZ, URZ, URZ ;  /* 0x0000003f3f3ff290 */ /* 0x000fe2000fffe03f */
[----:B------:R-:W-:Y:S04]  /*3b0a0*/  STL.64 [R1+0xc10], R84 ;  /* 0x000c105401007387 */ /* 0x000fe80000100a00 */
[----:B------:R1:W-:Y:S04]  /*3b0b0*/  STL.64 [R1+0xc18], R86 ;  /* 0x000c185601007387 */ /* 0x0003e80000100a00 */
[----:B------:R-:W-:Y:S04]  /*3b0c0*/  STL.64 [R1+0x14b0], R96 ;  /* 0x0014b06001007387 */ /* 0x000fe80000100a00 */
[----:B------:R-:W-:Y:S01]  /*3b0d0*/  STL.64 [R1+0x14b8], R98 ;  /* 0x0014b86201007387 */ /* 0x000fe20000100a00 */
[----:B-1----:R-:W-:Y:S03]  /*3b0e0*/  HMMA.1688.F32.TF32 R84, R240, R32, R156 ;  /* 0x00000020f054723c */ /* 0x002fe6000008109c */
[----:B------:R-:W-:Y:S04]  /*3b0f0*/  STL.64 [R1+0xcf0], R4 ;  /* 0x000cf00401007387 */ /* 0x000fe80000100a00 */
[----:B------:R2:W-:Y:S01]  /*3b100*/  STL.64 [R1+0xcf8], R6 ;  /* 0x000cf80601007387 */ /* 0x0005e20000100a00 */
[-C--:B------:R-:W-:Y:S03]  /*3b110*/  HMMA.1688.F32.TF32 R32, R100, R28.reuse, R48 ;  /* 0x0000001c6420723c */ /* 0x080fe60000081030 */
[----:B------:R-:W-:Y:S05]  /*3b120*/  LDSM.16.M88.4 R48, [R3+0x1800] ;  /* 0x001800000330783b */ /* 0x000fea0000000200 */
[-C--:B--2---:R-:W-:Y:S07]  /*3b130*/  HMMA.1688.F32.TF32 R4, R188, R28.reuse, R212 ;  /* 0x0000001cbc04723c */ /* 0x084fee00000810d4 */
[----:B------:R-:W-:Y:S04]  /*3b140*/  STL.64 [R1+0x1520], R84 ;  /* 0x0015205401007387 */ /* 0x000fe80000100a00 */
[----:B------:R-:W-:Y:S04]  /*3b150*/  STL.64 [R1+0x1528], R86 ;  /* 0x0015285601007387 */ /* 0x000fe80000100a00 */
[----:B------:R-:W-:Y:S04]  /*3b160*/  STL.64 [R1+0x790], R32 ;  /* 0x0007902001007387 */ /* 0x000fe80000100a00 */
[----:B------:R1:W-:Y:S04]  /*3b170*/  STL.64 [R1+0x798], R34 ;  /* 0x0007982201007387 */ /* 0x0003e80000100a00 */
[----:B------:R-:W-:Y:S04]  /*3b180*/  STL.64 [R1+0xe80], R4 ;  /* 0x000e800401007387 */ /* 0x000fe80000100a00 */
[----:B------:R2:W-:Y:S01]  /*3b190*/  STL.64 [R1+0xe88], R6 ;  /* 0x000e880601007387 */ /* 0x0005e20000100a00 */
[-C--:B-1----:R-:W-:Y:S08]  /*3b1a0*/  HMMA.1688.F32.TF32 R32, R204, R28.reuse, R88 ;  /* 0x0000001ccc20723c */ /* 0x082ff00000081058 */
[-C--:B--2---:R-:W-:Y:S08]  /*3b1b0*/  HMMA.1688.F32.TF32 R4, R168, R28.reuse, R24 ;  /* 0x0000001ca804723c */ /* 0x084ff00000081018 */
[-C--:B------:R-:W-:Y:S01]  /*3b1c0*/  HMMA.1688.F32.TF32 R24, R172, R28.reuse, R116 ;  /* 0x0000001cac18723c */ /* 0x080fe20000081074 */
[----:B------:R-:W-:Y:S04]  /*3b1d0*/  STL.64 [R1+0x780], R44 ;  /* 0x0007802c01007387 */ /* 0x000fe80000100a00 */
[----:B------:R-:W-:Y:S04]  /*3b1e0*/  STL.64 [R1+0x788], R46 ;  /* 0x0007882e01007387 */ /* 0x000fe80000100a00 */
[----:B------:R-:W-:Y:S04]  /*3b1f0*/  STL.64 [R1+0x13c0], R32 ;  /* 0x0013c02001007387 */ /* 0x000fe80000100a00 */
[----:B------:R-:W-:Y:S04]  /*3b200*/  STL.64 [R1+0x13c8], R34 ;  /* 0x0013c82201007387 */ /* 0x000fe80000100a00 */
[----:B------:R-:W-:Y:S04]  /*3b210*/  STL.64 [R1+0xbc0], R4 ;  /* 0x000bc00401007387 */ /* 0x000fe80000100a00 */
[----:B------:R1:W-:Y:S04]  /*3b220*/  STL.64 [R1+0xbc8], R6 ;  /* 0x000bc80601007387 */ /* 0x0003e80000100a00 */
[----:B------:R-:W-:Y:S04]  /*3b230*/  STL.64 [R1+0x1490], R24 ;  /* 0x0014901801007387 */ /* 0x000fe80000100a00 */
[----:B------:R-:W-:Y:S04]  /*3b240*/  STL.64 [R1+0x1498], R26 ;  /* 0x0014981a01007387 */ /* 0x000fe80000100a00 */
[----:B------:R-:W2:Y:S01]  /*3b250*/  LDSM.16.M88.4 R24, [R3+0x1000] ;  /* 0x001000000318783b */ /* 0x000ea20000000200 */
[----:B-1----:R-:W-:Y:S03]  /*3b260*/  HMMA.1688.F32.TF32 R4, R240, R28, R180 ;  /* 0x0000001cf004723c */ /* 0x002fe600000810b4 */
[----:B------:R-:W-:Y:S04]  /*3b270*/  STL.64 [R1+0x2b28], R30 ;  /* 0x002b281e01007387 */ /* 0x000fe80000100a00 */
[----:B------:R-:W-:Y:S04]  /*3b280*/  STL.64 [R1+0xcb0], R20 ;  /* 0x000cb01401007387 */ /* 0x000fe80000100a00 */
[----:B------:R-:W-:Y:S04]  /*3b290*/  STL.64 [R1+0xcb8], R22 ;  /* 0x000cb81601007387 */ /* 0x000fe80000100a00 */
[----:B------:R-:W1:Y:S04]  /*3b2a0*/  LDSM.16.M88.4 R20, [R3+0x1400] ;  /* 0x001400000314783b */ /* 0x000e680000000200 */
[----:B------:R-:W3:Y:S04]  /*3b2b0*/  LDSM.16.M88.4 R44, [R3+0x1c00] ;  /* 0x001c0000032c783b */ /* 0x000ee80000000200 */
[----:B------:R-:W-:Y:S04]  /*3b2c0*/  STL.64 [R1+0x1510], R4 ;  /* 0x0015100401007387 */ /* 0x000fe80000100a00 */
[----:B------:R2:W-:Y:S02]  /*3b2d0*/  STL.64 [R1+0x1518], R6 ;  /* 0x0015180601007387 */ /* 0x0005e40000100a00 */
[-C--:B--2---:R-:W-:Y:S08]  /*3b2e0*/  HMMA.1688.F32.TF32 R4, R100, R24.reuse, R124 ;  /* 0x000000186404723c */ /* 0x084ff0000008107c */
[-C--:B------:R-:W-:Y:S01]  /*3b2f0*/  HMMA.1688.F32.TF32 R32, R188, R24.reuse, R92 ;  /* 0x00000018bc20723c */ /* 0x080fe2000008105c */
[----:B-1----:R-:W-:Y:S04]  /*3b300*/  STL [R1+0x29fc], R22 ;  /* 0x0029fc1601007387 */ /* 0x002fe80000100800 */
[----:B------:R-:W-:Y:S04]  /*3b310*/  STL [R1+0x29e8], R23 ;  /* 0x0029e81701007387 */ /* 0x000fe80000100800 */
[----:B------:R-:W-:Y:S01]  /*3b320*/  STL [R1+0x2a04], R50 ;  /* 0x002a043201007387 */ /* 0x000fe20000100800 */
[-C--:B------:R-:W-:Y:S03]  /*3b330*/  HMMA.1688.F32.TF32 R28, R196, R24.reuse, R208 ;  /* 0x00000018c41c723c */ /* 0x080fe600000810d0 */
[----:B------:R-:W-:Y:S04]  /*3b340*/  STL [R1+0x2a00], R51 ;  /* 0x002a003301007387 */ /* 0x000fe80000100800 */
[----:B---3--:R-:W-:Y:S04]  /*3b350*/  STL [R1+0x2a0c], R46 ;  /* 0x002a0c2e01007387 */ /* 0x008fe80000100800 */
[----:B------:R-:W-:Y:S04]  /*3b360*/  STL [R1+0x2a08], R47 ;  /* 0x002a082f01007387 */ /* 0x000fe80000100800 */
[----:B------:R-:W-:Y:S04]  /*3b370*/  STL.64 [R1+0x650], R4 ;  /* 0x0006500401007387 */ /* 0x000fe80000100a00 */
[----:B------:R1:W-:Y:S02]  /*3b380*/  STL.64 [R1+0x658], R6 ;  /* 0x0006580601007387 */ /* 0x0003e40000100a00 */
[----:B-1----:R-:W-:Y:S02]  /*3b390*/  HMMA.1688.F32.TF32 R4, R204, R24, R220 ;  /* 0x00000018cc04723c */ /* 0x002fe400000810dc */
[----:B------:R-:W-:Y:S04]  /*3b3a0*/  STL.64 [R1+0xe30], R32 ;  /* 0x000e302001007387 */ /* 0x000fe80000100a00 */
[----:B------:R-:W-:Y:S04]  /*3b3b0*/  STL.64 [R1+0xe38], R34 ;  /* 0x000e382201007387 */ /* 0x000fe80000100a00 */
[----:B------:R-:W2:Y:S04]  /*3b3c0*/  LDL.LU R208, [R1+0x200] ;  /* 0x0002000001d07983 */ /* 0x000ea80000300800 */
[----:B------:R1:W-:Y:S04]  /*3b3d0*/  STL.64 [R1+0x640], R28 ;  /* 0x0006401c01007387 */ /* 0x0003e80000100a00 */
[----:B------:R3:W-:Y:S05]  /*3b3e0*/  STL.64 [R1+0x648], R30 ;  /* 0x0006481e01007387 */ /* 0x0007ea0000100a00 */
[----:B------:R4:W-:Y:S04]  /*3b3f0*/  STL.64 [R1+0xf80], R4 ;  /* 0x000f800401007387 */ /* 0x0009e80000100a00 */
[----:B------:R1:W-:Y:S04]  /*3b400*/  STL.64 [R1+0xf88], R6 ;  /* 0x000f880601007387 */ /* 0x0003e80000100a00 */
[----:B------:R-:W2:Y:S04]  /*3b410*/  LDL.LU R209, [R1+0x204] ;  /* 0x0002040001d17983 */ /* 0x000ea80000300800 */
[----:B------:R-:W2:Y:S04]  /*3b420*/  LDL.LU R210, [R1+0x208] ;  /* 0x0002080001d27983 */ /* 0x000ea80000300800 */
[----:B------:R-:W2:Y:S04]  /*3b430*/  LDL.LU R211, [R1+0x20c] ;  /* 0x00020c0001d37983 */ /* 0x000ea80000300800 */
[----:B------:R-:W2:Y:S04]  /*3b440*/  LDL.LU R124, [R1] ;  /* 0x00000000017c7983 */ /* 0x000ea80000300800 */
        /* <DEDUP_REMOVED lines=11> */
[----:B------:R-:W-:-:S03]  /*3b500*/  IMAD.MOV.U32 R212, RZ, RZ, R36 ;  /* 0x000000ffffd47224 */ /* 0x000fc600078e0024 */
[----:B------:R-:W2:Y:S01]  /*3b510*/  LDL.LU R156, [R1+0x210] ;  /* 0x00021000019c7983 */ /* 0x000ea20000300800 */
[----:B------:R-:W-:-:S03]  /*3b520*/  MOV R213, R37 ;  /* 0x0000002500d57202 */ /* 0x000fc60000000f00 */
[----:B------:R-:W2:Y:S01]  /*3b530*/  LDL.LU R157, [R1+0x214] ;  /* 0x00021400019d7983 */ /* 0x000ea20000300800 */
[----:B------:R-:W-:-:S03]  /*3b540*/  IMAD.MOV.U32 R214, RZ, RZ, R41 ;  /* 0x000000ffffd67224 */ /* 0x000fc600078e0029 */
[----:B------:R-:W2:Y:S01]  /*3b550*/  LDL.LU R158, [R1+0x218] ;  /* 0x00021800019e7983 */ /* 0x000ea20000300800 */
[----:B------:R-:W-:-:S03]  /*3b560*/  IMAD.MOV.U32 R215, RZ, RZ, R40 ;  /* 0x000000ffffd77224 */ /* 0x000fc600078e0028 */
[----:B------:R-:W2:Y:S04]  /*3b570*/  LDL.LU R159, [R1+0x21c] ;  /* 0x00021c00019f7983 */ /* 0x000ea80000300800 */
[----:B------:R-:W2:Y:S04]  /*3b580*/  LDL.LU R36, [R1+0x2c98] ;  /* 0x002c980001247983 */ /* 0x000ea80000300800 */
[----:B------:R-:W2:Y:S04]  /*3b590*/  LDL.LU R37, [R1+0x2c94] ;  /* 0x002c940001257983 */ /* 0x000ea80000300800 */
[----:B------:R-:W2:Y:S04]  /*3b5a0*/  LDL.LU R41, [R1+0x2c90] ;  /* 0x002c900001297983 */ /* 0x000ea80000300800 */
[----:B------:R-:W2:Y:S04]  /*3b5b0*/  LDL.LU R40, [R1+0x2c8c] ;  /* 0x002c8c0001287983 */ /* 0x000ea80000300800 */
[----:B-1----:R-:W2:Y:S04]  /*3b5c0*/  LDL.LU R28, [R1+0x370] ;  /* 0x00037000011c7983 */ /* 0x002ea80000300800 */
[----:B------:R-:W2:Y:S04]  /*3b5d0*/  LDL.LU R29, [R1+0x374] ;  /* 0x00037400011d7983 */ /* 0x000ea80000300800 */
[----:B---3--:R-:W2:Y:S04]  /*3b5e0*/  LDL.LU R30, [R1+0x378] ;  /* 0x00037800011e7983 */ /* 0x008ea80000300800 */
[----:B------:R-:W2:Y:S04]  /*3b5f0*/  LDL.LU R31, [R1+0x37c] ;  /* 0x00037c00011f7983 */ /* 0x000ea80000300800 */
[----:B----4-:R-:W3:Y:S04]  /*3b600*/  LDL.LU R4, [R1+0x220] ;  /* 0x0002200001047983 */ /* 0x010ee80000300800 */
        /* <DEDUP_REMOVED lines=31> */
[-C--:B------:R-:W-:Y:S11]  /*3b800*/  HMMA.1688.F32.TF32 R12, R240, R24.reuse, R12 ;  /* 0x00000018f00c723c */ /* 0x080ff6000008100c */
[----:B------:R-:W-:Y:S11]  /*3b810*/  @!UPT UIADD3 URZ, URZ, URZ, URZ ;  /* 0x0000003f3f3ff290 */ /* 0x000ff6000fffe03f */
[----:B------:R-:W-:Y:S02]  /*3b820*/  @!UPT UIADD3 URZ, URZ, URZ, URZ ;  /* 0x0000003f3f3ff290 */ /* 0x000fe4000fffe03f */
[----:B------:R-:W-:Y:S02]  /*3b830*/  IMAD.MOV.U32 R8, RZ, RZ, R13 ;  /* 0x000000ffff087224 */ /* 0x000fe400078e000d */
[----:B------:R-:W-:Y:S01]  /*3b840*/  IMAD.MOV.U32 R9, RZ, RZ, R12 ;  /* 0x000000ffff097224 */ /* 0x000fe200078e000c */
[-C--:B--2---:R-:W-:Y:S08]  /*3b850*/  HMMA.1688.F32.TF32 R28, R168, R24.reuse, R28 ;  /* 0x00000018a81c723c */ /* 0x084ff0000008101c */
[-C--:B---3--:R-:W-:Y:S11]  /*3b860*/  HMMA.1688.F32.TF32 R4, R236, R24.reuse, R4 ;  /* 0x00000018ec04723c */ /* 0x088ff60000081004 */
[----:B------:R-:W-:Y:S04]  /*3b870*/  @!UPT UIADD3 URZ, URZ, URZ, URZ ;  /* 0x0000003f3f3ff290 */ /* 0x000fe8000fffe03f */
[----:B------:R-:W-:Y:S04]  /*3b880*/  STL.64 [R1+0x6a0], R28 ;  /* 0x0006a01c01007387 */ /* 0x000fe80000100a00 */
[----:B------:R1:W-:Y:S02]  /*3b890*/  STL.64 [R1+0x6a8], R30 ;  /* 0x0006a81e01007387 */ /* 0x0003e40000100a00 */
[----:B-1----:R-:W-:Y:S11]  /*3b8a0*/  HMMA.1688.F32.TF32 R28, R172, R24, R244 ;  /* 0x00000018ac1c723c */ /* 0x002ff600000810f4 */
[----:B------:R-:W-:Y:S11]  /*3b8b0*/  @!UPT UIADD3 URZ, URZ, URZ, URZ ;  /* 0x0000003f3f3ff290 */ /* 0x000ff6000fffe03f */
[----:B------:R-:W-:Y:S01]  /*3b8c0*/  @!UPT UIADD3 URZ, URZ, URZ, URZ ;  /* 0x0000003f3f3ff290 */ /* 0x000fe2000fffe03f */
[----:B------:R-:W-:Y:S04]  /*3b8d0*/  STL.64 [R1+0x1470], R28 ;  /* 0x0014701c01007387 */ /* 0x000fe80000100a00 */
[----:B------:R-:W-:Y:S04]  /*3b8e0*/  STL.64 [R1+0x1478], R30 ;  /* 0x0014781e01007387 */ /* 0x000fe80000100a00 */
[----:B------:R1:W-:Y:S04]  /*3b8f0*/  STL.64 [R1+0xc30], R4 ;  /* 0x000c300401007387 */ /* 0x0003e80000100a00 */
[----:B------:R-:W-:Y:S04]  /*3b900*/  STL.64 [R1+0xc38], R6 ;  /* 0x000c380601007387 */ /* 0x000fe80000100a00 */
[----:B------:R-:W-:Y:S01]  /*3b910*/  STL.64 [R1+0x2b30], R26 ;  /* 0x002b301a01007387 */ /* 0x000fe20000100a00 */
[----:B-1----:R-:W-:-:S02]  /*3b920*/  IMAD.MOV.U32 R4, RZ, RZ, R15 ;  /* 0x000000ffff047224 */ /* 0x002fc400078e000f */
[----:B------:R-:W-:-:S03]  /*3b930*/  IMAD.MOV.U32 R5, RZ, RZ, R14 ;  /* 0x000000ffff057224 */ /* 0x000fc600078e000e */
[----:B------:R-:W-:Y:S04]  /*3b940*/  STL [R1+0x2794], R4 ;  /* 0x0027940401007387 */ /* 0x000fe80000100800 */
[----:B------:R4:W-:Y:S04]  /*3b950*/  STL [R1+0x2790], R5 ;  /* 0x0027900501007387 */ /* 0x0009e80000100800 */
[----:B------:R-:W-:Y:S04]  /*3b960*/  STL [R1+0x278c], R8 ;  /* 0x00278c0801007387 */ /* 0x000fe80000100800 */
[----:B------:R-:W-:Y:S04]  /*3b970*/  STL [R1+0x2788], R9 ;  /* 0x0027880901007387 */ /* 0x000fe80000100800 */
[----:B------:R1:W-:Y:S01]  /*3b980*/  STL.64 [R1+0x2b38], R10 ;  /* 0x002b380a01007387 */ /* 0x0003e20000100a00 */
[-C--:B----4-:R-:W-:Y:S08]  /*3b990*/  HMMA.1688.F32.TF32 R4, R188, R20.reuse, R116 ;  /* 0x00000014bc04723c */ /* 0x090ff00000081074 */
[-C--:B-1----:R-:W-:Y:S08]  /*3b9a0*/  HMMA.1688.F32.TF32 R8, R100, R20.reuse, R180 ;  /* 0x000000146408723c */ /* 0x082ff000000810b4 */
[-C--:B------:R-:W-:Y:S11]  /*3b9b0*/  HMMA.1688.F32.TF32 R12, R196, R20.reuse, R88 ;  /* 0x00000014c40c723c */ /* 0x080ff60000081058 */
[----:B------:R-:W-:Y:S04]  /*3b9c0*/  @!UPT UIADD3 URZ, URZ, URZ, URZ ;  /* 0x0000003f3f3ff290 */ /* 0x000fe8000fffe03f */
[----:B------:R-:W-:Y:S04]  /*3b9d0*/  STL.64 [R1+0x610], R8 ;  /* 0x0006100801007387 */ /* 0x000fe80000100a00 */
[----:B------:R1:W-:Y:S04]  /*3b9e0*/  STL.64 [R1+0x618], R10 ;  /* 0x0006180a01007387 */ /* 0x0003e80000100a00 */
[----:B------:R-:W-:Y:S04]  /*3b9f0*/  STL.64 [R1+0xda0], R4 ;  /* 0x000da00401007387 */ /* 0x000fe80000100a00 */
[----:B------:R2:W-:Y:S01]  /*3ba00*/  STL.64 [R1+0xda8], R6 ;  /* 0x000da80601007387 */ /* 0x0005e20000100a00 */
[-C--:B-1----:R-:W-:Y:S08]  /*3ba10*/  HMMA.1688.F32.TF32 R8, R204, R20.reuse, R212 ;  /* 0x00000014cc08723c */ /* 0x082ff000000810d4 */
[-C--:B--2---:R-:W-:Y:S01]  /*3ba20*/  HMMA.1688.F32.TF32 R4, R168, R20.reuse, R32 ;  /* 0x00000014a804723c */ /* 0x084fe20000081020 */
[----:B------:R-:W-:Y:S04]  /*3ba30*/  STL.64 [R1+0x600], R12 ;  /* 0x0006000c01007387 */ /* 0x000fe80000100a00 */
[----:B------:R1:W-:Y:S10]  /*3ba40*/  STL.64 [R1+0x608], R14 ;  /* 0x0006080e01007387 */ /* 0x0003f40000100a00 */
[----:B------:R-:W-:Y:S01]  /*3ba50*/  STL.64 [R1+0xf50], R8 ;  /* 0x000f500801007387 */ /* 0x000fe20000100a00 */
[-C--:B-1----:R-:W-:Y:S03]  /*3ba60*/  HMMA.1688.F32.TF32 R12, R172, R20.reuse, R232 ;  /* 0x00000014ac0c723c */ /* 0x082fe600000810e8 */
[----:B------:R1:W-:Y:S04]  /*3ba70*/  STL.64 [R1+0xf58], R10 ;  /* 0x000f580a01007387 */ /* 0x0003e80000100a00 */
[----:B------:R-:W-:Y:S04]  /*3ba80*/  STL.64 [R1+0x620], R4 ;  /* 0x0006200401007387 */ /* 0x000fe80000100a00 */
[----:B------:R2:W-:Y:S01]  /*3ba90*/  STL.64 [R1+0x628], R6 ;  /* 0x0006280601007387 */ /* 0x0005e20000100a00 */
[-C--:B-1----:R-:W-:Y:S08]  /*3baa0*/  HMMA.1688.F32.TF32 R8, R236, R20.reuse, R156 ;  /* 0x00000014ec08723c */ /* 0x082ff0000008109c */
[----:B--2---:R-:W-:Y:S03]  /*3bab0*/  HMMA.1688.F32.TF32 R4, R240, R20, R128 ;  /* 0x00000014f004723c */ /* 0x004fe60000081080 */
[----:B------:R-:W-:Y:S04]  /*3bac0*/  STL.64 [R1+0x1440], R12 ;  /* 0x0014400c01007387 */ /* 0x000fe80000100a00 */
[----:B------:R1:W-:Y:S01]  /*3bad0*/  STL.64 [R1+0x1448], R14 ;  /* 0x0014480e01007387 */ /* 0x0003e20000100a00 */
[----:B------:R-:W-:-:S02]  /*3bae0*/  IMAD.MOV.U32 R58, RZ, RZ, R105 ;  /* 0x000000ffff3a7224 */ /* 0x000fc400078e0069 */
[----:B------:R-:W-:Y:S01]  /*3baf0*/  IMAD.MOV.U32 R59, RZ, RZ, R252 ;  /* 0x000000ffff3b7224 */ /* 0x000fe200078e00fc */
[----:B------:R-:W-:Y:S04]  /*3bb00*/  LDSM.16.M88.4 R128, [R3+0x6400] ;  /* 0x006400000380783b */ /* 0x000fe80000000200 */
[----:B------:R-:W-:Y:S01]  /*3bb10*/  STL.64 [R1+0xc00], R8 ;  /* 0x000c000801007387 */ /* 0x000fe20000100a00 */
[-C--:B-1----:R-:W-:Y:S03]  /*3bb20*/  HMMA.1688.F32.TF32 R12, R100, R48.reuse, R96 ;  /* 0x00000030640c723c */ /* 0x082fe60000081060 */
[----:B------:R1:W-:Y:S04]  /*3bb30*/  STL.64 [R1+0xc08], R10 ;  /* 0x000c080a01007387 */ /* 0x0003e80000100a00 */
[----:B------:R-:W-:Y:S04]  /*3bb40*/  STL.64 [R1+0x14e0], R4 ;  /* 0x0014e00401007387 */ /* 0x000fe80000100a00 */
[----:B------:R2:W-:Y:S01]  /*3bb50*/  STL.64 [R1+0x14e8], R6 ;  /* 0x0014e80601007387 */ /* 0x0005e20000100a00 */
[-C--:B-1----:R-:W-:Y:S08]  /*3bb60*/  HMMA.1688.F32.TF32 R8, R188, R48.reuse, R84 ;  /* 0x00000030bc08723c */ /* 0x082ff00000081054 */
[-C--:B--2---:R-:W-:Y:S03]  /*3bb70*/  HMMA.1688.F32.TF32 R4, R196, R48.reuse, R216 ;  /* 0x00000030c404723c */ /* 0x084fe600000810d8 */
[----:B------:R-:W-:Y:S04]  /*3bb80*/  STL.64 [R1+0x5e0], R12 ;  /* 0x0005e00c01007387 */ /* 0x000fe80000100a00 */
[----:B------:R1:W-:Y:S08]  /*3bb90*/  STL.64 [R1+0x5e8], R14 ;  /* 0x0005e80e01007387 */ /* 0x0003f00000100a00 */
        /* <DEDUP_REMOVED lines=14> */
[----:B-1----:R-:W-:Y:S08]  /*3bc80*/  HMMA.1688.F32.TF32 R8, R240, R48, R160 ;  /* 0x00000030f008723c */ /* 0x002ff000000810a0 */
[----:B--2---:R-:W-:Y:S03]  /*3bc90*/  HMMA.1688.F32.TF32 R4, R100, R44, R220 ;  /* 0x0000002c6404723c */ /* 0x004fe600000810dc */
[----:B------:R-:W-:Y:S04]  /*3bca0*/  STL.64 [R1+0x670], R12 ;  /* 0x0006700c01007387 */ /* 0x000fe80000100a00 */
[----:B------:R-:W-:Y:S04]  /*3bcb0*/  STL.64 [R1+0x678], R14 ;  /* 0x0006780e01007387 */ /* 0x000fe80000100a00 */
[----:B------:R-:W2:Y:S04]  /*3bcc0*/  LDL.LU R208, [R1+0x850] ;  /* 0x0008500001d07983 */ /* 0x000ea80000300800 */
[----:B------:R-:W-:Y:S04]  /*3bcd0*/  STL.64 [R1+0x14c0], R8 ;  /* 0x0014c00801007387 */ /* 0x000fe80000100a00 */
[----:B------:R1:W-:Y:S04]  /*3bce0*/  STL.64 [R1+0x14c8], R10 ;  /* 0x0014c80a01007387 */ /* 0x0003e80000100a00 */
[----:B------:R-:W-:Y:S01]  /*3bcf0*/  STL.64 [R1+0x590], R4 ;  /* 0x0005900401007387 */ /* 0x000fe20000100a00 */
[----:B------:R-:W-:-:S03]  /*3bd00*/  MOV R92, R40 ;  /* 0x00000028005c7202 */ /* 0x000fc60000000f00 */
[----:B------:R3:W-:Y:S01]  /*3bd10*/  STL.64 [R1+0x598], R6 ;  /* 0x0005980601007387 */ /* 0x0007e20000100a00 */
[----:B------:R-:W-:-:S03]  /*3bd20*/  IMAD.MOV.U32 R93, RZ, RZ, R41 ;  /* 0x000000ffff5d7224 */ /* 0x000fc600078e0029 */
[----:B------:R-:W2:Y:S04]  /*3bd30*/  LDL.LU R209, [R1+0x854] ;  /* 0x0008540001d17983 */ /* 0x000ea80000300800 */
[----:B------:R-:W2:Y:S04]  /*3bd40*/  LDL.LU R210, [R1+0x858] ;  /* 0x0008580001d27983 */ /* 0x000ea80000300800 */
[----:B------:R-:W2:Y:S04]  /*3bd50*/  LDL.LU R211, [R1+0x85c] ;  /* 0x00085c0001d37983 */ /* 0x000ea80000300800 */
[----:B------:R-:W4:Y:S04]  /*3bd60*/  LDL.LU R40, [R1+0x2c88] ;  /* 0x002c880001287983 */ /* 0x000f280000300800 */
[----:B------:R-:W2:Y:S01]  /*3bd70*/  LDL.LU R41, [R1+0x2c84] ;  /* 0x002c840001297983 */ /* 0x000ea20000300800 */
[----:B------:R-:W-:-:S02]  /*3bd80*/  IMAD.MOV.U32 R94, RZ, RZ, R37 ;  /* 0x000000ffff5e7224 */ /* 0x000fc400078e0025 */
[----:B------:R-:W-:Y:S01]  /*3bd90*/  IMAD.MOV.U32 R95, RZ, RZ, R36 ;  /* 0x000000ffff5f7224 */ /* 0x000fe200078e0024 */
[----:B------:R-:W3:Y:S04]  /*3bda0*/  LDL.LU R37, [R1+0x2c80] ;  /* 0x002c800001257983 */ /* 0x000ee80000300800 */
[----:B------:R-:W3:Y:S01]  /*3bdb0*/  LDL.LU R36, [R1+0x2c7c] ;  /* 0x002c7c0001247983 */ /* 0x000ee20000300800 */
[----:B------:R-:W-:-:S03]  /*3bdc0*/  IMAD.MOV.U32 R84, RZ, RZ, R61 ;  /* 0x000000ffff547224 */ /* 0x000fc600078e003d */
[----:B------:R-:W3:Y:S01]  /*3bdd0*/  LDL.LU R216, [R1+0x260] ;  /* 0x0002600001d87983 */ /* 0x000ee20000300800 */
[----:B------:R-:W-:-:S03]  /*3bde0*/  IMAD.MOV.U32 R85, RZ, RZ, R60 ;  /* 0x000000ffff557224 */ /* 0x000fc600078e003c */
[----:B------:R-:W3:Y:S01]  /*3bdf0*/  LDL.LU R217, [R1+0x264] ;  /* 0x0002640001d97983 */ /* 0x000ee20000300800 */
[----:B------:R-:W-:-:S03]  /*3be00*/  IMAD.MOV.U32 R86, RZ, RZ, R65 ;  /* 0x000000ffff567224 */ /* 0x000fc600078e0041 */
[----:B------:R-:W3:Y:S01]  /*3be10*/  LDL.LU R218, [R1+0x268] ;  /* 0x0002680001da7983 */ /* 0x000ee20000300800 */
[----:B------:R-:W-:-:S03]  /*3be20*/  MOV R87, R64 ;  /* 0x0000004000577202 */ /* 0x000fc60000000f00 */
[----:B------:R-:W3:Y:S04]  /*3be30*/  LDL.LU R219, [R1+0x26c] ;  /* 0x00026c0001db7983 */ /* 0x000ee80000300800 */
[----:B------:R-:W3:Y:S04]  /*3be40*/  LDL.LU R61, [R1+0x2c78] ;  /* 0x002c7800013d7983 */ /* 0x000ee80000300800 */
[----:B------:R-:W3:Y:S04]  /*3be50*/  LDL.LU R60, [R1+0x2c74] ;  /* 0x002c7400013c7983 */ /* 0x000ee80000300800 */
[----:B------:R-:W3:Y:S04]  /*3be60*/  LDL.LU R65, [R1+0x2c70] ;  /* 0x002c700001417983 */ /* 0x000ee80000300800 */
[----:B------:R-:W3:Y:S01]  /*3be70*/  LDL.LU R64, [R1+0x2c6c] ;  /* 0x002c6c0001407983 */ /* 0x000ee20000300800 */
[----:B----4-:R-:W-:-:S02]  /*3be80*/  IMAD.MOV.U32 R39, RZ, RZ, R40 ;  /* 0x000000ffff277224 */ /* 0x010fc400078e0028 */
[----:B--2---:R-:W-:Y:S02]  /*3be90*/  IMAD.MOV.U32 R38, RZ, RZ, R41 ;  /* 0x000000ffff267224 */ /* 0x004fe400078e0029 */
[----:B------:R-:W2:Y:S04]  /*3bea0*/  LDL.LU R41, [R1+0x2c68] ;  /* 0x002c680001297983 */ /* 0x000ea80000300800 */
[----:B------:R-:W2:Y:S04]  /*3beb0*/  LDL.LU R40, [R1+0x2c64] ;  /* 0x002c640001287983 */ /* 0x000ea80000300800 */
[----:B------:R-:W4:Y:S04]  /*3bec0*/  LDL.LU R62, [R1+0x6f8] ;  /* 0x0006f800013e7983 */ /* 0x000f280000300800 */
[----:B------:R-:W4:Y:S04]  /*3bed0*/  LDL.LU R63, [R1+0x6fc] ;  /* 0x0006fc00013f7983 */ /* 0x000f280000300800 */
        /* <DEDUP_REMOVED lines=32> */
[-C--:B-1----:R-:W-:Y:S08]  /*3c0e0*/  HMMA.1688.F32.TF32 R8, R204, R44.reuse, R248 ;  /* 0x0000002ccc08723c */ /* 0x082ff000000810f8 */
[-C--:B---3--:R-:W-:Y:S01]  /*3c0f0*/  HMMA.1688.F32.TF32 R4, R188, R44.reuse, R64 ;  /* 0x0000002cbc04723c */ /* 0x088fe20000081040 */
[----:B------:R-:W-:Y:S07]  /*3c100*/  LDSM.16.M88.4 R64, [R3+0x2800] ;  /* 0x002800000340783b */ /* 0x000fee0000000200 */
[-C--:B----4-:R-:W-:Y:S01]  /*3c110*/  HMMA.1688.F32.TF32 R12, R196, R44.reuse, R60 ;  /* 0x0000002cc40c723c */ /* 0x090fe2000008103c */
[----:B------:R-:W-:Y:S11]  /*3c120*/  LDSM.16.M88.4 R60, [R3+0x2c00] ;  /* 0x002c0000033c783b */ /* 0x000ff60000000200 */
[----:B------:R-:W-:Y:S03]  /*3c130*/  @!UPT UIADD3 URZ, URZ, URZ, URZ ;  /* 0x0000003f3f3ff290 */ /* 0x000fe6000fffe03f */
[----:B------:R-:W-:Y:S04]  /*3c140*/  STL.64 [R1+0xcc0], R4 ;  /* 0x000cc00401007387 */ /* 0x000fe80000100a00 */
[----:B------:R2:W-:Y:S02]  /*3c150*/  STL.64 [R1+0xcc8], R6 ;  /* 0x000cc80601007387 */ /* 0x0005e40000100a00 */
[-C--:B--2---:R-:W-:Y:S02]  /*3c160*/  HMMA.1688.F32.TF32 R4, R168, R44.reuse, R40 ;  /* 0x0000002ca804723c */ /* 0x084fe40000081028 */
[----:B------:R-:W1:Y:S04]  /*3c170*/  LDSM.16.M88.4 R40, [R3+0x2000] ;  /* 0x002000000328783b */ /* 0x000e680000000200 */
[----:B------:R-:W-:Y:S04]  /*3c180*/  STL.64 [R1+0x570], R12 ;  /* 0x0005700c01007387 */ /* 0x000fe80000100a00 */
[----:B------:R2:W-:Y:S04]  /*3c190*/  STL.64 [R1+0x578], R14 ;  /* 0x0005780e01007387 */ /* 0x0005e80000100a00 */
[----:B------:R-:W-:Y:S04]  /*3c1a0*/  STL.64 [R1+0xe70], R8 ;  /* 0x000e700801007387 */ /* 0x000fe80000100a00 */
[----:B------:R3:W-:Y:S01]  /*3c1b0*/  STL.64 [R1+0xe78], R10 ;  /* 0x000e780a01007387 */ /* 0x0007e20000100a00 */
[-C--:B--2---:R-:W-:Y:S04]  /*3c1c0*/  HMMA.1688.F32.TF32 R12, R172, R44.reuse, R224 ;  /* 0x0000002cac0c723c */ /* 0x084fe800000810e0 */
[----:B------:R-:W-:Y:S04]  /*3c1d0*/  STL.64 [R1+0x560], R4 ;  /* 0x0005600401007387 */ /* 0x000fe80000100a00 */
[----:B------:R2:W-:Y:S01]  /*3c1e0*/  STL.64 [R1+0x568], R6 ;  /* 0x0005680601007387 */ /* 0x0005e20000100a00 */
[-C--:B---3--:R-:W-:Y:S03]  /*3c1f0*/  HMMA.1688.F32.TF32 R8, R236, R44.reuse, R36 ;  /* 0x0000002cec08723c */ /* 0x088fe60000081024 */
[----:B------:R-:W3:Y:S05]  /*3c200*/  LDSM.16.M88.4 R36, [R3+0x2400] ;  /* 0x002400000324783b */ /* 0x000eea0000000200 */
[----:B--2---:R-:W-:Y:S06]  /*3c210*/  HMMA.1688.F32.TF32 R4, R240, R44, R184 ;  /* 0x0000002cf004723c */ /* 0x004fec00000810b8 */
[----:B------:R-:W-:Y:S04]  /*3c220*/  STL.64 [R1+0x13d0], R12 ;  /* 0x0013d00c01007387 */ /* 0x000fe80000100a00 */
[----:B------:R1:W-:Y:S05]  /*3c230*/  STL.64 [R1+0x13d8], R14 ;  /* 0x0013d80e01007387 */ /* 0x0003ea0000100a00 */
[----:B------:R-:W-:Y:S04]  /*3c240*/  STL.64 [R1+0x5b0], R8 ;  /* 0x0005b00801007387 */ /* 0x000fe80000100a00 */
[----:B------:R2:W-:Y:S01]  /*3c250*/  STL.64 [R1+0x5b8], R10 ;  /* 0x0005b80a01007387 */ /* 0x0005e20000100a00 */
[-C--:B-1----:R-:W-:Y:S03]  /*3c260*/  HMMA.1688.F32.TF32 R12, R100, R40.reuse, R88 ;  /* 0x00000028640c723c */ /* 0x082fe60000081058 */
[----:B------:R-:W-:Y:S04]  /*3c270*/  STL [R1+0x2a14], R42 ;  /* 0x002a142a01007387 */ /* 0x000fe80000100800 */
[----:B------:R-:W-:Y:S01]  /*3c280*/  STL.64 [R1+0x14a0], R4 ;  /* 0x0014a00401007387 */ /* 0x000fe20000100a00 */
[-C--:B--2---:R-:W-:Y:S03]  /*3c290*/  HMMA.1688.F32.TF32 R8, R188, R40.reuse, R212 ;  /* 0x00000028bc08723c */ /* 0x084fe600000810d4 */
[----:B------:R1:W-:Y:S05]  /*3c2a0*/  STL.64 [R1+0x14a8], R6 ;  /* 0x0014a80601007387 */ /* 0x0003ea0000100a00 */
[-C--:B-1----:R-:W-:Y:S01]  /*3c2b0*/  HMMA.1688.F32.TF32 R4, R196, R40.reuse, R32 ;  /* 0x00000028c404723c */ /* 0x082fe20000081020 */
[----:B------:R-:W-:Y:S04]  /*3c2c0*/  STL [R1+0x2a10], R43 ;  /* 0x002a102b01007387 */ /* 0x000fe80000100800 */
[----:B---3--:R-:W-:Y:S04]  /*3c2d0*/  STL [R1+0x2a1c], R38 ;  /* 0x002a1c2601007387 */ /* 0x008fe80000100800 */
[----:B------:R-:W-:Y:S04]  /*3c2e0*/  STL [R1+0x2a18], R39 ;  /* 0x002a182701007387 */ /* 0x000fe80000100800 */
[----:B------:R-:W-:Y:S04]  /*3c2f0*/  STL [R1+0x2a24], R66 ;  /* 0x002a244201007387 */ /* 0x000fe80000100800 */
[----:B------:R-:W-:Y:S04]  /*3c300*/  STL [R1+0x2a20], R67 ;  /* 0x002a204301007387 */ /* 0x000fe80000100800 */
[----:B------:R-:W-:Y:S04]  /*3c310*/  STL [R1+0x2a2c], R62 ;  /* 0x002a2c3e01007387 */ /* 0x000fe80000100800 */
[----:B------:R-:W-:Y:S04]  /*3c320*/  STL [R1+0x2a28], R63 ;  /* 0x002a283f01007387 */ /* 0x000fe80000100800 */
[----:B------:R-:W-:Y:S04]  /*3c330*/  STL.64 [R1+0x520], R12 ;  /* 0x0005200c01007387 */ /* 0x000fe80000100a00 */
[----:B------:R1:W-:Y:S04]  /*3c340*/  STL.64 [R1+0x528], R14 ;  /* 0x0005280e01007387 */ /* 0x0003e80000100a00 */
[----:B------:R-:W-:Y:S04]  /*3c350*/  STL.64 [R1+0xc60], R8 ;  /* 0x000c600801007387 */ /* 0x000fe80000100a00 */
[----:B------:R2:W-:Y:S01]  /*3c360*/  STL.64 [R1+0xc68], R10 ;  /* 0x000c680a01007387 */ /* 0x0005e20000100a00 */
[-C--:B-1----:R-:W-:Y:S03]  /*3c370*/  HMMA.1688.F32.TF32 R12, R204, R40.reuse, R156 ;  /* 0x00000028cc0c723c */ /* 0x082fe6000008109c */
[----:B------:R-:W-:Y:S04]  /*3c380*/  STL.64 [R1+0x500], R4 ;  /* 0x0005000401007387 */ /* 0x000fe80000100a00 */
[----:B------:R1:W-:Y:S01]  /*3c390*/  STL.64 [R1+0x508], R6 ;  /* 0x0005080601007387 */ /* 0x0003e20000100a00 */
[-C--:B--2---:R-:W-:Y:S08]  /*3c3a0*/  HMMA.1688.F32.TF32 R8, R168, R40.reuse, R96 ;  /* 0x00000028a808723c */ /* 0x084ff00000081060 */
[-C--:B-1----:R-:W-:Y:S07]  /*3c3b0*/  HMMA.1688.F32.TF32 R4, R172, R40.reuse, R84 ;  /* 0x00000028ac04723c */ /* 0x082fee0000081054 */
[----:B------:R-:W-:Y:S04]  /*3c3c0*/  STL.64 [R1+0xe20], R12 ;  /* 0x000e200c01007387 */ /* 0x000fe80000100a00 */
[----:B------:R1:W-:Y:S04]  /*3c3d0*/  STL.64 [R1+0xe28], R14 ;  /* 0x000e280e01007387 */ /* 0x0003e80000100a00 */
[----:B------:R-:W-:Y:S04]  /*3c3e0*/  STL.64 [R1+0x510], R8 ;  /* 0x0005100801007387 */ /* 0x000fe80000100a00 */
[----:B------:R2:W-:Y:S01]  /*3c3f0*/  STL.64 [R1+0x518], R10 ;  /* 0x0005180a01007387 */ /* 0x0005e20000100a00 */
[-C--:B-1----:R-:W-:Y:S03]  /*3c400*/  HMMA.1688.F32.TF32 R12, R236, R40.reuse, R216 ;  /* 0x00000028ec0c723c */ /* 0x082fe600000810d8 */
[----:B------:R-:W-:Y:S04]  /*3c410*/  STL.64 [R1+0x13a0], R4 ;  /* 0x0013a00401007387 */ /* 0x000fe80000100a00 */
[----:B------:R1:W-:Y:S01]  /*3c420*/  STL.64 [R1+0x13a8], R6 ;  /* 0x0013a80601007387 */ /* 0x0003e20000100a00 */
[----:B--2---:R-:W-:Y:S08]  /*3c430*/  HMMA.1688.F32.TF32 R8, R240, R40, R16 ;  /* 0x00000028f008723c */ /* 0x004ff00000081010 */
        /* <DEDUP_REMOVED lines=9> */
[----:B-1----:R-:W-:Y:S07]  /*3c4d0*/  HMMA.1688.F32.TF32 R4, R204, R36, R220 ;  /* 0x00000024cc04723c */ /* 0x002fee00000810dc */
[----:B------:R-:W-:Y:S04]  /*3c4e0*/  STL.64 [R1+0xc20], R12 ;  /* 0x000c200c01007387 */ /* 0x000fe80000100a00 */
[----:B------:R-:W-:Y:S04]  /*3c4f0*/  STL.64 [R1+0xc28], R14 ;  /* 0x000c280e01007387 */ /* 0x000fe80000100a00 */
[----:B------:R-:W-:Y:S04]  /*3c500*/  STL.64 [R1+0x4b0], R8 ;  /* 0x0004b00801007387 */ /* 0x000fe80000100a00 */
[----:B------:R-:W-:Y:S04]  /*3c510*/  STL.64 [R1+0x4b8], R10 ;  /* 0x0004b80a01007387 */ /* 0x000fe80000100a00 */
[----:B------:R-:W-:Y:S04]  /*3c520*/  STL.64 [R1+0xd80], R4 ;  /* 0x000d800401007387 */ /* 0x000fe80000100a00 */
[----:B------:R1:W-:Y:S04]  /*3c530*/  STL.64 [R1+0xd88], R6 ;  /* 0x000d880601007387 */ /* 0x0003e80000100a00 */
[----:B------:R-:W2:Y:S04]  /*3c540*/  LDL.LU R105, [R1+0x2c60] ;  /* 0x002c600001697983 */ /* 0x000ea80000300800 */
[----:B------:R-:W3:Y:S01]  /*3c550*/  LDL.LU R252, [R1+0x2c5c] ;  /* 0x002c5c0001fc7983 */ /* 0x000ee20000300800 */
        /* <DEDUP_REMOVED lines=18> */
[----:B------:R-:W3:Y:S01]  /*3c680*/  LDL.LU R98, [R1+0xc8] ;  /* 0x0000c80001627983 */ /* 0x000ee20000300800 */
[----:B------:R-:W-:-:S02]  /*3c690*/  IMAD.MOV.U32 R116, RZ, RZ, R52 ;  /* 0x000000ffff747224 */ /* 0x000fc400078e0034 */
[----:B------:R-:W-:Y:S02]  /*3c6a0*/  IMAD.MOV.U32 R117, RZ, RZ, R53 ;  /* 0x000000ffff757224 */ /* 0x000fe400078e0035 */
[----:B------:R-:W-:Y:S02]  /*3c6b0*/  IMAD.MOV.U32 R118, RZ, RZ, R76 ;  /* 0x000000ffff767224 */ /* 0x000fe400078e004c */
[----:B------:R-:W-:Y:S02]  /*3c6c0*/  IMAD.MOV.U32 R119, RZ, RZ, R77 ;  /* 0x000000ffff777224 */ /* 0x000fe400078e004d */
[----:B--2---:R-:W-:Y:S02]  /*3c6d0*/  IMAD.MOV.U32 R99, RZ, RZ, R0 ;  /* 0x000000ffff637224 */ /* 0x004fe400078e0000 */
        /* <DEDUP_REMOVED lines=13> */
[----:B------:R-:W1:Y:S04]  /*3c7b0*/  LDL.LU R180, [R1+0x3a0] ;  /* 0x0003a00001b47983 */ /* 0x000e680000300800 */
[----:B------:R-:W1:Y:S04]  /*3c7c0*/  LDL.LU R181, [R1+0x3a4] ;  /* 0x0003a40001b57983 */ /* 0x000e680000300800 */
[----:B------:R-:W1:Y:S04]  /*3c7d0*/  LDL.LU R182, [R1+0x3a8] ;  /* 0x0003a80001b67983 */ /* 0x000e680000300800 */
[----:B------:R-:W1:Y:S04]  /*3c7e0*/  LDL.LU R183, [R1+0x3ac] ;  /* 0x0003ac0001b77983 */ /* 0x000e680000300800 */
[----:B------:R-:W4:Y:S04]  /*3c7f0*/  LDL.LU R88, [R1+0x240] ;  /* 0x0002400001587983 */ /* 0x000f280000300800 */
[----:B------:R-:W4:Y:S01]  /*3c800*/  LDL.LU R89, [R1+0x244] ;  /* 0x0002440001597983 */ /* 0x000f220000300800 */
[----:B------:R-:W-:-:S02]  /*3c810*/  IMAD.MOV.U32 R82, RZ, RZ, R2 ;  /* 0x000000ffff527224 */ /* 0x000fc400078e0002 */
[----:B---3--:R-:W-:Y:S02]  /*3c820*/  IMAD.MOV.U32 R83, RZ, RZ, R252 ;  /* 0x000000ffff537224 */ /* 0x008fe400078e00fc */
[----:B--2---:R-:W-:Y:S01]  /*3c830*/  IMAD.MOV.U32 R91, RZ, RZ, R76 ;  /* 0x000000ffff5b7224 */ /* 0x004fe200078e004c */
[----:B----4-:R-:W-:Y:S02]  /*3c840*/  MOV R90, R77 ;  /* 0x0000004d005a7202 */ /* 0x010fe40000000f00 */
        /* <DEDUP_REMOVED lines=9> */
[----:B------:R-:W4:Y:S01]  /*3c8e0*/  LDL.LU R211, [R1+0x23c] ;  /* 0x00023c0001d37983 */ /* 0x000f220000300800 */
[----:B-1----:R-:W-:Y:S03]  /*3c8f0*/  HMMA.1688.F32.TF32 R4, R168, R36, R180 ;  /* 0x00000024a804723c */ /* 0x002fe600000810b4 */
        /* <DEDUP_REMOVED lines=9> */
[----:B------:R-:W2:Y:S04]  /*3c990*/  LDL.LU R127, [R1+0xfc] ;  /* 0x0000fc00017f7983 */ /* 0x000ea80000300800 */
[----:B------:R-:W2:Y:S01]  /*3c9a0*/  LDL.LU R92, [R1+0xbb0] ;  /* 0x000bb000015c7983 */ /* 0x000ea20000300800 */
[-C--:B------:R-:W-:Y:S03]  /*3c9b0*/  HMMA.1688.F32.TF32 R12, R172, R36.reuse, R116 ;  /* 0x00000024ac0c723c */ /* 0x080fe60000081074 */
[----:B------:R-:W2:Y:S04]  /*3c9c0*/  LDL.LU R93, [R1+0xbb4] ;  /* 0x000bb400015d7983 */ /* 0x000ea80000300800 */
[----:B------:R-:W2:Y:S01]  /*3c9d0*/  LDL.LU R94, [R1+0xbb8] ;  /* 0x000bb800015e7983 */ /* 0x000ea20000300800 */
[-C--:B------:R-:W-:Y:S03]  /*3c9e0*/  HMMA.1688.F32.TF32 R8, R236, R36.reuse, R88 ;  /* 0x00000024ec08723c */ /* 0x080fe60000081058 */
[----:B------:R-:W2:Y:S04]  /*3c9f0*/  LDL.LU R95, [R1+0xbbc] ;  /* 0x000bbc00015f7983 */ /* 0x000ea80000300800 */
[----:B------:R-:W2:Y:S04]  /*3ca00*/  LDL.LU R54, [R1+0x288] ;  /* 0x0002880001367983 */ /* 0x000ea80000300800 */
[----:B------:R-:W2:Y:S04]  /*3ca10*/  LDL.LU R55, [R1+0x28c] ;  /* 0x00028c0001377983 */ /* 0x000ea80000300800 */
[----:B------:R-:W-:Y:S04]  /*3ca20*/  STL.64 [R1+0x4c0], R4 ;  /* 0x0004c00401007387 */ /* 0x000fe80000100a00 */
[----:B------:R1:W-:Y:S02]  /*3ca30*/  STL.64 [R1+0x4c8], R6 ;  /* 0x0004c80601007387 */ /* 0x0003e40000100a00 */
[----:B-1----:R-:W-:Y:S02]  /*3ca40*/  HMMA.1688.F32.TF32 R4, R240, R36, R148 ;  /* 0x00000024f004723c */ /* 0x002fe40000081094 */
[----:B------:R-:W-:Y:S04]  /*3ca50*/  STL.64 [R1+0xf60], R12 ;  /* 0x000f600c01007387 */ /* 0x000fe80000100a00 */
[----:B------:R1:W-:Y:S04]  /*3ca60*/  STL.64 [R1+0xf68], R14 ;  /* 0x000f680e01007387 */ /* 0x0003e80000100a00 */
[----:B------:R-:W-:Y:S04]  /*3ca70*/  STL.64 [R1+0x540], R8 ;  /* 0x0005400801007387 */ /* 0x000fe80000100a00 */
[----:B------:R1:W-:Y:S02]  /*3ca80*/  STL.64 [R1+0x548], R10 ;  /* 0x0005480a01007387 */ /* 0x0003e40000100a00 */
[-C--:B-1----:R-:W-:Y:S02]  /*3ca90*/  HMMA.1688.F32.TF32 R12, R100, R64.reuse, R212 ;  /* 0x00000040640c723c */ /* 0x082fe400000810d4 */
[----:B------:R-:W-:Y:S05]  /*3caa0*/  LDSM.16.M88.4 R148, [R3+0x5000] ;  /* 0x005000000394783b */ /* 0x000fea0000000200 */
[----:B------:R-:W-:Y:S01]  /*3cab0*/  STL.64 [R1+0x1460], R4 ;  /* 0x0014600401007387 */ /* 0x000fe20000100a00 */
[-C--:B------:R-:W-:Y:S03]  /*3cac0*/  HMMA.1688.F32.TF32 R8, R188, R64.reuse, R32 ;  /* 0x00000040bc08723c */ /* 0x080fe60000081020 */
[----:B------:R-:W-:Y:S11]  /*3cad0*/  STL.64 [R1+0x1468], R6 ;  /* 0x0014680601007387 */ /* 0x000ff60000100a00 */
[----:B------:R-:W-:Y:S01]  /*3cae0*/  @!UPT UIADD3 URZ, URZ, URZ, URZ ;  /* 0x0000003f3f3ff290 */ /* 0x000fe2000fffe03f */
[----:B------:R-:W-:Y:S04]  /*3caf0*/  STL.64 [R1+0x420], R12 ;  /* 0x0004200c01007387 */ /* 0x000fe80000100a00 */
[----:B------:R1:W-:Y:S04]  /*3cb00*/  STL.64 [R1+0x428], R14 ;  /* 0x0004280e01007387 */ /* 0x0003e80000100a00 */
[----:B------:R-:W-:Y:S04]  /*3cb10*/  STL.64 [R1+0xbd0], R8 ;  /* 0x000bd00801007387 */ /* 0x000fe80000100a00 */
[----:B------:R1:W-:Y:S02]  /*3cb20*/  STL.64 [R1+0xbd8], R10 ;  /* 0x000bd80a01007387 */ /* 0x0003e40000100a00 */
[-C--:B-1----:R-:W-:Y:S08]  /*3cb30*/  HMMA.1688.F32.TF32 R12, R204, R64.reuse, R96 ;  /* 0x00000040cc0c723c */ /* 0x082ff00000081060 */
[-C--:B------:R-:W-:Y:S08]  /*3cb40*/  HMMA.1688.F32.TF32 R8, R168, R64.reuse, R84 ;  /* 0x00000040a808723c */ /* 0x080ff00000081054 */
[-C--:B---3--:R-:W-:Y:S11]  /*3cb50*/  HMMA.1688.F32.TF32 R4, R196, R64.reuse, R156 ;  /* 0x00000040c404723c */ /* 0x088ff6000008109c */
[----:B------:R-:W-:Y:S11]  /*3cb60*/  @!UPT UIADD3 URZ, URZ, URZ, URZ ;  /* 0x0000003f3f3ff290 */ /* 0x000ff6000fffe03f */
[----:B------:R-:W-:Y:S01]  /*3cb70*/  @!UPT UIADD3 URZ, URZ, URZ, URZ ;  /* 0x0000003f3f3ff290 */ /* 0x000fe2000fffe03f */
[----:B------:R-:W-:Y:S04]  /*3cb80*/  STL.64 [R1+0x400], R4 ;  /* 0x0004000401007387 */ /* 0x000fe80000100a00 */
[----:B------:R1:W-:Y:S02]  /*3cb90*/  STL.64 [R1+0x408], R6 ;  /* 0x0004080601007387 */ /* 0x0003e40000100a00 */
[-C--:B-1----:R-:W-:Y:S02]  /*3cba0*/  HMMA.1688.F32.TF32 R4, R172, R64.reuse, R216 ;  /* 0x00000040ac04723c */ /* 0x082fe400000810d8 */
[----:B------:R-:W-:Y:S04]  /*3cbb0*/  STL.64 [R1+0xd10], R12 ;  /* 0x000d100c01007387 */ /* 0x000fe80000100a00 */
[----:B------:R4:W-:Y:S04]  /*3cbc0*/  STL.64 [R1+0xd18], R14 ;  /* 0x000d180e01007387 */ /* 0x0009e80000100a00 */
[----:B------:R-:W-:Y:S04]  /*3cbd0*/  STL.64 [R1+0x410], R8 ;  /* 0x0004100801007387 */ /* 0x000fe80000100a00 */
[----:B------:R1:W-:Y:S01]  /*3cbe0*/  STL.64 [R1+0x418], R10 ;  /* 0x0004180a01007387 */ /* 0x0003e20000100a00 */
[-C--:B----4-:R-:W-:Y:S08]  /*3cbf0*/  HMMA.1688.F32.TF32 R12, R236, R64.reuse, R208 ;  /* 0x00000040ec0c723c */ /* 0x090ff000000810d0 */
[----:B------:R-:W-:Y:S01]  /*3cc00*/  STL.64 [R1+0xee0], R4 ;  /* 0x000ee00401007387 */ /* 0x000fe20000100a00 */
[----:B-1----:R-:W-:Y:S03]  /*3cc10*/  HMMA.1688.F32.TF32 R8, R240, R64, R164 ;  /* 0x00000040f008723c */ /* 0x002fe600000810a4 */
[----:B------:R1:W-:Y:S05]  /*3cc20*/  STL.64 [R1+0xee8], R6 ;  /* 0x000ee80601007387 */ /* 0x0003ea0000100a00 */
[----:B-1----:R-:W-:Y:S06]  /*3cc30*/  HMMA.1688.F32.TF32 R4, R100, R60, R220 ;  /* 0x0000003c6404723c */ /* 0x002fec00000810dc */
[----:B------:R-:W-:Y:S04]  /*3cc40*/  STL.64 [R1+0x4f0], R12 ;  /* 0x0004f00c01007387 */ /* 0x000fe80000100a00 */
[----:B------:R-:W-:Y:S05]  /*3cc50*/  STL.64 [R1+0x4f8], R14 ;  /* 0x0004f80e01007387 */ /* 0x000fea0000100a00 */
[----:B------:R-:W-:Y:S04]  /*3cc60*/  STL.64 [R1+0x1420], R8 ;  /* 0x0014200801007387 */ /* 0x000fe80000100a00 */
[----:B------:R-:W-:Y:S04]  /*3cc70*/  STL.64 [R1+0x1428], R10 ;  /* 0x0014280a01007387 */ /* 0x000fe80000100a00 */
[----:B------:R2:W-:Y:S04]  /*3cc80*/  STL.64 [R1+0x350], R4 ;  /* 0x0003500401007387 */ /* 0x0005e80000100a00 */
[----:B------:R-:W3:Y:S04]  /*3cc90*/  LDL.LU R208, [R1+0xed0] ;  /* 0x000ed00001d07983 */ /* 0x000ee80000300800 */
[----:B------:R-:W3:Y:S04]  /*3cca0*/  LDL.LU R209, [R1+0xed4] ;  /* 0x000ed40001d17983 */ /* 0x000ee80000300800 */
[----:B------:R-:W3:Y:S04]  /*3ccb0*/  LDL.LU R210, [R1+0xed8] ;  /* 0x000ed80001d27983 */ /* 0x000ee80000300800 */
[----:B------:R-:W3:Y:S04]  /*3ccc0*/  LDL.LU R211, [R1+0xedc] ;  /* 0x000edc0001d37983 */ /* 0x000ee80000300800 */
[----:B------:R-:W4:Y:S01]  /*3ccd0*/  LDL.LU R220, [R1+0x1b0] ;  /* 0x0001b00001dc7983 */ /* 0x000f220000300800 */
[----:B------:R-:W-:Y:S01]  /*3cce0*/  IMAD.MOV.U32 R62, RZ, RZ, R6 ;  /* 0x000000ffff3e7224 */ /* 0x000fe200078e0006 */
[----:B------:R-:W-:-:S02]  /*3ccf0*/  MOV R63, R7 ;  /* 0x00000007003f7202 */ /* 0x000fc40000000f00 */
[-C--:B--2---:R-:W-:Y:S08]  /*3cd00*/  HMMA.1688.F32.TF32 R4, R188, R60.reuse, R124 ;  /* 0x0000003cbc04723c */ /* 0x084ff0000008107c */
[-C--:B------:R-:W-:Y:S01]  /*3cd10*/  HMMA.1688.F32.TF32 R12, R196, R60.reuse, R92 ;  /* 0x0000003cc40c723c */ /* 0x080fe2000008105c */
[----:B------:R-:W-:Y:S04]  /*3cd20*/  STL [R1+0x2a34], R63 ;  /* 0x002a343f01007387 */ /* 0x000fe80000100800 */
[----:B------:R-:W-:Y:S03]  /*3cd30*/  STL [R1+0x2a30], R62 ;  /* 0x002a303e01007387 */ /* 0x000fe60000100800 */
[-C--:B------:R-:W-:Y:S01]  /*3cd40*/  HMMA.1688.F32.TF32 R8, R204, R60.reuse, R80 ;  /* 0x0000003ccc08723c */ /* 0x080fe20000081050 */
[----:B------:R-:W-:Y:S06]  /*3cd50*/  LDSM.16.M88.4 R80, [R3+0x3800] ;  /* 0x003800000350783b */ /* 0x000fec0000000200 */
[----:B------:R-:W-:Y:S04]  /*3cd60*/  STL.64 [R1+0x5f0], R4 ;  /* 0x0005f00401007387 */ /* 0x000fe80000100a00 */
[----:B------:R1:W-:Y:S04]  /*3cd70*/  STL.64 [R1+0x5f8], R6 ;  /* 0x0005f80601007387 */ /* 0x0003e80000100a00 */
[----:B------:R-:W-:Y:S01]  /*3cd80*/  STL.64 [R1+0x330], R12 ;  /* 0x0003300c01007387 */ /* 0x000fe20000100a00 */
[-C--:B-1----:R-:W-:Y:S03]  /*3cd90*/  HMMA.1688.F32.TF32 R4, R168, R60.reuse, R76 ;  /* 0x0000003ca804723c */ /* 0x082fe6000008104c */
[----:B------:R1:W-:Y:S04]  /*3cda0*/  STL.64 [R1+0x338], R14 ;  /* 0x0003380e01007387 */ /* 0x0003e80000100a00 */
[----:B------:R-:W-:Y:S01]  /*3cdb0*/  LDSM.16.M88.4 R76, [R3+0x3c00] ;  /* 0x003c0000034c783b */ /* 0x000fe20000000200 */
[-C--:B-1----:R-:W-:Y:S03]  /*3cdc0*/  HMMA.1688.F32.TF32 R12, R172, R60.reuse, R56 ;  /* 0x0000003cac0c723c */ /* 0x082fe60000081038 */
[----:B------:R-:W1:Y:S04]  /*3cdd0*/  LDSM.16.M88.4 R56, [R3+0x3000] ;  /* 0x003000000338783b */ /* 0x000e680000000200 */
[----:B------:R-:W-:Y:S04]  /*3cde0*/  STL.64 [R1+0xce0], R8 ;  /* 0x000ce00801007387 */ /* 0x000fe80000100a00 */
[----:B------:R2:W-:Y:S04]  /*3cdf0*/  STL.64 [R1+0xce8], R10 ;  /* 0x000ce80a01007387 */ /* 0x0005e80000100a00 */
[----:B------:R-:W-:Y:S04]  /*3ce00*/  STL.64 [R1+0x340], R4 ;  /* 0x0003400401007387 */ /* 0x000fe80000100a00 */
[----:B------:R2:W-:Y:S02]  /*3ce10*/  STL.64 [R1+0x348], R6 ;  /* 0x0003480601007387 */ /* 0x0005e40000100a00 */
[-C--:B--2---:R-:W-:Y:S02]  /*3ce20*/  HMMA.1688.F32.TF32 R8, R236, R60.reuse, R52 ;  /* 0x0000003cec08723c */ /* 0x084fe40000081034 */
[----:B------:R-:W2:Y:S06]  /*3ce30*/  LDSM.16.M88.4 R52, [R3+0x3400] ;  /* 0x003400000334783b */ /* 0x000eac0000000200 */
[----:B------:R-:W-:Y:S01]  /*3ce40*/  HMMA.1688.F32.TF32 R4, R240, R60, R192 ;  /* 0x0000003cf004723c */ /* 0x000fe200000810c0 */
[----:B------:R-:W-:Y:S01]  /*3ce50*/  STL.64 [R1+0xe90], R12 ;  /* 0x000e900c01007387 */ /* 0x000fe20000100a00 */
[----:B------:R-:W-:-:S03]  /*3ce60*/  IMAD.MOV.U32 R221, RZ, RZ, R252 ;  /* 0x000000ffffdd7224 */ /* 0x000fc600078e00fc */
[----:B------:R-:W-:Y:S01]  /*3ce70*/  STL.64 [R1+0xe98], R14 ;  /* 0x000e980e01007387 */ /* 0x000fe20000100a00 */
[----:B------:R-:W-:Y:S02]  /*3ce80*/  IMAD.MOV.U32 R222, RZ, RZ, R2 ;  /* 0x000000ffffde7224 */ /* 0x000fe400078e0002 */
[----:B------:R-:W-:-:S07]  /*3ce90*/  IMAD.MOV.U32 R223, RZ, RZ, R0 ;  /* 0x000000ffffdf7224 */ /* 0x000fce00078e0000 */
[----:B------:R-:W-:Y:S04]  /*3cea0*/  STL.64 [R1+0x4a0], R8 ;  /* 0x0004a00801007387 */ /* 0x000fe80000100a00 */
[----:B------:R-:W-:Y:S04]  /*3ceb0*/  STL.64 [R1+0x4a8], R10 ;  /* 0x0004a80a01007387 */ /* 0x000fe80000100a00 */
[----:B------:R3:W-:Y:S01]  /*3cec0*/  STL [R1+0x13e0], R4 ;  /* 0x0013e00401007387 */ /* 0x0007e20000100800 */
[----:B------:R-:W-:Y:S02]  /*3ced0*/  IMAD.MOV.U32 R252, RZ, RZ, R5 ;  /* 0x000000fffffc7224 */ /* 0x000fe400078e0005 */
[----:B------:R-:W-:-:S02]  /*3cee0*/  IMAD.MOV.U32 R0, RZ, RZ, R6 ;  /* 0x000000ffff007224 */ /* 0x000fc400078e0006 */
[----:B------:R-:W-:-:S05]  /*3cef0*/  IMAD.MOV.U32 R2, RZ, RZ, R7 ;  /* 0x000000ffff027224 */ /* 0x000fca00078e0007 */
[----:B------:R-:W-:Y:S04]  /*3cf00*/  STL [R1+0x26f4], R2 ;  /* 0x0026f40201007387 */ /* 0x000fe80000100800 */
[----:B------:R-:W-:Y:S04]  /*3cf10*/  STL [R1+0x26f0], R0 ;  /* 0x0026f00001007387 */ /* 0x000fe80000100800 */
[----:B------:R-:W-:Y:S04]  /*3cf20*/  STL [R1+0x26ec], R252 ;  /* 0x0026ecfc01007387 */ /* 0x000fe80000100800 */
[----:B-1----:R-:W-:Y:S04]  /*3cf30*/  STL [R1+0x2a3c], R58 ;  /* 0x002a3c3a01007387 */ /* 0x002fe80000100800 */
[----:B------:R-:W-:Y:S04]  /*3cf40*/  STL [R1+0x2a38], R59 ;  /* 0x002a383b01007387 */ /* 0x000fe80000100800 */
[----:B--2---:R-:W-:Y:S04]  /*3cf50*/  STL [R1+0x2a44], R54 ;  /* 0x002a443601007387 */ /* 0x004fe80000100800 */
[----:B------:R-:W-:Y:S04]  /*3cf60*/  STL [R1+0x2a40], R55 ;  /* 0x002a403701007387 */ /* 0x000fe80000100800 */
[----:B------:R-:W-:Y:S04]  /*3cf70*/  STL [R1+0x2a4c], R82 ;  /* 0x002a4c5201007387 */ /* 0x000fe80000100800 */
[----:B------:R-:W-:Y:S04]  /*3cf80*/  STL [R1+0x2a48], R83 ;  /* 0x002a485301007387 */ /* 0x000fe80000100800 */
[----:B------:R-:W-:Y:S04]  /*3cf90*/  STL [R1+0x2a54], R78 ;  /* 0x002a544e01007387 */ /* 0x000fe80000100800 */
[----:B------:R-:W-:Y:S01]  /*3cfa0*/  STL [R1+0x2a50], R79 ;  /* 0x002a504f01007387 */ /* 0x000fe20000100800 */
[----:B------:R-:W-:-:S02]  /*3cfb0*/  IMAD.MOV.U32 R92, RZ, RZ, R141 ;  /* 0x000000ffff5c7224 */ /* 0x000fc400078e008d */
[----:B------:R-:W-:Y:S02]  /*3cfc0*/  IMAD.MOV.U32 R93, RZ, RZ, R140 ;  /* 0x000000ffff5d7224 */ /* 0x000fe400078e008c */
[----:B------:R-:W-:Y:S02]  /*3cfd0*/  IMAD.MOV.U32 R94, RZ, RZ, R136 ;  /* 0x000000ffff5e7224 */ /* 0x000fe400078e0088 */
[----:B------:R-:W-:Y:S01]  /*3cfe0*/  IMAD.MOV.U32 R95, RZ, RZ, R137 ;  /* 0x000000ffff5f7224 */ /* 0x000fe200078e0089 */
[----:B------:R-:W-:Y:S01]  /*3cff0*/  MOV R213, R109 ;  /* 0x0000006d00d57202 */ /* 0x000fe20000000f00 */
[----:B------:R-:W-:Y:S02]  /*3d000*/  IMAD.MOV.U32 R212, RZ, RZ, R108 ;  /* 0x000000ffffd47224 */ /* 0x000fe400078e006c */
[----:B------:R-:W-:Y:S02]  /*3d010*/  IMAD.MOV.U32 R214, RZ, RZ, R144 ;  /* 0x000000ffffd67224 */ /* 0x000fe400078e0090 */
[----:B------:R-:W-:Y:S01]  /*3d020*/  IMAD.MOV.U32 R215, RZ, RZ, R145 ;  /* 0x000000ffffd77224 */ /* 0x000fe200078e0091 */
[-C--:B---3--:R-:W-:Y:S11]  /*3d030*/  HMMA.1688.F32.TF32 R4, R100, R56.reuse, R208 ;  /* 0x000000386404723c */ /* 0x088ff600000810d0 */
[----:B------:R-:W-:Y:S11]  /*3d040*/  @!UPT UIADD3 URZ, URZ, URZ, URZ ;  /* 0x0000003f3f3ff290 */ /* 0x000ff6000fffe03f */
[----:B------:R-:W-:Y:S01]  /*3d050*/  @!UPT UIADD3 URZ, URZ, URZ, URZ ;  /* 0x0000003f3f3ff290 */ /* 0x000fe2000fffe03f */
[----:B------:R4:W-:Y:S01]  /*3d060*/  STL.64 [R1+0x320], R4 ;  /* 0x0003200401007387 */ /* 0x0009e20000100a00 */
[----:B------:R-:W-:Y:S01]  /*3d070*/  MOV R63, R6 ;  /* 0x00000006003f7202 */ /* 0x000fe20000000f00 */
[----:B------:R-:W-:Y:S02]  /*3d080*/  IMAD.MOV.U32 R62, RZ, RZ, R7 ;  /* 0x000000ffff3e7224 */ /* 0x000fe400078e0007 */
[----:B----4-:R-:W-:Y:S03]  /*3d090*/  HMMA.1688.F32.TF32 R4, R188, R56, R220 ;  /* 0x00000038bc04723c */ /* 0x010fe600000810dc */
[----:B------:R-:W-:Y:S04]  /*3d0a0*/  STL [R1+0x2a5c], R62 ;  /* 0x002a5c3e01007387 */ /* 0x000fe80000100800 */
[----:B------:R-:W-:Y:S04]  /*3d0b0*/  STL [R1+0x2a58], R63 ;  /* 0x002a583f01007387 */ /* 0x000fe80000100800 */
[----:B------:R-:W2:Y:S11]  /*3d0c0*/  LDL.LU R141, [R1+0x2c1c] ;  /* 0x002c1c00018d7983 */ /* 0x000eb60000300800 */
[----:B------:R-:W-:Y:S01]  /*3d0d0*/  @!UPT UIADD3 URZ, URZ, URZ, URZ ;  /* 0x0000003f3f3ff290 */ /* 0x000fe2000fffe03f */
[----:B------:R-:W-:Y:S04]  /*3d0e0*/  STL.64 [R1+0x5a0], R4 ;  /* 0x0005a00401007387 */ /* 0x000fe80000100a00 */
[----:B------:R1:W-:Y:S04]  /*3d0f0*/  STL.64 [R1+0x5a8], R6 ;  /* 0x0005a80601007387 */ /* 0x0003e80000100a00 */
[----:B------:R-:W3:Y:S04]  /*3d100*/  LDL.LU R140, [R1+0x2c18] ;  /* 0x002c1800018c7983 */ /* 0x000ee80000300800 */
[----:B------:R-:W4:Y:S04]  /*3d110*/  LDL.LU R136, [R1+0x2c14] ;  /* 0x002c140001887983 */ /* 0x000f280000300800 */
[----:B------:R-:W2:Y:S04]  /*3d120*/  LDL.LU R137, [R1+0x2c10] ;  /* 0x002c100001897983 */ /* 0x000ea80000300800 */
[----:B------:R-:W2:Y:S04]  /*3d130*/  LDL.LU R32, [R1+0x2a0] ;  /* 0x0002a00001207983 */ /* 0x000ea80000300800 */
[----:B------:R-:W2:Y:S04]  /*3d140*/  LDL.LU R33, [R1+0x2a4] ;  /* 0x0002a40001217983 */ /* 0x000ea80000300800 */
[----:B------:R-:W2:Y:S04]  /*3d150*/  LDL.LU R34, [R1+0x2a8] ;  /* 0x0002a80001227983 */ /* 0x000ea80000300800 */
[----:B------:R-:W2:Y:S04]  /*3d160*/  LDL.LU R35, [R1+0x2ac] ;  /* 0x0002ac0001237983 */ /* 0x000ea80000300800 */
        /* <DEDUP_REMOVED lines=28> */
[----:B------:R-:W4:Y:S04]  /*3d330*/  LDL.LU R218, [R1+0x178] ;  /* 0x0001780001da7983 */ /* 0x000f280000300800 */
[----:B------:R-:W4:Y:S04]  /*3d340*/  LDL.LU R219, [R1+0x17c] ;  /* 0x00017c0001db7983 */ /* 0x000f280000300800 */
[----:B------:R-:W4:Y:S04]  /*3d350*/  LDL.LU R96, [R1+0x1a0] ;  /* 0x0001a00001607983 */ /* 0x000f280000300800 */
[----:B------:R-:W4:Y:S01]  /*3d360*/  LDL.LU R97, [R1+0x1a4] ;  /* 0x0001a40001617983 */ /* 0x000f220000300800 */
[-C--:B------:R-:W-:Y:S08]  /*3d370*/  HMMA.1688.F32.TF32 R8, R196, R56.reuse, R116 ;  /* 0x00000038c408723c */ /* 0x080ff00000081074 */
[-C--:B-1----:R-:W-:Y:S08]  /*3d380*/  HMMA.1688.F32.TF32 R4, R204, R56.reuse, R220 ;  /* 0x00000038cc04723c */ /* 0x082ff000000810dc */
[----:B------:R-:W-:Y:S01]  /*3d390*/  HMMA.1688.F32.TF32 R12, R172, R56, R212 ;  /* 0x00000038ac0c723c */ /* 0x000fe200000810d4 */
[----:B--2---:R-:W-:-:S02]  /*3d3a0*/  IMAD.MOV.U32 R98, RZ, RZ, R145 ;  /* 0x000000ffff627224 */ /* 0x004fc400078e0091 */
[----:B------:R-:W2:Y:S01]  /*3d3b0*/  LDL.LU R145, [R1+0x2bf4] ;  /* 0x002bf40001917983 */ /* 0x000ea20000300800 */
[----:B---3--:R-:W-:-:S03]  /*3d3c0*/  IMAD.MOV.U32 R99, RZ, RZ, R144 ;  /* 0x000000ffff637224 */ /* 0x008fc600078e0090 */
[----:B------:R-:W2:Y:S04]  /*3d3d0*/  LDL.LU R144, [R1+0x2bf0] ;  /* 0x002bf00001907983 */ /* 0x000ea80000300800 */
[----:B------:R-:W3:Y:S04]  /*3d3e0*/  LDL.LU R84, [R1+0xd40] ;  /* 0x000d400001547983 */ /* 0x000ee80000300800 */
[----:B------:R-:W3:Y:S04]  /*3d3f0*/  LDL.LU R85, [R1+0xd44] ;  /* 0x000d440001557983 */ /* 0x000ee80000300800 */
[----:B------:R-:W3:Y:S04]  /*3d400*/  LDL.LU R86, [R1+0xd48] ;  /* 0x000d480001567983 */ /* 0x000ee80000300800 */
[----:B------:R-:W3:Y:S04]  /*3d410*/  LDL.LU R87, [R1+0xd4c] ;  /* 0x000d4c0001577983 */ /* 0x000ee80000300800 */
[----:B------:R-:W2:Y:S04]  /*3d420*/  LDL.LU R208, [R1+0x380] ;  /* 0x0003800001d07983 */ /* 0x000ea80000300800 */
[----:B------:R-:W2:Y:S04]  /*3d430*/  LDL.LU R209, [R1+0x384] ;  /* 0x0003840001d17983 */ /* 0x000ea80000300800 */
[----:B------:R-:W2:Y:S04]  /*3d440*/  LDL.LU R210, [R1+0x388] ;  /* 0x0003880001d27983 */ /* 0x000ea80000300800 */
[----:B------:R-:W2:Y:S04]  /*3d450*/  LDL.LU R211, [R1+0x38c] ;  /* 0x00038c0001d37983 */ /* 0x000ea80000300800 */
[----:B------:R-:W2:Y:S04]  /*3d460*/  LDL.LU R220, [R1+0xf30] ;  /* 0x000f300001dc7983 */ /* 0x000ea80000300800 */
[----:B------:R-:W-:Y:S04]  /*3d470*/  STL.64 [R1+0x310], R8 ;  /* 0x0003100801007387 */ /* 0x000fe80000100a00 */
[----:B------:R1:W-:Y:S04]  /*3d480*/  STL.64 [R1+0x318], R10 ;  /* 0x0003180a01007387 */ /* 0x0003e80000100a00 */
[----:B------:R-:W-:Y:S04]  /*3d490*/  STL.64 [R1+0xc80], R4 ;  /* 0x000c800401007387 */ /* 0x000fe80000100a00 */
[----:B------:R4:W-:Y:S04]  /*3d4a0*/  STL.64 [R1+0xc88], R6 ;  /* 0x000c880601007387 */ /* 0x0009e80000100a00 */
[----:B------:R-:W2:Y:S01]  /*3d4b0*/  LDL.LU R221, [R1+0xf34] ;  /* 0x000f340001dd7983 */ /* 0x000ea20000300800 */
[-C--:B-1----:R-:W-:Y:S03]  /*3d4c0*/  HMMA.1688.F32.TF32 R8, R236, R56.reuse, R32 ;  /* 0x00000038ec08723c */ /* 0x082fe60000081020 */
[----:B------:R-:W2:Y:S04]  /*3d4d0*/  LDL.LU R222, [R1+0xf38] ;  /* 0x000f380001de7983 */ /* 0x000ea80000300800 */
[----:B------:R-:W2:Y:S01]  /*3d4e0*/  LDL.LU R223, [R1+0xf3c] ;  /* 0x000f3c0001df7983 */ /* 0x000ea20000300800 */
[-C--:B----4-:R-:W-:Y:S11]  /*3d4f0*/  HMMA.1688.F32.TF32 R4, R168, R56.reuse, R88 ;  /* 0x00000038a804723c */ /* 0x090ff60000081058 */
[----:B------:R-:W-:Y:S11]  /*3d500*/  @!UPT UIADD3 URZ, URZ, URZ, URZ ;  /* 0x0000003f3f3ff290 */ /* 0x000ff6000fffe03f */
[----:B------:R-:W-:Y:S01]  /*3d510*/  @!UPT UIADD3 URZ, URZ, URZ, URZ ;  /* 0x0000003f3f3ff290 */ /* 0x000fe2000fffe03f */
[----:B------:R-:W-:Y:S04]  /*3d520*/  STL.64 [R1+0x300], R4 ;  /* 0x0003000401007387 */ /* 0x000fe80000100a00 */
[----:B------:R1:W-:Y:S02]  /*3d530*/  STL.64 [R1+0x308], R6 ;  /* 0x0003080601007387 */ /* 0x0003e40000100a00 */
[----:B-1----:R-:W-:Y:S02]  /*3d540*/  HMMA.1688.F32.TF32 R4, R240, R56, R120 ;  /* 0x00000038f004723c */ /* 0x002fe40000081078 */
[----:B------:R-:W-:Y:S04]  /*3d550*/  STL.64 [R1+0xe40], R12 ;  /* 0x000e400c01007387 */ /* 0x000fe80000100a00 */
[----:B------:R-:W-:Y:S04]  /*3d560*/  STL.64 [R1+0xe48], R14 ;  /* 0x000e480e01007387 */ /* 0x000fe80000100a00 */
[----:B------:R-:W-:Y:S04]  /*3d570*/  STL.64 [R1+0x370], R8 ;  /* 0x0003700801007387 */ /* 0x000fe80000100a00 */
[----:B------:R-:W-:Y:S01]  /*3d580*/  STL.64 [R1+0x378], R10 ;  /* 0x0003780a01007387 */ /* 0x000fe20000100a00 */
[----:B------:R-:W-:-:S02]  /*3d590*/  IMAD.MOV.U32 R212, RZ, RZ, R109 ;  /* 0x000000ffffd47224 */ /* 0x000fc400078e006d */
[----:B------:R-:W-:Y:S01]  /*3d5a0*/  IMAD.MOV.U32 R213, RZ, RZ, R108 ;  /* 0x000000ffffd57224 */ /* 0x000fe200078e006c */
[----:B------:R-:W-:Y:S05]  /*3d5b0*/  LDSM.16.M88.4 R120, [R3+0x6c00] ;  /* 0x006c00000378783b */ /* 0x000fea0000000200 */
[----:B------:R1:W-:Y:S01]  /*3d5c0*/  STL [R1+0x13b0], R4 ;  /* 0x0013b00401007387 */ /* 0x0003e20000100800 */
[----:B------:R-:W-:Y:S01]  /*3d5d0*/  MOV R2, R5 ;  /* 0x0000000500027202 */ /* 0x000fe20000000f00 */
[----:B------:R-:W-:Y:S02]  /*3d5e0*/  IMAD.MOV.U32 R0, RZ, RZ, R6 ;  /* 0x000000ffff007224 */ /* 0x000fe400078e0006 */
[----:B------:R-:W-:-:S02]  /*3d5f0*/  IMAD.MOV.U32 R252, RZ, RZ, R7 ;  /* 0x000000fffffc7224 */ /* 0x000fc400078e0007 */
[-C--:B-1----:R-:W-:Y:S01]  /*3d600*/  HMMA.1688.F32.TF32 R4, R100, R52.reuse, R156 ;  /* 0x000000346404723c */ /* 0x082fe2000008109c */
[----:B------:R-:W-:Y:S04]  /*3d610*/  STL [R1+0x2700], R2 ;  /* 0x0027000201007387 */ /* 0x000fe80000100800 */
[----:B------:R-:W-:Y:S11]  /*3d620*/  STL [R1+0x26fc], R0 ;  /* 0x0026fc0001007387 */ /* 0x000ff60000100800 */
[----:B------:R-:W-:Y:S08]  /*3d630*/  @!UPT UIADD3 URZ, URZ, URZ, URZ ;  /* 0x0000003f3f3ff290 */ /* 0x000ff0000fffe03f */
[----:B------:R-:W-:Y:S02]  /*3d640*/  IMAD.MOV.U32 R54, RZ, RZ, R4 ;  /* 0x000000ffff367224 */ /* 0x000fe400078e0004 */
[----:B------:R-:W-:Y:S02]  /*3d650*/  IMAD.MOV.U32 R55, RZ, RZ, R5 ;  /* 0x000000ffff377224 */ /* 0x000fe400078e0005 */
[----:B------:R-:W-:Y:S02]  /*3d660*/  IMAD.MOV.U32 R58, RZ, RZ, R6 ;  /* 0x000000ffff3a7224 */ /* 0x000fe400078e0006 */
[----:B------:R-:W-:Y:S02]  /*3d670*/  IMAD.MOV.U32 R59, RZ, RZ, R7 ;  /* 0x000000ffff3b7224 */ /* 0x000fe400078e0007 */
[-C--:B------:R-:W-:Y:S01]  /*3d680*/  HMMA.1688.F32.TF32 R4, R188, R52.reuse, R96 ;  /* 0x00000034bc04723c */ /* 0x080fe20000081060 */
[----:B------:R-:W-:Y:S04]  /*3d690*/  STL [R1+0x26f8], R252 ;  /* 0x0026f8fc01007387 */ /* 0x000fe80000100800 */
[----:B------:R-:W-:Y:S04]  /*3d6a0*/  STL [R1+0x2a6c], R59 ;  /* 0x002a6c3b01007387 */ /* 0x000fe80000100800 */
[----:B------:R-:W-:Y:S01]  /*3d6b0*/  STL [R1+0x2a68], R58 ;  /* 0x002a683a01007387 */ /* 0x000fe20000100800 */
[-C--:B------:R-:W-:Y:S03]  /*3d6c0*/  HMMA.1688.F32.TF32 R8, R204, R52.reuse, R216 ;  /* 0x00000034cc08723c */ /* 0x080fe600000810d8 */
[----:B------:R-:W-:Y:S04]  /*3d6d0*/  STL [R1+0x2a64], R55 ;  /* 0x002a643701007387 */ /* 0x000fe80000100800 */
[----:B------:R-:W-:Y:S06]  /*3d6e0*/  STL [R1+0x2a60], R54 ;  /* 0x002a603601007387 */ /* 0x000fec0000100800 */
[----:B------:R-:W-:Y:S04]  /*3d6f0*/  STL.64 [R1+0x550], R4 ;  /* 0x0005500401007387 */ /* 0x000fe80000100a00 */
[----:B------:R1:W-:Y:S02]  /*3d700*/  STL.64 [R1+0x558], R6 ;  /* 0x0005580601007387 */ /* 0x0003e40000100a00 */
[----:B-1----:R-:W-:Y:S01]  /*3d710*/  HMMA.1688.F32.TF32 R4, R168, R52, R124 ;  /* 0x00000034a804723c */ /* 0x002fe2000008107c */
[----:B------:R-:W-:Y:S01]  /*3d720*/  IMAD.MOV.U32 R156, RZ, RZ, R133 ;  /* 0x000000ffff9c7224 */ /* 0x000fe200078e0085 */
[----:B------:R-:W-:Y:S01]  /*3d730*/  MOV R157, R132 ;  /* 0x00000084009d7202 */ /* 0x000fe20000000f00 */
[----:B------:R-:W-:-:S02]  /*3d740*/  IMAD.MOV.U32 R158, RZ, RZ, R113 ;  /* 0x000000ffff9e7224 */ /* 0x000fc400078e0071 */
[----:B------:R-:W-:Y:S02]  /*3d750*/  IMAD.MOV.U32 R159, RZ, RZ, R112 ;  /* 0x000000ffff9f7224 */ /* 0x000fe400078e0070 */
[----:B------:R-:W-:Y:S02]  /*3d760*/  IMAD.MOV.U32 R214, RZ, RZ, R137 ;  /* 0x000000ffffd67224 */ /* 0x000fe400078e0089 */
[----:B------:R-:W-:Y:S01]  /*3d770*/  IMAD.MOV.U32 R215, RZ, RZ, R136 ;  /* 0x000000ffffd77224 */ /* 0x000fe200078e0088 */
[-C--:B---3--:R-:W-:Y:S11]  /*3d780*/  HMMA.1688.F32.TF32 R12, R196, R52.reuse, R84 ;  /* 0x00000034c40c723c */ /* 0x088ff60000081054 */
[----:B------:R-:W-:Y:S11]  /*3d790*/  @!UPT UIADD3 URZ, URZ, URZ, URZ ;  /* 0x0000003f3f3ff290 */ /* 0x000ff6000fffe03f */
[----:B------:R-:W-:Y:S01]  /*3d7a0*/  @!UPT UIADD3 URZ, URZ, URZ, URZ ;  /* 0x0000003f3f3ff290 */ /* 0x000fe2000fffe03f */
[----:B------:R-:W-:Y:S04]  /*3d7b0*/  STL.64 [R1+0x2e0], R12 ;  /* 0x0002e00c01007387 */ /* 0x000fe80000100a00 */
[----:B------:R1:W-:Y:S04]  /*3d7c0*/  STL.64 [R1+0x2e8], R14 ;  /* 0x0002e80e01007387 */ /* 0x0003e80000100a00 */
[----:B------:R-:W-:Y:S04]  /*3d7d0*/  STL.64 [R1+0xc40], R8 ;  /* 0x000c400801007387 */ /* 0x000fe80000100a00 */
[----:B------:R2:W-:Y:S04]  /*3d7e0*/  STL.64 [R1+0xc48], R10 ;  /* 0x000c480a01007387 */ /* 0x0005e80000100a00 */
[----:B------:R-:W-:Y:S01]  /*3d7f0*/  STL.64 [R1+0x2d0], R4 ;  /* 0x0002d00401007387 */ /* 0x000fe20000100a00 */
[-C--:B-1----:R-:W-:Y:S03]  /*3d800*/  HMMA.1688.F32.TF32 R12, R172, R52.reuse, R92 ;  /* 0x00000034ac0c723c */ /* 0x082fe6000008105c */
[----:B------:R1:W-:Y:S05]  /*3d810*/  STL.64 [R1+0x2d8], R6 ;  /* 0x0002d80601007387 */ /* 0x0003ea0000100a00 */
[-C--:B--2---:R-:W-:Y:S08]  /*3d820*/  HMMA.1688.F32.TF32 R8, R236, R52.reuse, R208 ;  /* 0x00000034ec08723c */ /* 0x084ff000000810d0 */
[----:B-1----:R-:W-:Y:S01]  /*3d830*/  HMMA.1688.F32.TF32 R4, R240, R52, R152 ;  /* 0x00000034f004723c */ /* 0x002fe20000081098 */
[----:B------:R-:W-:Y:S01]  /*3d840*/  MOV R92, R140 ;  /* 0x0000008c005c7202 */ /* 0x000fe20000000f00 */
[----:B------:R-:W-:Y:S01]  /*3d850*/  IMAD.MOV.U32 R93, RZ, RZ, R141 ;  /* 0x000000ffff5d7224 */ /* 0x000fe200078e008d */
[----:B------:R-:W-:Y:S04]  /*3d860*/  LDSM.16.M88.4 R152, [R3+0x4c00] ;  /* 0x004c00000398783b */ /* 0x000fe80000000200 */
[----:B------:R-:W-:Y:S04]  /*3d870*/  STL.64 [R1+0xdd0], R12 ;  /* 0x000dd00c01007387 */ /* 0x000fe80000100a00 */
[----:B------:R-:W-:Y:S04]  /*3d880*/  STL.64 [R1+0xdd8], R14 ;  /* 0x000dd80e01007387 */ /* 0x000fe80000100a00 */
[----:B------:R-:W-:Y:S04]  /*3d890*/  STL.64 [R1+0x2c0], R8 ;  /* 0x0002c00801007387 */ /* 0x000fe80000100a00 */
[----:B------:R-:W-:Y:S05]  /*3d8a0*/  STL.64 [R1+0x2c8], R10 ;  /* 0x0002c80a01007387 */ /* 0x000fea0000100a00 */
[----:B------:R-:W-:Y:S01]  /*3d8b0*/  IMAD.MOV.U32 R252, RZ, RZ, R5 ;  /* 0x000000fffffc7224 */ /* 0x000fe200078e0005 */
[----:B------:R-:W-:Y:S01]  /*3d8c0*/  MOV R0, R4 ;  /* 0x0000000400007202 */ /* 0x000fe20000000f00 */
[----:B------:R1:W-:Y:S04]  /*3d8d0*/  STL.64 [R1+0xf78], R6 ;  /* 0x000f780601007387 */ /* 0x0003e80000100a00 */
[----:B------:R-:W-:Y:S04]  /*3d8e0*/  STL [R1+0x2708], R252 ;  /* 0x002708fc01007387 */ /* 0x000fe80000100800 */
[----:B------:R-:W-:Y:S04]  /*3d8f0*/  STL [R1+0x2704], R0 ;  /* 0x0027040001007387 */ /* 0x000fe80000100800 */
[----:B------:R-:W2:Y:S04]  /*3d900*/  LDL.LU R146, [R1+0x6e8] ;  /* 0x0006e80001927983 */ /* 0x000ea80000300800 */
[----:B------:R-:W2:Y:S04]  /*3d910*/  LDL.LU R147, [R1+0x6ec] ;  /* 0x0006ec0001937983 */ /* 0x000ea80000300800 */
[----:B------:R-:W3:Y:S04]  /*3d920*/  LDL.LU R96, [R1+0x460] ;  /* 0x0004600001607983 */ /* 0x000ee80000300800 */
[----:B------:R-:W3:Y:S04]  /*3d930*/  LDL.LU R97, [R1+0x464] ;  /* 0x0004640001617983 */ /* 0x000ee80000300800 */
[----:B------:R-:W3:Y:S04]  /*3d940*/  LDL.LU R98, [R1+0x468] ;  /* 0x0004680001627983 */ /* 0x000ee80000300800 */
[----:B------:R-:W3:Y:S04]  /*3d950*/  LDL.LU R99, [R1+0x46c] ;  /* 0x00046c0001637983 */ /* 0x000ee80000300800 */
[----:B------:R-:W4:Y:S04]  /*3d960*/  LDL.LU R133, [R1+0x2bec] ;  /* 0x002bec0001857983 */ /* 0x000f280000300800 */
        /* <DEDUP_REMOVED lines=28> */
[----:B------:R-:W3:Y:S01]  /*3db30*/  LDL.LU R104, [R1+0x2bc0] ;  /* 0x002bc00001687983 */ /* 0x000ee20000300800 */
[----:B-1----:R-:W-:Y:S07]  /*3db40*/  HMMA.1688.F32.TF32 R4, R100, R80, R220 ;  /* 0x000000506404723c */ /* 0x002fee00000810dc */
[----:B------:R-:W-:-:S02]  /*3db50*/  IMAD.MOV.U32 R220, RZ, RZ, R68 ;  /* 0x000000ffffdc7224 */ /* 0x000fc400078e0044 */
[----:B------:R-:W-:Y:S02]  /*3db60*/  IMAD.MOV.U32 R221, RZ, RZ, R69 ;  /* 0x000000ffffdd7224 */ /* 0x000fe400078e0045 */
[----:B------:R-:W-:Y:S02]  /*3db70*/  IMAD.MOV.U32 R222, RZ, RZ, R72 ;  /* 0x000000ffffde7224 */ /* 0x000fe400078e0048 */
[----:B------:R-:W-:-:S11]  /*3db80*/  IMAD.MOV.U32 R223, RZ, RZ, R73 ;  /* 0x000000ffffdf7224 */ /* 0x000fd600078e0049 */
[----:B------:R-:W-:Y:S02]  /*3db90*/  IMAD.MOV.U32 R78, RZ, RZ, R4 ;  /* 0x000000ffff4e7224 */ /* 0x000fe400078e0004 */
[----:B------:R-:W-:Y:S02]  /*3dba0*/  IMAD.MOV.U32 R79, RZ, RZ, R5 ;  /* 0x000000ffff4f7224 */ /* 0x000fe400078e0005 */
[----:B------:R-:W-:Y:S02]  /*3dbb0*/  IMAD.MOV.U32 R82, RZ, RZ, R6 ;  /* 0x000000ffff527224 */ /* 0x000fe400078e0006 */
[----:B------:R-:W-:Y:S01]  /*3dbc0*/  IMAD.MOV.U32 R83, RZ, RZ, R7 ;  /* 0x000000ffff537224 */ /* 0x000fe200078e0007 */
[----:B------:R-:W-:Y:S01]  /*3dbd0*/  HMMA.1688.F32.TF32 R8, R204, R80, R212 ;  /* 0x00000050cc08723c */ /* 0x000fe200000810d4 */
[----:B----4-:R-:W-:Y:S02]  /*3dbe0*/  IMAD.MOV.U32 R219, RZ, RZ, R133 ;  /* 0x000000ffffdb7224 */ /* 0x010fe400078e0085 */
[----:B--2---:R-:W-:-:S02]  /*3dbf0*/  IMAD.MOV.U32 R218, RZ, RZ, R132 ;  /* 0x000000ffffda7224 */ /* 0x004fc400078e0084 */
[----:B---3--:R-:W-:Y:S02]  /*3dc00*/  IMAD.MOV.U32 R217, RZ, RZ, R113 ;  /* 0x000000ffffd97224 */ /* 0x008fe400078e0071 */
[----:B------:R-:W-:Y:S02]  /*3dc10*/  IMAD.MOV.U32 R216, RZ, RZ, R112 ;  /* 0x000000ffffd87224 */ /* 0x000fe400078e0070 */
[----:B------:R-:W-:Y:S02]  /*3dc20*/  IMAD.MOV.U32 R125, RZ, RZ, R137 ;  /* 0x000000ffff7d7224 */ /* 0x000fe400078e0089 */
[----:B------:R-:W-:Y:S02]  /*3dc30*/  IMAD.MOV.U32 R124, RZ, RZ, R136 ;  /* 0x000000ffff7c7224 */ /* 0x000fe400078e0088 */
[----:B------:R-:W2:Y:S04]  /*3dc40*/  LDL.LU R136, [R1+0x2bbc] ;  /* 0x002bbc0001887983 */ /* 0x000ea80000300800 */
[----:B------:R-:W3:Y:S01]  /*3dc50*/  LDL.LU R137, [R1+0x2bb8] ;  /* 0x002bb80001897983 */ /* 0x000ee20000300800 */
[----:B------:R-:W-:Y:S01]  /*3dc60*/  MOV R210, R108 ;  /* 0x0000006c00d27202 */ /* 0x000fe20000000f00 */
[----:B------:R-:W-:-:S02]  /*3dc70*/  IMAD.MOV.U32 R211, RZ, RZ, R109 ;  /* 0x000000ffffd37224 */ /* 0x000fc400078e006d */
[----:B------:R-:W-:Y:S02]  /*3dc80*/  IMAD.MOV.U32 R126, RZ, RZ, R140 ;  /* 0x000000ffff7e7224 */ /* 0x000fe400078e008c */
[----:B------:R-:W4:Y:S01]  /*3dc90*/  LDL.LU R140, [R1+0x2bb4] ;  /* 0x002bb400018c7983 */ /* 0x000f220000300800 */
[----:B------:R-:W-:-:S03]  /*3dca0*/  MOV R127, R141 ;  /* 0x0000008d007f7202 */ /* 0x000fc60000000f00 */
[----:B------:R-:W2:Y:S04]  /*3dcb0*/  LDL.LU R141, [R1+0x2bb0] ;  /* 0x002bb000018d7983 */ /* 0x000ea80000300800 */
        /* <DEDUP_REMOVED lines=13> */
[----:B------:R-:W3:Y:S01]  /*3dd90*/  LDL.LU R73, [R1+0x2b80] ;  /* 0x002b800001497983 */ /* 0x000ee20000300800 */
[-C--:B------:R-:W-:Y:S03]  /*3dda0*/  HMMA.1688.F32.TF32 R4, R188, R80.reuse, R116 ;  /* 0x00000050bc04723c */ /* 0x080fe60000081074 */
[----:B------:R-:W-:Y:S04]  /*3ddb0*/  STL [R1+0x2a7c], R83 ;  /* 0x002a7c5301007387 */ /* 0x000fe80000100800 */
[----:B------:R-:W-:Y:S01]  /*3ddc0*/  STL [R1+0x2a78], R82 ;  /* 0x002a785201007387 */ /* 0x000fe20000100800 */
[-C--:B------:R-:W-:Y:S03]  /*3ddd0*/  HMMA.1688.F32.TF32 R12, R196, R80.reuse, R88 ;  /* 0x00000050c40c723c */ /* 0x080fe60000081058 */
[----:B------:R-:W-:Y:S04]  /*3dde0*/  STL [R1+0x2a74], R79 ;  /* 0x002a744f01007387 */ /* 0x000fe80000100800 */
[----:B------:R-:W-:Y:S04]  /*3ddf0*/  STL [R1+0x2a70], R78 ;  /* 0x002a704e01007387 */ /* 0x000fe80000100800 */
[----:B------:R-:W-:Y:S04]  /*3de00*/  LDSM.16.M88.4 R116, [R3+0x7000] ;  /* 0x007000000374783b */ /* 0x000fe80000000200 */
[----:B------:R-:W-:Y:S04]  /*3de10*/  STL.64 [R1+0x530], R4 ;  /* 0x0005300401007387 */ /* 0x000fe80000100a00 */
[----:B------:R1:W-:Y:S02]  /*3de20*/  STL.64 [R1+0x538], R6 ;  /* 0x0005380601007387 */ /* 0x0003e40000100a00 */
[-C--:B-1----:R-:W-:Y:S02]  /*3de30*/  HMMA.1688.F32.TF32 R4, R168, R80.reuse, R32 ;  /* 0x00000050a804723c */ /* 0x082fe40000081020 */
        /* <DEDUP_REMOVED lines=8> */
[----:B------:R1:W-:Y:S05]  /*3dec0*/  STL.64 [R1+0x298], R6 ;  /* 0x0002980601007387 */ /* 0x0003ea0000100a00 */
[----:B-1----:R-:W-:Y:S07]  /*3ded0*/  HMMA.1688.F32.TF32 R4, R240, R80, R176 ;  /* 0x00000050f004723c */ /* 0x002fee00000810b0 */
[----:B------:R-:W-:Y:S04]  /*3dee0*/  STL.64 [R1+0xd70], R12 ;  /* 0x000d700c01007387 */ /* 0x000fe80000100a00 */
[----:B------:R-:W-:Y:S11]  /*3def0*/  STL.64 [R1+0xd78], R14 ;  /* 0x000d780e01007387 */ /* 0x000ff60000100a00 */
[----:B------:R-:W-:Y:S01]  /*3df00*/  @!UPT UIADD3 URZ, URZ, URZ, URZ ;  /* 0x0000003f3f3ff290 */ /* 0x000fe2000fffe03f */
[----:B------:R-:W-:Y:S01]  /*3df10*/  STL.64 [R1+0xf00], R4 ;  /* 0x000f000401007387 */ /* 0x000fe20000100a00 */
[----:B------:R-:W-:-:S03]  /*3df20*/  IMAD.MOV.U32 R2, RZ, RZ, R7 ;  /* 0x000000ffff027224 */ /* 0x000fc600078e0007 */
[----:B------:R-:W-:Y:S04]  /*3df30*/  STL.64 [R1+0x280], R8 ;  /* 0x0002800801007387 */ /* 0x000fe80000100a00 */
[----:B------:R-:W-:Y:S04]  /*3df40*/  STL.64 [R1+0x288], R10 ;  /* 0x0002880a01007387 */ /* 0x000fe80000100a00 */
[----:B------:R1:W-:Y:S02]  /*3df50*/  STL [R1+0xf08], R6 ;  /* 0x000f080601007387 */ /* 0x0003e40000100800 */
[-C--:B-1----:R-:W-:Y:S08]  /*3df60*/  HMMA.1688.F32.TF32 R4, R100, R76.reuse, R84 ;  /* 0x0000004c6404723c */ /* 0x082ff00000081054 */
[-C--:B------:R-:W-:Y:S08]  /*3df70*/  HMMA.1688.F32.TF32 R12, R188, R76.reuse, R216 ;  /* 0x0000004cbc0c723c */ /* 0x080ff000000810d8 */
[----:B------:R-:W-:Y:S01]  /*3df80*/  HMMA.1688.F32.TF32 R8, R196, R76, R124 ;  /* 0x0000004cc408723c */ /* 0x000fe2000008107c */
[----:B------:R-:W-:Y:S04]  /*3df90*/  STL [R1+0x270c], R2 ;  /* 0x00270c0201007387 */ /* 0x000fe80000100800 */
[----:B------:R-:W-:Y:S03]  /*3dfa0*/  LDSM.16.M88.4 R124, [R3+0x6800] ;  /* 0x00680000037c783b */ /* 0x000fe60000000200 */
[----:B------:R-:W-:Y:S01]  /*3dfb0*/  MOV R66, R4 ;  /* 0x0000000400427202 */ /* 0x000fe20000000f00 */
[----:B------:R-:W-:-:S02]  /*3dfc0*/  IMAD.MOV.U32 R67, RZ, RZ, R5 ;  /* 0x000000ffff437224 */ /* 0x000fc400078e0005 */
[----:B------:R-:W-:Y:S02]  /*3dfd0*/  IMAD.MOV.U32 R38, RZ, RZ, R6 ;  /* 0x000000ffff267224 */ /* 0x000fe400078e0006 */
[----:B------:R-:W-:Y:S02]  /*3dfe0*/  IMAD.MOV.U32 R39, RZ, RZ, R7 ;  /* 0x000000ffff277224 */ /* 0x000fe400078e0007 */
[-C--:B------:R-:W-:Y:S03]  /*3dff0*/  HMMA.1688.F32.TF32 R4, R204, R76.reuse, R92 ;  /* 0x0000004ccc04723c */ /* 0x080fe6000008105c */
[----:B------:R-:W-:Y:S04]  /*3e000*/  STL [R1+0x2a8c], R39 ;  /* 0x002a8c2701007387 */ /* 0x000fe80000100800 */
[----:B------:R-:W-:Y:S04]  /*3e010*/  STL [R1+0x2a88], R38 ;  /* 0x002a882601007387 */ /* 0x000fe80000100800 */
[----:B------:R-:W-:Y:S04]  /*3e020*/  STL [R1+0x2a84], R67 ;  /* 0x002a844301007387 */ /* 0x000fe80000100800 */
[----:B------:R-:W-:Y:S04]  /*3e030*/  STL [R1+0x2a80], R66 ;  /* 0x002a804201007387 */ /* 0x000fe80000100800 */
[----:B------:R-:W-:Y:S04]  /*3e040*/  STL.64 [R1+0x4d0], R12 ;  /* 0x0004d00c01007387 */ /* 0x000fe80000100a00 */
[----:B------:R-:W-:Y:S04]  /*3e050*/  STL.64 [R1+0x4d8], R14 ;  /* 0x0004d80e01007387 */ /* 0x000fe80000100a00 */
[----:B------:R-:W-:Y:S04]  /*3e060*/  STL.64 [R1+0x2b48], R206 ;  /* 0x002b48ce01007387 */ /* 0x000fe80000100a00 */
[----:B------:R-:W-:Y:S04]  /*3e070*/  STL.64 [R1+0x250], R8 ;  /* 0x0002500801007387 */ /* 0x000fe80000100a00 */
[----:B------:R-:W-:Y:S04]  /*3e080*/  STL.64 [R1+0x258], R10 ;  /* 0x0002580a01007387 */ /* 0x000fe80000100a00 */
[----:B------:R-:W-:Y:S04]  /*3e090*/  STL.64 [R1+0x2b40], R204 ;  /* 0x002b40cc01007387 */ /* 0x000fe80000100a00 */
[----:B------:R-:W-:Y:S04]  /*3e0a0*/  STL.64 [R1+0x6d0], R4 ;  /* 0x0006d00401007387 */ /* 0x000fe80000100a00 */
[----:B------:R1:W-:Y:S02]  /*3e0b0*/  STL.64 [R1+0x6d8], R6 ;  /* 0x0006d80601007387 */ /* 0x0003e40000100a00 */
[-C--:B-1----:R-:W-:Y:S02]  /*3e0c0*/  HMMA.1688.F32.TF32 R4, R168, R76.reuse, R208 ;  /* 0x0000004ca804723c */ /* 0x082fe400000810d0 */
[----:B------:R-:W-:Y:S04]  /*3e0d0*/  STL.64 [R1+0x2b58], R170 ;  /* 0x002b58aa01007387 */ /* 0x000fe80000100a00 */
[----:B------:R-:W-:Y:S11]  /*3e0e0*/  STL.64 [R1+0x2b50], R168 ;  /* 0x002b50a801007387 */ /* 0x000ff60000100a00 */
[----:B------:R-:W-:Y:S06]  /*3e0f0*/  @!UPT UIADD3 URZ, URZ, URZ, URZ ;  /* 0x0000003f3f3ff290 */ /* 0x000fec000fffe03f */
        /* <DEDUP_REMOVED lines=8> */
[----:B-1----:R-:W-:Y:S01]  /*3e180*/  HMMA.1688.F32.TF32 R4, R236, R76, R144 ;  /* 0x0000004cec04723c */ /* 0x002fe20000081090 */
[----:B--2---:R-:W-:Y:S01]  /*3e190*/  MOV R209, R72 ;  /* 0x0000004800d17202 */ /* 0x004fe20000000f00 */
[----:B---3--:R-:W-:Y:S02]  /*3e1a0*/  IMAD.MOV.U32 R208, RZ, RZ, R73 ;  /* 0x000000ffffd07224 */ /* 0x008fe400078e0049 */
[----:B------:R-:W-:Y:S01]  /*3e1b0*/  IMAD.MOV.U32 R210, RZ, RZ, R69 ;  /* 0x000000ffffd27224 */ /* 0x000fe200078e0045 */
[----:B------:R-:W1:Y:S01]  /*3e1c0*/  LDSM.16.M88.4 R72, [R3+0x4000] ;  /* 0x004000000348783b */ /* 0x000e620000000200 */
[----:B------:R-:W-:-:S03]  /*3e1d0*/  IMAD.MOV.U32 R211, RZ, RZ, R68 ;  /* 0x000000ffffd37224 */ /* 0x000fc600078e0044 */
[----:B------:R-:W2:Y:S04]  /*3e1e0*/  LDSM.16.M88.4 R68, [R3+0x4400] ;  /* 0x004400000344783b */ /* 0x000ea80000000200 */
[----:B------:R-:W-:Y:S04]  /*3e1f0*/  STL.64 [R1+0x2b78], R238 ;  /* 0x002b78ee01007387 */ /* 0x000fe80000100a00 */
[----:B------:R-:W-:Y:S06]  /*3e200*/  STL.64 [R1+0x2b70], R236 ;  /* 0x002b70ec01007387 */ /* 0x000fec0000100a00 */
[----:B------:R-:W-:Y:S01]  /*3e210*/  STL.64 [R1+0x270], R4 ;  /* 0x0002700401007387 */ /* 0x000fe20000100a00 */
[----:B------:R-:W-:-:S03]  /*3e220*/  IMAD.MOV.U32 R92, RZ, RZ, R141 ;  /* 0x000000ffff5c7224 */ /* 0x000fc600078e008d */
[----:B------:R3:W-:Y:S01]  /*3e230*/  STL.64 [R1+0x278], R6 ;  /* 0x0002780601007387 */ /* 0x0007e20000100a00 */
[----:B----4-:R-:W-:-:S03]  /*3e240*/  IMAD.MOV.U32 R93, RZ, RZ, R140 ;  /* 0x000000ffff5d7224 */ /* 0x010fc600078e008c */
[----:B------:R-:W4:Y:S01]  /*3e250*/  LDSM.16.M88.4 R144, [R3+0x5400] ;  /* 0x005400000390783b */ /* 0x000f220000000200 */
[----:B------:R-:W-:Y:S02]  /*3e260*/  IMAD.MOV.U32 R94, RZ, RZ, R137 ;  /* 0x000000ffff5e7224 */ /* 0x000fe400078e0089 */
[----:B------:R-:W-:Y:S01]  /*3e270*/  IMAD.MOV.U32 R95, RZ, RZ, R136 ;  /* 0x000000ffff5f7224 */ /* 0x000fe200078e0088 */
[----:B------:R-:W2:Y:S01]  /*3e280*/  LDSM.16.M88.4 R140, [R3+0x5800] ;  /* 0x00580000038c783b */ /* 0x000ea20000000200 */
[----:B---3--:R-:W-:Y:S03]  /*3e290*/  HMMA.1688.F32.TF32 R4, R240, R76, R200 ;  /* 0x0000004cf004723c */ /* 0x008fe600000810c8 */
[----:B------:R-:W3:Y:S01]  /*3e2a0*/  LDSM.16.M88.4 R136, [R3+0x5c00] ;  /* 0x005c00000388783b */ /* 0x000ee20000000200 */
[----:B------:R-:W-:Y:S02]  /*3e2b0*/  IMAD.MOV.U32 R220, RZ, RZ, R133 ;  /* 0x000000ffffdc7224 */ /* 0x000fe400078e0085 */
[----:B------:R-:W-:-:S02]  /*3e2c0*/  IMAD.MOV.U32 R221, RZ, RZ, R132 ;  /* 0x000000ffffdd7224 */ /* 0x000fc400078e0084 */
[----:B------:R-:W2:Y:S01]  /*3e2d0*/  LDSM.16.M88.4 R132, [R3+0x6000] ;  /* 0x006000000384783b */ /* 0x000ea20000000200 */
[----:B------:R-:W-:Y:S01]  /*3e2e0*/  MOV R222, R113 ;  /* 0x0000007100de7202 */ /* 0x000fe20000000f00 */
[----:B------:R-:W-:Y:S02]  /*3e2f0*/  IMAD.MOV.U32 R223, RZ, RZ, R112 ;  /* 0x000000ffffdf7224 */ /* 0x000fe400078e0070 */
[----:B------:R-:W2:Y:S01]  /*3e300*/  LDSM.16.M88.4 R112, [R3+0x7400] ;  /* 0x007400000370783b */ /* 0x000ea20000000200 */
[----:B------:R-:W-:Y:S02]  /*3e310*/  IMAD.MOV.U32 R216, RZ, RZ, R109 ;  /* 0x000000ffffd87224 */ /* 0x000fe400078e006d */
[----:B------:R-:W-:Y:S02]  /*3e320*/  IMAD.MOV.U32 R217, RZ, RZ, R108 ;  /* 0x000000ffffd97224 */ /* 0x000fe400078e006c */
[----:B------:R-:W3:Y:S01]  /*3e330*/  LDSM.16.M88.4 R108, [R3+0x7800] ;  /* 0x00780000036c783b */ /* 0x000ee20000000200 */
[----:B------:R-:W-:-:S02]  /*3e340*/  IMAD.MOV.U32 R218, RZ, RZ, R105 ;  /* 0x000000ffffda7224 */ /* 0x000fc400078e0069 */
[----:B------:R-:W-:Y:S02]  /*3e350*/  IMAD.MOV.U32 R219, RZ, RZ, R104 ;  /* 0x000000ffffdb7224 */ /* 0x000fe400078e0068 */
[----:B------:R-:W3:Y:S02]  /*3e360*/  LDSM.16.M88.4 R104, [R3+0x7c00] ;  /* 0x007c00000368783b */ /* 0x000ee40000000200 */
[----:B------:R-:W-:Y:S01]  /*3e370*/  MOV R76, R7 ;  /* 0x00000007004c7202 */ /* 0x000fe20000000f00 */
[----:B------:R-:W-:Y:S02]  /*3e380*/  IMAD.MOV.U32 R77, RZ, RZ, R6 ;  /* 0x000000ffff4d7224 */ /* 0x000fe400078e0006 */
[----:B------:R-:W-:Y:S02]  /*3e390*/  IMAD.MOV.U32 R80, RZ, RZ, R5 ;  /* 0x000000ffff507224 */ /* 0x000fe400078e0005 */
[----:B------:R-:W-:Y:S01]  /*3e3a0*/  IMAD.MOV.U32 R81, RZ, RZ, R4 ;  /* 0x000000ffff517224 */ /* 0x000fe200078e0004 */
[----:B------:R-:W-:Y:S01]  /*3e3b0*/  STL [R1+0x271c], R76 ;  /* 0x00271c4c01007387 */ /* 0x000fe20000100800 */
[----:B-1----:R-:W-:Y:S03]  /*3e3c0*/  HMMA.1688.F32.TF32 R4, R100, R72, R208 ;  /* 0x000000486404723c */ /* 0x002fe600000810d0 */
[----:B------:R-:W-:Y:S04]  /*3e3d0*/  STL [R1+0x2718], R77 ;  /* 0x0027184d01007387 */ /* 0x000fe80000100800 */
[----:B------:R-:W-:Y:S04]  /*3e3e0*/  STL [R1+0x2714], R80 ;  /* 0x0027145001007387 */ /* 0x000fe80000100800 */
[----:B------:R-:W-:Y:S04]  /*3e3f0*/  STL [R1+0x2710], R81 ;  /* 0x0027105101007387 */ /* 0x000fe80000100800 */
[----:B------:R1:W-:Y:S04]  /*3e400*/  STL [R1+0x2a94], R74 ;  /* 0x002a944a01007387 */ /* 0x0003e80000100800 */
[----:B------:R1:W-:Y:S04]  /*3e410*/  STL [R1+0x2a90], R75 ;  /* 0x002a904b01007387 */ /* 0x0003e80000100800 */
[----:B--2---:R-:W-:Y:S04]  /*3e420*/  STL [R1+0x2a9c], R70 ;  /* 0x002a9c4601007387 */ /* 0x004fe80000100800 */
[----:B------:R-:W-:Y:S04]  /*3e430*/  STL [R1+0x2a98], R71 ;  /* 0x002a984701007387 */ /* 0x000fe80000100800 */
[----:B------:R2:W-:Y:S04]  /*3e440*/  STL [R1+0x2aa4], R154 ;  /* 0x002aa49a01007387 */ /* 0x0005e80000100800 */
[----:B------:R-:W-:Y:S04]  /*3e450*/  STL [R1+0x2aa0], R155 ;  /* 0x002aa09b01007387 */ /* 0x000fe80000100800 */
[----:B------:R-:W-:Y:S04]  /*3e460*/  STL [R1+0x2aac], R150 ;  /* 0x002aac9601007387 */ /* 0x000fe80000100800 */
[----:B------:R-:W-:Y:S04]  /*3e470*/  STL [R1+0x2aa8], R151 ;  /* 0x002aa89701007387 */ /* 0x000fe80000100800 */
[----:B----4-:R-:W-:Y:S04]  /*3e480*/  STL [R1+0x2ab4], R146 ;  /* 0x002ab49201007387 */ /* 0x010fe80000100800 */
[----:B------:R-:W-:Y:S04]  /*3e490*/  STL [R1+0x2ab0], R147 ;  /* 0x002ab09301007387 */ /* 0x000fe80000100800 */
[----:B------:R-:W-:Y:S04]  /*3e4a0*/  STL [R1+0x2abc], R142 ;  /* 0x002abc8e01007387 */ /* 0x000fe80000100800 */
[----:B------:R-:W-:Y:S04]  /*3e4b0*/  STL [R1+0x2ab8], R143 ;  /* 0x002ab88f01007387 */ /* 0x000fe80000100800 */
[----:B---3--:R3:W-:Y:S04]  /*3e4c0*/  STL [R1+0x2ac4], R138 ;  /* 0x002ac48a01007387 */ /* 0x0087e80000100800 */
[----:B------:R4:W-:Y:S04]  /*3e4d0*/  STL [R1+0x2ac0], R139 ;  /* 0x002ac08b01007387 */ /* 0x0009e80000100800 */
[----:B------:R-:W-:Y:S04]  /*3e4e0*/  STL [R1+0x2acc], R134 ;  /* 0x002acc8601007387 */ /* 0x000fe80000100800 */
[----:B------:R-:W-:Y:S04]  /*3e4f0*/  STL [R1+0x2ac8], R135 ;  /* 0x002ac88701007387 */ /* 0x000fe80000100800 */
[----:B------:R1:W-:Y:S04]  /*3e500*/  STL [R1+0x2ad4], R130 ;  /* 0x002ad48201007387 */ /* 0x0003e80000100800 */
[----:B------:R1:W-:Y:S01]  /*3e510*/  STL [R1+0x2ad0], R131 ;  /* 0x002ad08301007387 */ /* 0x0003e20000100800 */
[----:B------:R-:W-:-:S03]  /*3e520*/  IMAD.MOV.U32 R55, RZ, RZ, R4 ;  /* 0x000000ffff377224 */ /* 0x000fc600078e0004 */
[----:B------:R-:W-:Y:S01]  /*3e530*/  STL [R1+0x2adc], R126 ;  /* 0x002adc7e01007387 */ /* 0x000fe20000100800 */
[----:B------:R-:W-:-:S03]  /*3e540*/  IMAD.MOV.U32 R54, RZ, RZ, R5 ;  /* 0x000000ffff367224 */ /* 0x000fc600078e0005 */
[----:B------:R-:W-:Y:S01]  /*3e550*/  STL [R1+0x2ad8], R127 ;  /* 0x002ad87f01007387 */ /* 0x000fe20000100800 */
[----:B------:R-:W-:Y:S02]  /*3e560*/  IMAD.MOV.U32 R62, RZ, RZ, R6 ;  /* 0x000000ffff3e7224 */ /* 0x000fe400078e0006 */
[----:B------:R-:W-:Y:S01]  /*3e570*/  IMAD.MOV.U32 R63, RZ, RZ, R7 ;  /* 0x000000ffff3f7224 */ /* 0x000fe200078e0007 */
[----:B------:R1:W-:Y:S01]  /*3e580*/  STL [R1+0x2ae4], R122 ;  /* 0x002ae47a01007387 */ /* 0x0003e20000100800 */
[----:B------:R-:W-:Y:S03]  /*3e590*/  HMMA.1688.F32.TF32 R4, R100, R68, R216 ;  /* 0x000000446404723c */ /* 0x000fe600000810d8 */
[----:B------:R1:W-:Y:S04]  /*3e5a0*/  STL [R1+0x2ae0], R123 ;  /* 0x002ae07b01007387 */ /* 0x0003e80000100800 */
[----:B------:R-:W-:Y:S04]  /*3e5b0*/  STL [R1+0x2aec], R118 ;  /* 0x002aec7601007387 */ /* 0x000fe80000100800 */
[----:B------:R-:W-:Y:S04]  /*3e5c0*/  STL [R1+0x2ae8], R119 ;  /* 0x002ae87701007387 */ /* 0x000fe80000100800 */
[----:B------:R1:W-:Y:S04]  /*3e5d0*/  STL [R1+0x2af4], R114 ;  /* 0x002af47201007387 */ /* 0x0003e80000100800 */
[----:B------:R1:W-:Y:S04]  /*3e5e0*/  STL [R1+0x2af0], R115 ;  /* 0x002af07301007387 */ /* 0x0003e80000100800 */
[----:B------:R-:W-:Y:S04]  /*3e5f0*/  STL [R1+0x2afc], R110 ;  /* 0x002afc6e01007387 */ /* 0x000fe80000100800 */
[----:B------:R-:W-:Y:S04]  /*3e600*/  STL [R1+0x2af8], R111 ;  /* 0x002af86f01007387 */ /* 0x000fe80000100800 */
[----:B------:R1:W-:Y:S04]  /*3e610*/  STL [R1+0x2b04], R106 ;  /* 0x002b046a01007387 */ /* 0x0003e80000100800 */
[----:B------:R1:W-:Y:S04]  /*3e620*/  STL [R1+0x2b00], R107 ;  /* 0x002b006b01007387 */ /* 0x0003e80000100800 */
[----:B------:R-:W2:Y:S04]  /*3e630*/  LDL.LU R208, [R1+0x1260] ;  /* 0x0012600001d07983 */ /* 0x000ea80000300800 */
[----:B------:R-:W2:Y:S04]  /*3e640*/  LDL.LU R209, [R1+0x1264] ;  /* 0x0012640001d17983 */ /* 0x000ea80000300800 */
[----:B------:R-:W2:Y:S04]  /*3e650*/  LDL.LU R210, [R1+0x1268] ;  /* 0x0012680001d27983 */ /* 0x000ea80000300800 */
[----:B------:R-:W2:Y:S01]  /*3e660*/  LDL.LU R211, [R1+0x126c] ;  /* 0x00126c0001d37983 */ /* 0x000ea20000300800 */
[----:B------:R-:W-:-:S02]  /*3e670*/  IMAD.MOV.U32 R58, RZ, RZ, R7 ;  /* 0x000000ffff3a7224 */ /* 0x000fc400078e0007 */
[----:B------:R-:W-:Y:S01]  /*3e680*/  IMAD.MOV.U32 R59, RZ, RZ, R6 ;  /* 0x000000ffff3b7224 */ /* 0x000fe200078e0006 */
[----:B------:R1:W-:Y:S01]  /*3e690*/  STL [R1+0x2b14], R63 ;  /* 0x002b143f01007387 */ /* 0x0003e20000100800 */
[----:B------:R-:W-:Y:S01]  /*3e6a0*/  IMAD.MOV.U32 R78, RZ, RZ, R5 ;  /* 0x000000ffff4e7224 */ /* 0x000fe200078e0005 */
[----:B------:R-:W-:Y:S02]  /*3e6b0*/  MOV R79, R4 ;  /* 0x00000004004f7202 */ /* 0x000fe40000000f00 */
[----:B------:R1:W-:Y:S04]  /*3e6c0*/  STL [R1+0x2b10], R62 ;  /* 0x002b103e01007387 */ /* 0x0003e80000100800 */
[----:B------:R1:W-:Y:S04]  /*3e6d0*/  STL [R1+0x2b0c], R54 ;  /* 0x002b0c3601007387 */ /* 0x0003e80000100800 */
[----:B------:R1:W-:Y:S01]  /*3e6e0*/  STL [R1+0x2b08], R55 ;  /* 0x002b083701007387 */ /* 0x0003e20000100800 */
[----:B------:R-:W-:Y:S03]  /*3e6f0*/  HMMA.1688.F32.TF32 R4, R100, R156, R220 ;  /* 0x0000009c6404723c */ /* 0x000fe600000810dc */
[----:B------:R1:W-:Y:S04]  /*3e700*/  STL [R1+0x2b24], R58 ;  /* 0x002b243a01007387 */ /* 0x0003e80000100800 */
[----:B------:R1:W-:Y:S04]  /*3e710*/  STL [R1+0x2b20], R59 ;  /* 0x002b203b01007387 */ /* 0x0003e80000100800 */
[----:B------:R1:W-:Y:S04]  /*3e720*/  STL [R1+0x2b1c], R78 ;  /* 0x002b1c4e01007387 */ /* 0x0003e80000100800 */
[----:B------:R1:W-:Y:S04]  /*3e730*/  STL [R1+0x2b18], R79 ;  /* 0x002b184f01007387 */ /* 0x0003e80000100800 */
        /* <DEDUP_REMOVED lines=20> */
[----:B------:R-:W-:Y:S01]  /*3e880*/  IMAD.MOV.U32 R67, RZ, RZ, R4 ;  /* 0x000000ffff437224 */ /* 0x000fe200078e0004 */
[----:B------:R-:W-:Y:S01]  /*3e890*/  MOV R82, R7 ;  /* 0x0000000700527202 */ /* 0x000fe20000000f00 */
[----:B------:R-:W-:-:S02]  /*3e8a0*/  IMAD.MOV.U32 R66, RZ, RZ, R5 ;  /* 0x000000ffff427224 */ /* 0x000fc400078e0005 */
[----:B------:R-:W-:Y:S02]  /*3e8b0*/  IMAD.MOV.U32 R83, RZ, RZ, R6 ;  /* 0x000000ffff537224 */ /* 0x000fe400078e0006 */
[----:B------:R-:W-:Y:S01]  /*3e8c0*/  HMMA.1688.F32.TF32 R4, R100, R152, R92 ;  /* 0x000000986404723c */ /* 0x000fe2000008105c */
[----:B------:R-:W4:Y:S04]  /*3e8d0*/  LDL.LU R92, [R1+0x1200] ;  /* 0x00120000015c7983 */ /* 0x000f280000300800 */
[----:B------:R-:W4:Y:S04]  /*3e8e0*/  LDL.LU R93, [R1+0x1204] ;  /* 0x00120400015d7983 */ /* 0x000f280000300800 */
[----:B------:R-:W4:Y:S04]  /*3e8f0*/  LDL.LU R94, [R1+0x1208] ;  /* 0x00120800015e7983 */ /* 0x000f280000300800 */
[----:B------:R-:W4:Y:S11]  /*3e900*/  LDL.LU R95, [R1+0x120c] ;  /* 0x00120c00015f7983 */ /* 0x000f360000300800 */
[----:B------:R-:W-:-:S02]  /*3e910*/  IMAD.MOV.U32 R42, RZ, RZ, R4 ;  /* 0x000000ffff2a7224 */ /* 0x000fc400078e0004 */
[----:B------:R-:W-:Y:S02]  /*3e920*/  IMAD.MOV.U32 R43, RZ, RZ, R5 ;  /* 0x000000ffff2b7224 */ /* 0x000fe400078e0005 */
[----:B------:R-:W-:Y:S02]  /*3e930*/  IMAD.MOV.U32 R46, RZ, RZ, R6 ;  /* 0x000000ffff2e7224 */ /* 0x000fe400078e0006 */
[----:B------:R-:W-:Y:S02]  /*3e940*/  IMAD.MOV.U32 R47, RZ, RZ, R7 ;  /* 0x000000ffff2f7224 */ /* 0x000fe400078e0007 */
[----:B--2---:R-:W-:Y:S01]  /*3e950*/  HMMA.1688.F32.TF32 R4, R100, R148, R208 ;  /* 0x000000946404723c */ /* 0x004fe200000810d0 */
[----:B------:R-:W2:Y:S04]  /*3e960*/  LDL.LU R208, [R1+0x11f0] ;  /* 0x0011f00001d07983 */ /* 0x000ea80000300800 */
[----:B------:R-:W2:Y:S04]  /*3e970*/  LDL.LU R209, [R1+0x11f4] ;  /* 0x0011f40001d17983 */ /* 0x000ea80000300800 */
[----:B------:R-:W2:Y:S04]  /*3e980*/  LDL.LU R210, [R1+0x11f8] ;  /* 0x0011f80001d27983 */ /* 0x000ea80000300800 */
[----:B------:R-:W2:Y:S11]  /*3e990*/  LDL.LU R211, [R1+0x11fc] ;  /* 0x0011fc0001d37983 */ /* 0x000eb60000300800 */
[----:B-1----:R-:W-:Y:S01]  /*3e9a0*/  IMAD.MOV.U32 R74, RZ, RZ, R4 ;  /* 0x000000ffff4a7224 */ /* 0x002fe200078e0004 */
[----:B------:R-:W-:Y:S01]  /*3e9b0*/  MOV R39, R6 ;  /* 0x0000000600277202 */ /* 0x000fe20000000f00 */
[----:B------:R-:W-:-:S02]  /*3e9c0*/  IMAD.MOV.U32 R75, RZ, RZ, R5 ;  /* 0x000000ffff4b7224 */ /* 0x000fc400078e0005 */
[----:B------:R-:W-:Y:S02]  /*3e9d0*/  IMAD.MOV.U32 R38, RZ, RZ, R7 ;  /* 0x000000ffff267224 */ /* 0x000fe400078e0007 */
[C---:B---3--:R-:W-:Y:S01]  /*3e9e0*/  HMMA.1688.F32.TF32 R4, R100.reuse, R144, R220 ;  /* 0x000000906404723c */ /* 0x048fe200000810dc */
[----:B------:R-:W3:Y:S04]  /*3e9f0*/  LDL.LU R220, [R1+0x11e0] ;  /* 0x0011e00001dc7983 */ /* 0x000ee80000300800 */
[----:B------:R-:W3:Y:S04]  /*3ea00*/  LDL.LU R221, [R1+0x11e4] ;  /* 0x0011e40001dd7983 */ /* 0x000ee80000300800 */
[----:B------:R-:W3:Y:S04]  /*3ea10*/  LDL.LU R222, [R1+0x11e8] ;  /* 0x0011e80001de7983 */ /* 0x000ee80000300800 */
[----:B------:R-:W3:Y:S01]  /*3ea20*/  LDL.LU R223, [R1+0x11ec] ;  /* 0x0011ec0001df7983 */ /* 0x000ee20000300800 */
[C---:B----4-:R-:W-:Y:S10]  /*3ea30*/  HMMA.1688.F32.TF32 R8, R100.reuse, R132, R84 ;  /* 0x000000846408723c */ /* 0x050ff40000081054 */
[----:B------:R-:W-:Y:S11]  /*3ea40*/  IMAD.MOV.U32 R154, RZ, RZ, R4 ;  /* 0x000000ffff9a7224 */ /* 0x000ff600078e0004 */
[----:B------:R-:W-:Y:S03]  /*3ea50*/  @!UPT UIADD3 URZ, URZ, URZ, URZ ;  /* 0x0000003f3f3ff290 */ /* 0x000fe6000fffe03f */
[----:B------:R-:W-:Y:S01]  /*3ea60*/  MOV R138, R8 ;  /* 0x00000008008a7202 */ /* 0x000fe20000000f00 */
[----:B------:R-:W-:Y:S02]  /*3ea70*/  IMAD.MOV.U32 R139, RZ, RZ, R9 ;  /* 0x000000ffff8b7224 */ /* 0x000fe400078e0009 */
[----:B------:R-:W-:Y:S02]  /*3ea80*/  IMAD.MOV.U32 R142, RZ, RZ, R10 ;  /* 0x000000ffff8e7224 */ /* 0x000fe400078e000a */
[----:B------:R-:W-:Y:S02]  /*3ea90*/  IMAD.MOV.U32 R143, RZ, RZ, R11 ;  /* 0x000000ffff8f7224 */ /* 0x000fe400078e000b */
[----:B------:R-:W-:Y:S01]  /*3eaa0*/  HMMA.1688.F32.TF32 R8, R100, R128, R216 ;  /* 0x000000806408723c */ /* 0x000fe200000810d8 */
[----:B------:R-:W-:Y:S02]  /*3eab0*/  IMAD.MOV.U32 R155, RZ, RZ, R5 ;  /* 0x000000ffff9b7224 */ /* 0x000fe400078e0005 */
[----:B------:R-:W-:-:S02]  /*3eac0*/  IMAD.MOV.U32 R70, RZ, RZ, R6 ;  /* 0x000000ffff467224 */ /* 0x000fc400078e0006 */
[----:B------:R-:W-:-:S03]  /*3ead0*/  IMAD.MOV.U32 R71, RZ, RZ, R7 ;  /* 0x000000ffff477224 */ /* 0x000fc600078e0007 */
[C---:B------:R-:W-:Y:S11]  /*3eae0*/  HMMA.1688.F32.TF32 R4, R100.reuse, R140, R32 ;  /* 0x0000008c6404723c */ /* 0x040ff60000081020 */
[----:B------:R-:W-:Y:S05]  /*3eaf0*/  @!UPT UIADD3 URZ, URZ, URZ, URZ ;  /* 0x0000003f3f3ff290 */ /* 0x000fea000fffe03f */
[----:B------:R-:W-:Y:S01]  /*3eb00*/  IMAD.MOV.U32 R130, RZ, RZ, R8 ;  /* 0x000000ffff827224 */ /* 0x000fe200078e0008 */
[----:B------:R-:W-:Y:S01]  /*3eb10*/  MOV R135, R11 ;  /* 0x0000000b00877202 */ /* 0x000fe20000000f00 */
[----:B------:R-:W-:Y:S02]  /*3eb20*/  IMAD.MOV.U32 R131, RZ, RZ, R9 ;  /* 0x000000ffff837224 */ /* 0x000fe400078e0009 */
[----:B------:R-:W-:Y:S02]  /*3eb30*/  IMAD.MOV.U32 R134, RZ, RZ, R10 ;  /* 0x000000ffff867224 */ /* 0x000fe400078e000a */
[----:B------:R-:W-:Y:S02]  /*3eb40*/  HMMA.1688.F32.TF32 R8, R100, R124, R92 ;  /* 0x0000007c6408723c */ /* 0x000fe4000008105c */
[----:B------:R-:W-:Y:S01]  /*3eb50*/  IMAD.MOV.U32 R146, RZ, RZ, R4 ;  /* 0x000000ffff927224 */ /* 0x000fe200078e0004 */
[----:B------:R-:W-:Y:S01]  /*3eb60*/  MOV R147, R5 ;  /* 0x0000000500937202 */ /* 0x000fe20000000f00 */
[----:B------:R-:W-:-:S02]  /*3eb70*/  IMAD.MOV.U32 R150, RZ, RZ, R6 ;  /* 0x000000ffff967224 */ /* 0x000fc400078e0006 */
[----:B------:R-:W-:Y:S02]  /*3eb80*/  IMAD.MOV.U32 R151, RZ, RZ, R7 ;  /* 0x000000ffff977224 */ /* 0x000fe400078e0007 */
[C---:B------:R-:W-:Y:S11]  /*3eb90*/  HMMA.1688.F32.TF32 R4, R100.reuse, R136, R96 ;  /* 0x000000886404723c */ /* 0x040ff60000081060 */
[----:B------:R-:W-:Y:S05]  /*3eba0*/  @!UPT UIADD3 URZ, URZ, URZ, URZ ;  /* 0x0000003f3f3ff290 */ /* 0x000fea000fffe03f */
[----:B------:R-:W-:Y:S02]  /*3ebb0*/  IMAD.MOV.U32 R122, RZ, RZ, R8 ;  /* 0x000000ffff7a7224 */ /* 0x000fe400078e0008 */
[----:B------:R-:W-:Y:S02]  /*3ebc0*/  IMAD.MOV.U32 R123, RZ, RZ, R9 ;  /* 0x000000ffff7b7224 */ /* 0x000fe400078e0009 */
[----:B------:R-:W-:Y:S02]  /*3ebd0*/  IMAD.MOV.U32 R126, RZ, RZ, R10 ;  /* 0x000000ffff7e7224 */ /* 0x000fe400078e000a */
[----:B------:R-:W-:Y:S02]  /*3ebe0*/  IMAD.MOV.U32 R127, RZ, RZ, R11 ;  /* 0x000000ffff7f7224 */ /* 0x000fe400078e000b */
[----:B------:R-:W-:Y:S02]  /*3ebf0*/  IMAD.MOV.U32 R22, RZ, RZ, R6 ;  /* 0x000000ffff167224 */ /* 0x000fe400078e0006 */
[----:B------:R-:W-:Y:S01]  /*3ec00*/  IMAD.MOV.U32 R6, RZ, RZ, R7 ;  /* 0x000000ffff067224 */ /* 0x000fe200078e0007 */
[----:B--2---:R-:W-:Y:S01]  /*3ec10*/  HMMA.1688.F32.TF32 R8, R100, R120, R208 ;  /* 0x000000786408723c */ /* 0x004fe200000810d0 */
[----:B------:R-:W2:Y:S04]  /*3ec20*/  LDL.LU R208, [R1+0x700] ;  /* 0x0007000001d07983 */ /* 0x000ea80000300800 */
[----:B------:R-:W2:Y:S04]  /*3ec30*/  LDL.LU R209, [R1+0x704] ;  /* 0x0007040001d17983 */ /* 0x000ea80000300800 */
[----:B------:R-:W2:Y:S04]  /*3ec40*/  LDL.LU R210, [R1+0x708] ;  /* 0x0007080001d27983 */ /* 0x000ea80000300800 */
[----:B------:R-:W2:Y:S04]  /*3ec50*/  LDL.LU R211, [R1+0x70c] ;  /* 0x00070c0001d37983 */ /* 0x000ea80000300800 */
[----:B------:R-:W4:Y:S04]  /*3ec60*/  LDL.LU R92, [R1+0x710] ;  /* 0x00071000015c7983 */ /* 0x000f280000300800 */
[----:B------:R-:W4:Y:S04]  /*3ec70*/  LDL.LU R93, [R1+0x714] ;  /* 0x00071400015d7983 */ /* 0x000f280000300800 */
[----:B------:R-:W4:Y:S01]  /*3ec80*/  LDL.LU R94, [R1+0x718] ;  /* 0x00071800015e7983 */ /* 0x000f220000300800 */
[----:B------:R-:W-:-:S03]  /*3ec90*/  IMAD.MOV.U32 R7, RZ, RZ, R8 ;  /* 0x000000ffff077224 */ /* 0x000fc600078e0008 */
[----:B------:R-:W4:Y:S01]  /*3eca0*/  LDL.LU R95, [R1+0x71c] ;  /* 0x00071c00015f7983 */ /* 0x000f220000300800 */
[----:B------:R-:W-:Y:S01]  /*3ecb0*/  IMAD.MOV.U32 R34, RZ, RZ, R9 ;  /* 0x000000ffff227224 */ /* 0x000fe200078e0009 */
[----:B------:R-:W-:Y:S02]  /*3ecc0*/  MOV R35, R10 ;  /* 0x0000000a00237202 */ /* 0x000fe40000000f00 */
[----:B------:R-:W2:Y:S01]  /*3ecd0*/  LDL.LU R216, [R1+0x720] ;  /* 0x0007200001d87983 */ /* 0x000ea20000300800 */
[----:B------:R-:W-:-:S03]  /*3ece0*/  IMAD.MOV.U32 R23, RZ, RZ, R11 ;  /* 0x000000ffff177224 */ /* 0x000fc600078e000b */
[----:B------:R-:W2:Y:S04]  /*3ecf0*/  LDL.LU R217, [R1+0x724] ;  /* 0x0007240001d97983 */ /* 0x000ea80000300800 */
[----:B------:R-:W2:Y:S04]  /*3ed00*/  LDL.LU R218, [R1+0x728] ;  /* 0x0007280001da7983 */ /* 0x000ea80000300800 */
[----:B------:R-:W2:Y:S01]  /*3ed10*/  LDL.LU R219, [R1+0x72c] ;  /* 0x00072c0001db7983 */ /* 0x000ea20000300800 */
[----:B---3--:R-:W-:Y:S03]  /*3ed20*/  HMMA.1688.F32.TF32 R8, R100, R116, R220 ;  /* 0x000000746408723c */ /* 0x008fe600000810dc */
        /* <DEDUP_REMOVED lines=22> */
[----:B------:R-:W-:-:S03]  /*3ee90*/  IMAD.MOV.U32 R115, RZ, RZ, R9 ;  /* 0x000000ffff737224 */ /* 0x000fc600078e0009 */
        /* <DEDUP_REMOVED lines=45> */
[C---:B--2---:R-:W-:Y:S11]  /*3f170*/  HMMA.1688.F32.TF32 R16, R100.reuse, R112, R224 ;  /* 0x000000706410723c */ /* 0x044ff600000810e0 */
[----:B------:R-:W-:Y:S11]  /*3f180*/  @!UPT UIADD3 URZ, URZ, URZ, URZ ;  /* 0x0000003f3f3ff290 */ /* 0x000ff6000fffe03f */
[----:B------:R-:W-:Y:S02]  /*3f190*/  @!UPT UIADD3 URZ, URZ, URZ, URZ ;  /* 0x0000003f3f3ff290 */ /* 0x000fe4000fffe03f */
[----:B------:R-:W-:Y:S01]  /*3f1a0*/  IMAD.MOV.U32 R106, RZ, RZ, R16 ;  /* 0x000000ffff6a7224 */ /* 0x000fe200078e0010 */
[----:B------:R-:W-:Y:S01]  /*3f1b0*/  MOV R107, R17 ;  /* 0x00000011006b7202 */ /* 0x000fe20000000f00 */
[----:B------:R-:W-:Y:S02]  /*3f1c0*/  IMAD.MOV.U32 R110, RZ, RZ, R18 ;  /* 0x000000ffff6e7224 */ /* 0x000fe400078e0012 */
[----:B------:R-:W-:Y:S02]  /*3f1d0*/  IMAD.MOV.U32 R111, RZ, RZ, R19 ;  /* 0x000000ffff6f7224 */ /* 0x000fe400078e0013 */
[C---:B---3--:R-:W-:Y:S11]  /*3f1e0*/  HMMA.1688.F32.TF32 R16, R100.reuse, R108, R248 ;  /* 0x0000006c6410723c */ /* 0x048ff600000810f8 */
[----:B------:R-:W-:Y:S11]  /*3f1f0*/  @!UPT UIADD3 URZ, URZ, URZ, URZ ;  /* 0x0000003f3f3ff290 */ /* 0x000ff6000fffe03f */
[----:B------:R-:W-:Y:S02]  /*3f200*/  @!UPT UIADD3 URZ, URZ, URZ, URZ ;  /* 0x0000003f3f3ff290 */ /* 0x000fe4000fffe03f */
[----:B------:R-:W-:Y:S02]  /*3f210*/  IMAD.MOV.U32 R63, RZ, RZ, R16 ;  /* 0x000000ffff3f7224 */ /* 0x000fe400078e0010 */
[----:B------:R-:W-:Y:S02]  /*3f220*/  IMAD.MOV.U32 R62, RZ, RZ, R17 ;  /* 0x000000ffff3e7224 */ /* 0x000fe400078e0011 */
[----:B------:R-:W-:Y:S02]  /*3f230*/  IMAD.MOV.U32 R54, RZ, RZ, R18 ;  /* 0x000000ffff367224 */ /* 0x000fe400078e0012 */
[----:B------:R-:W-:Y:S02]  /*3f240*/  IMAD.MOV.U32 R55, RZ, RZ, R19 ;  /* 0x000000ffff377224 */ /* 0x000fe400078e0013 */
[----:B----4-:R-:W-:Y:S08]  /*3f250*/  HMMA.1688.F32.TF32 R16, R100, R104, R160 ;  /* 0x000000686410723c */ /* 0x010ff000000810a0 */
[C---:B------:R-:W-:Y:S08]  /*3f260*/  HMMA.1688.F32.TF32 R160, R188.reuse, R72, R228 ;  /* 0x00000048bca0723c */ /* 0x040ff000000810e4 */
[----:B------:R-:W-:Y:S08]  /*3f270*/  HMMA.1688.F32.TF32 R100, R188, R156, R8 ;  /* 0x0000009cbc64723c */ /* 0x000ff00000081008 */
[----:B------:R-:W-:Y:S01]  /*3f280*/  MOV R58, R16 ;  /* 0x00000010003a7202 */ /* 0x000fe20000000f00 */
[----:B------:R-:W-:-:S02]  /*3f290*/  IMAD.MOV.U32 R59, RZ, RZ, R17 ;  /* 0x000000ffff3b7224 */ /* 0x000fc400078e0011 */
[----:B------:R-:W-:Y:S02]  /*3f2a0*/  IMAD.MOV.U32 R78, RZ, RZ, R18 ;  /* 0x000000ffff4e7224 */ /* 0x000fe400078e0012 */
[----:B------:R-:W-:Y:S02]  /*3f2b0*/  IMAD.MOV.U32 R79, RZ, RZ, R19 ;  /* 0x000000ffff4f7224 */ /* 0x000fe400078e0013 */
[C---:B------:R-:W-:Y:S08]  /*3f2c0*/  HMMA.1688.F32.TF32 R16, R188.reuse, R68, R232 ;  /* 0x00000044bc10723c */ /* 0x040ff000000810e8 */
[C---:B------:R-:W-:Y:S01]  /*3f2d0*/  HMMA.1688.F32.TF32 R8, R188.reuse, R152, R24 ;  /* 0x00000098bc08723c */ /* 0x040fe20000081018 */
[----:B------:R-:W-:Y:S04]  /*3f2e0*/  STL.64 [R1+0x490], R160 ;  /* 0x000490a001007387 */ /* 0x000fe80000100a00 */
[----:B------:R-:W-:Y:S10]  /*3f2f0*/  STL.64 [R1+0x498], R162 ;  /* 0x000498a201007387 */ /* 0x000ff40000100a00 */
[----:B------:R-:W-:Y:S04]  /*3f300*/  STL.64 [R1+0x480], R16 ;  /* 0x0004801001007387 */ /* 0x000fe80000100a00 */
[----:B------:R1:W-:Y:S04]  /*3f310*/  STL.64 [R1+0x488], R18 ;  /* 0x0004881201007387 */ /* 0x0003e80000100a00 */
[----:B------:R-:W-:Y:S04]  /*3f320*/  STL.64 [R1+0x470], R100 ;  /* 0x0004706401007387 */ /* 0x000fe80000100a00 */
[----:B------:R-:W-:Y:S01]  /*3f330*/  STL.64 [R1+0x478], R102 ;  /* 0x0004786601007387 */ /* 0x000fe20000100a00 */
[C---:B-1----:R-:W-:Y:S03]  /*3f340*/  HMMA.1688.F32.TF32 R16, R188.reuse, R148, R12 ;  /* 0x00000094bc10723c */ /* 0x042fe6000008100c */
[----:B------:R-:W-:Y:S04]  /*3f350*/  STL.64 [R1+0x460], R8 ;  /* 0x0004600801007387 */ /* 0x000fe80000100a00 */
[----:B------:R1:W-:Y:S01]  /*3f360*/  STL.64 [R1+0x468], R10 ;  /* 0x0004680a01007387 */ /* 0x0003e20000100a00 */
[C---:B------:R-:W-:Y:S08]  /*3f370*/  HMMA.1688.F32.TF32 R12, R188.reuse, R144, R244 ;  /* 0x00000090bc0c723c */ /* 0x040ff000000810f4 */
        /* <DEDUP_REMOVED lines=8> */
[C---:B--2---:R-:W-:Y:S08]  /*3f400*/  HMMA.1688.F32.TF32 R12, R188.reuse, R132, R88 ;  /* 0x00000084bc0c723c */ /* 0x044ff00000081058 */
        /* <DEDUP_REMOVED lines=18> */
[----:B-1----:R-:W-:Y:S07]  /*3f530*/  HMMA.1688.F32.TF32 R8, R188, R104, R220 ;  /* 0x00000068bc08723c */ /* 0x002fee00000810dc */
[----:B------:R-:W-:Y:S04]  /*3f540*/  STL.64 [R1+0x390], R16 ;  /* 0x0003901001007387 */ /* 0x000fe80000100a00 */
[----:B------:R-:W-:Y:S04]  /*3f550*/  STL.64 [R1+0x398], R18 ;  /* 0x0003981201007387 */ /* 0x000fe80000100a00 */
[----:B------:R-:W2:Y:S04]  /*3f560*/  LDL.LU R208, [R1+0x880] ;  /* 0x0008800001d07983 */ /* 0x000ea80000300800 */
[----:B------:R1:W-:Y:S04]  /*3f570*/  STL.64 [R1+0x380], R12 ;  /* 0x0003800c01007387 */ /* 0x0003e80000100a00 */
[----:B------:R3:W-:Y:S04]  /*3f580*/  STL.64 [R1+0x388], R14 ;  /* 0x0003880e01007387 */ /* 0x0007e80000100a00 */
        /* <DEDUP_REMOVED lines=77> */
[----:B----4-:R-:W4:Y:S04]  /*3fa60*/  LDL.LU R8, [R1+0x1170] ;  /* 0x0011700001087983 */ /* 0x010f280000300800 */
        /* <DEDUP_REMOVED lines=47> */
[C---:B--2---:R-:W-:Y:S08]  /*3fd60*/  HMMA.1688.F32.TF32 R204, R196.reuse, R152, R204 ;  /* 0x00000098c4cc723c */ /* 0x044ff000000810cc */
[C---:B---3--:R-:W-:Y:S08]  /*3fd70*/  HMMA.1688.F32.TF32 R172, R196.reuse, R68, R172 ;  /* 0x00000044c4ac723c */ /* 0x048ff000000810ac */
[C---:B----4-:R-:W-:Y:S08]  /*3fd80*/  HMMA.1688.F32.TF32 R236, R196.reuse, R72, R236 ;  /* 0x00000048c4ec723c */ /* 0x050ff000000810ec */
[C---:B------:R-:W-:Y:S11]  /*3fd90*/  HMMA.1688.F32.TF32 R168, R196.reuse, R156, R168 ;  /* 0x0000009cc4a8723c */ /* 0x040ff600000810a8 */
        /* <DEDUP_REMOVED lines=16> */
[----:B------:R-:W2:Y:S01]  /*3fea0*/  LDL.LU.64 R204, [R1+0x2b40] ;  /* 0x002b400001cc7983 */ /* 0x000ea20000300a00 */
[C---:B------:R-:W-:Y:S08]  /*3feb0*/  HMMA.1688.F32.TF32 R8, R196.reuse, R148, R8 ;  /* 0x00000094c408723c */ /* 0x040ff00000081008 */
[C---:B------:R-:W-:Y:S08]  /*3fec0*/  HMMA.1688.F32.TF32 R24, R196.reuse, R144, R24 ;  /* 0x00000090c418723c */ /* 0x040ff00000081018 */
[C---:B------:R-:W-:Y:S08]  /*3fed0*/  HMMA.1688.F32.TF32 R28, R196.reuse, R140, R28 ;  /* 0x0000008cc41c723c */ /* 0x040ff0000008101c */
[C---:B------:R-:W-:Y:S08]  /*3fee0*/  HMMA.1688.F32.TF32 R188, R196.reuse, R136, R188 ;  /* 0x00000088c4bc723c */ /* 0x040ff000000810bc */
[C---:B------:R-:W-:Y:S01]  /*3fef0*/  HMMA.1688.F32.TF32 R100, R196.reuse, R132, R100 ;  /* 0x00000084c464723c */ /* 0x040fe20000081064 */
[----:B------:R-:W-:Y:S04]  /*3ff00*/  STL.64 [R1+0xf0], R8 ;  /* 0x0000f00801007387 */ /* 0x000fe80000100a00 */
[----:B------:R1:W-:Y:S04]  /*3ff10*/  STL.64 [R1+0xf8], R10 ;  /* 0x0000f80a01007387 */ /* 0x0003e80000100a00 */
[----:B-1----:R-:W3:Y:S04]  /*3ff20*/  LDL.LU.64 R10, [R1+0x2b38] ;  /* 0x002b3800010a7983 */ /* 0x002ee80000300a00 */
        /* <DEDUP_REMOVED lines=8> */
[----:B------:R-:W-:Y:S04]  /*3ffb0*/  STL.64 [R1+0xb0], R100 ;  /* 0x0000b06401007387 */ /* 0x000fe80000100a00 */
[----:B------:R1:W-:Y:S02]  /*3ffc0*/  STL.64 [R1+0xb8], R102 ;  /* 0x0000b86601007387 */ /* 0x0003e40000100a00 */
[C---:B-1----:R-:W-:Y:S08]  /*3ffd0*/  HMMA.1688.F32.TF32 R188, R196.reuse, R128, R200 ;  /* 0x00000080c4bc723c */ /* 0x042ff000000810c8 */
[C---:B------:R-:W-:Y:S08]  /*3ffe0*/  HMMA.1688.F32.TF32 R100, R196.reuse, R124, R176 ;  /* 0x0000007cc464723c */ /* 0x040ff000000810b0 */
[C---:B------:R-:W-:Y:S07]  /*3fff0*/  HMMA.1688.F32.TF32 R176, R196.reuse, R120, R192 ;  /* 0x00000078c4b0723c */ /* 0x040fee00000810c0 */
[----:B------:R-:W-:Y:S01]  /*40000*/  STL.64 [R1+0xa0], R188 ;  /* 0x0000a0bc01007387 */ /* 0x000fe20000100a00 */
[C---:B------:R-:W-:Y:S03]  /*40010*/  HMMA.1688.F32.TF32 R164, R196.reuse, R116, R164 ;  /* 0x00000074c4a4723c */ /* 0x040fe600000810a4 */
[----:B------:R-:W-:Y:S04]  /*40020*/  STL.64 [R1+0xa8], R190 ;  /* 0x0000a8be01007387 */ /* 0x000fe80000100a00 */
[----:B------:R-:W-:Y:S04]  /*40030*/  STL.64 [R1+0x90], R100 ;  /* 0x0000906401007387 */ /* 0x000fe80000100a00 */
[----:B------:R1:W-:Y:S02]  /*40040*/  STL.64 [R1+0x98], R102 ;  /* 0x0000986601007387 */ /* 0x0003e40000100a00 */
[C---:B-1----:R-:W-:Y:S08]  /*40050*/  HMMA.1688.F32.TF32 R100, R196.reuse, R112, R16 ;  /* 0x00000070c464723c */ /* 0x042ff00000081010 */
[C---:B------:R-:W-:Y:S01]  /*40060*/  HMMA.1688.F32.TF32 R16, R196.reuse, R108, R184 ;  /* 0x0000006cc410723c */ /* 0x040fe200000810b8 */
[----:B------:R-:W-:Y:S04]  /*40070*/  STL.64 [R1+0x80], R176 ;  /* 0x000080b001007387 */ /* 0x000fe80000100a00 */
[----:B------:R-:W-:Y:S04]  /*40080*/  STL.64 [R1+0x88], R178 ;  /* 0x000088b201007387 */ /* 0x000fe80000100a00 */
[----:B------:R-:W-:Y:S04]  /*40090*/  STL.64 [R1+0x70], R164 ;  /* 0x000070a401007387 */ /* 0x000fe80000100a00 */
[----:B------:R1:W-:Y:S04]  /*400a0*/  STL.64 [R1+0x78], R166 ;  /* 0x000078a601007387 */ /* 0x0003e80000100a00 */
[----:B------:R-:W-:Y:S04]  /*400b0*/  STL.64 [R1+0x60], R100 ;  /* 0x0000606401007387 */ /* 0x000fe80000100a00 */
[----:B------:R2:W-:Y:S01]  /*400c0*/  STL.64 [R1+0x68], R102 ;  /* 0x0000686601007387 */ /* 0x0005e20000100a00 */
[----:B-1----:R-:W-:Y:S03]  /*400d0*/  HMMA.1688.F32.TF32 R164, R196, R104, R224 ;  /* 0x00000068c4a4723c */ /* 0x002fe600000810e0 */
[----:B------:R-:W-:Y:S04]  /*400e0*/  STL.64 [R1+0x50], R16 ;  /* 0x0000501001007387 */ /* 0x000fe80000100a00 */
[----:B------:R1:W-:Y:S11]  /*400f0*/  STL.64 [R1+0x58], R18 ;  /* 0x0000581201007387 */ /* 0x0003f60000100a00 */
[----:B------:R-:W-:Y:S05]  /*40100*/  @!UPT UIADD3 URZ, URZ, URZ, URZ ;  /* 0x0000003f3f3ff290 */ /* 0x000fea000fffe03f */
[----:B------:R-:W-:Y:S04]  /*40110*/  STL.64 [R1+0x40], R164 ;  /* 0x000040a401007387 */ /* 0x000fe80000100a00 */
[----:B------:R-:W-:Y:S01]  /*40120*/  STL.64 [R1+0x48], R166 ;  /* 0x000048a601007387 */ /* 0x000fe20000100a00 */
[C---:B--2---:R-:W-:Y:S08]  /*40130*/  HMMA.1688.F32.TF32 R100, R204.reuse, R72, R248 ;  /* 0x00000048cc64723c */ /* 0x044ff000000810f8 */
[C---:B-1----:R-:W-:Y:S08]  /*40140*/  HMMA.1688.F32.TF32 R16, R204.reuse, R68, R160 ;  /* 0x00000044cc10723c */ /* 0x042ff000000810a0 */
[C---:B------:R-:W-:Y:S07]  /*40150*/  HMMA.1688.F32.TF32 R160, R204.reuse, R156, R228 ;  /* 0x0000009ccca0723c */ /* 0x040fee00000810e4 */
[----:B------:R-:W-:Y:S04]  /*40160*/  STL.64 [R1+0x630], R100 ;  /* 0x0006306401007387 */ /* 0x000fe80000100a00 */
[----:B------:R1:W-:Y:S04]  /*40170*/  STL.64 [R1+0x638], R102 ;  /* 0x0006386601007387 */ /* 0x0003e80000100a00 */
[----:B------:R-:W-:Y:S04]  /*40180*/  STL.64 [R1+0x660], R16 ;  /* 0x0006601001007387 */ /* 0x000fe80000100a00 */
[----:B------:R2:W-:Y:S01]  /*40190*/  STL.64 [R1+0x668], R18 ;  /* 0x0006681201007387 */ /* 0x0005e20000100a00 */
[C---:B-1----:R-:W-:Y:S08]  /*401a0*/  HMMA.1688.F32.TF32 R100, R204.reuse, R152, R232 ;  /* 0x00000098cc64723c */ /* 0x042ff000000810e8 */
[C---:B--2---:R-:W-:Y:S08]  /*401b0*/  HMMA.1688.F32.TF32 R16, R204.reuse, R148, R12 ;  /* 0x00000094cc10723c */ /* 0x044ff0000008100c */
        /* <DEDUP_REMOVED lines=12> */
[----:B------:R-:W-:Y:S01]  /*40280*/  STL.64 [R1+0x6e0], R100 ;  /* 0x0006e06401007387 */ /* 0x000fe20000100a00 */
[C---:B------:R-:W-:Y:S03]  /*40290*/  HMMA.1688.F32.TF32 R88, R204.reuse, R128, R96 ;  /* 0x00000080cc58723c */ /* 0x040fe60000081060 */
[----:B------:R-:W-:Y:S04]  /*402a0*/  STL.64 [R1+0x6e8], R102 ;  /* 0x0006e86601007387 */ /* 0x000fe80000100a00 */
[----:B------:R-:W-:Y:S04]  /*402b0*/  STL.64 [R1+0x700], R16 ;  /* 0x0007001001007387 */ /* 0x000fe80000100a00 */
[----:B------:R1:W-:Y:S04]  /*402c0*/  STL.64 [R1+0x708], R18 ;  /* 0x0007081201007387 */ /* 0x0003e80000100a00 */
[----:B------:R-:W-:Y:S04]  /*402d0*/  STL.64 [R1+0x770], R12 ;  /* 0x0007700c01007387 */ /* 0x000fe80000100a00 */
[----:B------:R2:W-:Y:S01]  /*402e0*/  STL.64 [R1+0x778], R14 ;  /* 0x0007780e01007387 */ /* 0x0005e20000100a00 */
[C---:B-1----:R-:W-:Y:S08]  /*402f0*/  HMMA.1688.F32.TF32 R16, R204.reuse, R124, R84 ;  /* 0x0000007ccc10723c */ /* 0x042ff00000081054 */
[C---:B--2---:R-:W-:Y:S01]  /*40300*/  HMMA.1688.F32.TF32 R12, R204.reuse, R120, R216 ;  /* 0x00000078cc0c723c */ /* 0x044fe200000810d8 */
        /* <DEDUP_REMOVED lines=8> */
[----:B--2---:R-:W-:Y:S01]  /*40390*/  HMMA.1688.F32.TF32 R12, R204, R108, R220 ;  /* 0x0000006ccc0c723c */ /* 0x004fe200000810dc */
[----:B------:R-:W-:Y:S04]  /*403a0*/  STL.64 [R1+0x730], R84 ;  /* 0x0007305401007387 */ /* 0x000fe80000100a00 */
[----:B------:R-:W-:Y:S04]  /*403b0*/  STL.64 [R1+0x738], R86 ;  /* 0x0007385601007387 */ /* 0x000fe80000100a00 */
[----:B------:R-:W4:Y:S06]  /*403c0*/  LDL.LU R220, [R1+0x1080] ;  /* 0x0010800001dc7983 */ /* 0x000f2c0000300800 */
[----:B------:R-:W-:Y:S04]  /*403d0*/  STL.64 [R1+0x720], R16 ;  /* 0x0007201001007387 */ /* 0x000fe80000100a00 */
[----:B------:R-:W-:Y:S04]  /*403e0*/  STL.64 [R1+0x728], R18 ;  /* 0x0007281201007387 */ /* 0x000fe80000100a00 */
[----:B------:R1:W-:Y:S04]  /*403f0*/  STL.64 [R1+0x710], R12 ;  /* 0x0007100c01007387 */ /* 0x0003e80000100a00 */
[----:B------:R2:W-:Y:S04]  /*40400*/  STL.64 [R1+0x718], R14 ;  /* 0x0007180e01007387 */ /* 0x0005e80000100a00 */
[----:B------:R-:W4:Y:S04]  /*40410*/  LDL.LU R221, [R1+0x1084] ;  /* 0x0010840001dd7983 */ /* 0x000f280000300800 */
[----:B------:R-:W4:Y:S04]  /*40420*/  LDL.LU R222, [R1+0x1088] ;  /* 0x0010880001de7983 */ /* 0x000f280000300800 */
[----:B------:R-:W4:Y:S04]  /*40430*/  LDL.LU R223, [R1+0x108c] ;  /* 0x00108c0001df7983 */ /* 0x000f280000300800 */
        /* <DEDUP_REMOVED lines=16> */
[----:B-1----:R-:W3:Y:S04]  /*40540*/  LDL.LU R12, [R1+0x10b0] ;  /* 0x0010b000010c7983 */ /* 0x002ee80000300800 */
[----:B------:R-:W3:Y:S04]  /*40550*/  LDL.LU R13, [R1+0x10b4] ;  /* 0x0010b400010d7983 */ /* 0x000ee80000300800 */
[----:B--2---:R-:W2:Y:S04]  /*40560*/  LDL.LU R14, [R1+0x10b8] ;  /* 0x0010b800010e7983 */ /* 0x004ea80000300800 */
        /* <DEDUP_REMOVED lines=29> */
[----:B----4-:R-:W-:Y:S08]  /*40740*/  HMMA.1688.F32.TF32 R248, R168, R148, R220 ;  /* 0x00000094a8f8723c */ /* 0x010ff000000810dc */
[----:B---3--:R-:W-:Y:S08]  /*40750*/  HMMA.1688.F32.TF32 R16, R204, R104, R228 ;  /* 0x00000068cc10723c */ /* 0x008ff000000810e4 */
[C---:B------:R-:W-:Y:S08]  /*40760*/  HMMA.1688.F32.TF32 R160, R168.reuse, R72, R232 ;  /* 0x00000048a8a0723c */ /* 0x040ff000000810e8 */
[C---:B--2---:R-:W-:Y:S07]  /*40770*/  HMMA.1688.F32.TF32 R100, R168.reuse, R68, R12 ;  /* 0x00000044a864723c */ /* 0x044fee000008100c */
[----:B------:R-:W-:Y:S04]  /*40780*/  STL.64 [R1+0x6f0], R16 ;  /* 0x0006f01001007387 */ /* 0x000fe80000100a00 */
[----:B------:R1:W-:Y:S01]  /*40790*/  STL.64 [R1+0x6f8], R18 ;  /* 0x0006f81201007387 */ /* 0x0003e20000100a00 */
[C---:B------:R-:W-:Y:S08]  /*407a0*/  HMMA.1688.F32.TF32 R12, R168.reuse, R152, R180 ;  /* 0x00000098a80c723c */ /* 0x040ff000000810b4 */
[C---:B-1----:R-:W-:Y:S01]  /*407b0*/  HMMA.1688.F32.TF32 R16, R168.reuse, R156, R244 ;  /* 0x0000009ca810723c */ /* 0x042fe200000810f4 */
[----:B------:R-:W-:Y:S04]  /*407c0*/  STL.64 [R1+0x30], R160 ;  /* 0x000030a001007387 */ /* 0x000fe80000100a00 */
[----:B------:R-:W-:Y:S04]  /*407d0*/  STL.64 [R1+0x38], R162 ;  /* 0x000038a201007387 */ /* 0x000fe80000100a00 */
[----:B------:R-:W-:Y:S04]  /*407e0*/  STL.64 [R1+0x20], R100 ;  /* 0x0000206401007387 */ /* 0x000fe80000100a00 */
[----:B------:R-:W-:Y:S10]  /*407f0*/  STL.64 [R1+0x28], R102 ;  /* 0x0000286601007387 */ /* 0x000ff40000100a00 */
[----:B------:R-:W-:Y:S04]  /*40800*/  STL.64 [R1+0x10], R16 ;  /* 0x0000101001007387 */ /* 0x000fe80000100a00 */
[----:B------:R-:W-:Y:S04]  /*40810*/  STL.64 [R1+0x18], R18 ;  /* 0x0000181201007387 */ /* 0x000fe80000100a00 */
[----:B------:R-:W2:Y:S04]  /*40820*/  LDL.LU R220, [R1+0x1000] ;  /* 0x0010000001dc7983 */ /* 0x000ea80000300800 */
[----:B------:R-:W-:Y:S04]  /*40830*/  STL.64 [R1], R12 ;  /* 0x0000000c01007387 */ /* 0x000fe80000100a00 */
[----:B------:R1:W-:Y:S04]  /*40840*/  STL.64 [R1+0x8], R14 ;  /* 0x0000080e01007387 */ /* 0x0003e80000100a00 */
[----:B------:R-:W2:Y:S04]  /*40850*/  LDL.LU R221, [R1+0x1004] ;  /* 0x0010040001dd7983 */ /* 0x000ea80000300800 */
[----:B------:R-:W2:Y:S04]  /*40860*/  LDL.LU R222, [R1+0x1008] ;  /* 0x0010080001de7983 */ /* 0x000ea80000300800 */
[----:B------:R-:W2:Y:S01]  /*40870*/  LDL.LU R223, [R1+0x100c] ;  /* 0x00100c0001df7983 */ /* 0x000ea20000300800 */
[C---:B------:R-:W-:Y:S08]  /*40880*/  HMMA.1688.F32.TF32 R244, R168.reuse, R144, R88 ;  /* 0x00000090a8f4723c */ /* 0x040ff00000081058 */
[C---:B-1----:R-:W-:Y:S08]  /*40890*/  HMMA.1688.F32.TF32 R12, R168.reuse, R140, R212 ;  /* 0x0000008ca80c723c */ /* 0x042ff000000810d4 */
[C---:B------:R-:W-:Y:S08]  /*408a0*/  HMMA.1688.F32.TF32 R16, R168.reuse, R136, R96 ;  /* 0x00000088a810723c */ /* 0x040ff00000081060 */
[C---:B------:R-:W-:Y:S08]  /*408b0*/  HMMA.1688.F32.TF32 R84, R168.reuse, R132, R84 ;  /* 0x00000084a854723c */ /* 0x040ff00000081054 */
[C---:B------:R-:W-:Y:S08]  /*408c0*/  HMMA.1688.F32.TF32 R88, R168.reuse, R128, R216 ;  /* 0x00000080a858723c */ /* 0x040ff000000810d8 */
[C---:B------:R-:W-:Y:S01]  /*408d0*/  HMMA.1688.F32.TF32 R92, R168.reuse, R124, R92 ;  /* 0x0000007ca85c723c */ /* 0x040fe2000008105c */
[----:B------:R-:W-:Y:S04]  /*408e0*/  STL.64 [R1+0x2828], R250 ;  /* 0x002828fa01007387 */ /* 0x000fe80000100a00 */
[----:B------:R-:W-:Y:S04]  /*408f0*/  STL.64 [R1+0x2820], R248 ;  /* 0x002820f801007387 */ /* 0x000fe80000100a00 */
[----:B------:R-:W-:Y:S04]  /*40900*/  STL.64 [R1+0x2838], R246 ;  /* 0x002838f601007387 */ /* 0x000fe80000100a00 */
[----:B------:R-:W-:Y:S04]  /*40910*/  STL.64 [R1+0x2830], R244 ;  /* 0x002830f401007387 */ /* 0x000fe80000100a00 */
[----:B------:R-:W-:Y:S04]  /*40920*/  STL.64 [R1+0x2848], R14 ;  /* 0x0028480e01007387 */ /* 0x000fe80000100a00 */
[----:B------:R1:W-:Y:S04]  /*40930*/  STL.64 [R1+0x2840], R12 ;  /* 0x0028400c01007387 */ /* 0x0003e80000100a00 */
[----:B------:R-:W-:Y:S04]  /*40940*/  STL.64 [R1+0x2858], R18 ;  /* 0x0028581201007387 */ /* 0x000fe80000100a00 */
[----:B------:R3:W-:Y:S04]  /*40950*/  STL.64 [R1+0x2850], R16 ;  /* 0x0028501001007387 */ /* 0x0007e80000100a00 */
[----:B------:R-:W-:Y:S04]  /*40960*/  STL.64 [R1+0x2868], R86 ;  /* 0x0028685601007387 */ /* 0x000fe80000100a00 */
[----:B------:R4:W-:Y:S04]  /*40970*/  STL.64 [R1+0x2860], R84 ;  /* 0x0028605401007387 */ /* 0x0009e80000100a00 */
[----:B------:R-:W-:Y:S04]  /*40980*/  STL.64 [R1+0x2878], R90 ;  /* 0x0028785a01007387 */ /* 0x000fe80000100a00 */
[----:B------:R-:W-:Y:S04]  /*40990*/  STL.64 [R1+0x2870], R88 ;  /* 0x0028705801007387 */ /* 0x000fe80000100a00 */
[----:B------:R-:W-:Y:S04]  /*409a0*/  STL.64 [R1+0x2888], R94 ;  /* 0x0028885e01007387 */ /* 0x000fe80000100a00 */
[----:B------:R-:W-:Y:S04]  /*409b0*/  STL.64 [R1+0x2880], R92 ;  /* 0x0028805c01007387 */ /* 0x000fe80000100a00 */
        /* <DEDUP_REMOVED lines=8> */
[C---:B------:R-:W-:Y:S11]  /*40a40*/  HMMA.1688.F32.TF32 R96, R168.reuse, R120, R208 ;  /* 0x00000078a860723c */ /* 0x040ff600000810d0 */
        /* <DEDUP_REMOVED lines=30> */
[----:B------:R-:W-:Y:S01]  /*40c30*/  STL.64 [R1+0x28a0], R100 ;  /* 0x0028a06401007387 */ /* 0x000fe20000100a00 */
[C---:B---3--:R-:W-:Y:S11]  /*40c40*/  HMMA.1688.F32.TF32 R160, R168.reuse, R112, R180 ;  /* 0x00000070a8a0723c */ /* 0x048ff600000810b4 */
[----:B------:R-:W-:Y:S11]  /*40c50*/  @!UPT UIADD3 URZ, URZ, URZ, URZ ;  /* 0x0000003f3f3ff290 */ /* 0x000ff6000fffe03f */
[----:B------:R-:W-:Y:S01]  /*40c60*/  @!UPT UIADD3 URZ, URZ, URZ, URZ ;  /* 0x0000003f3f3ff290 */ /* 0x000fe2000fffe03f */
        /* <DEDUP_REMOVED lines=10> */
[C---:B----4-:R-:W-:Y:S03]  /*40d10*/  HMMA.1688.F32.TF32 R164, R168.reuse, R108, R216 ;  /* 0x0000006ca8a4723c */ /* 0x050fe600000810d8 */
[----:B------:R-:W4:Y:S04]  /*40d20*/  LDL.LU R216, [R1+0xa90] ;  /* 0x000a900001d87983 */ /* 0x000f280000300800 */
[----:B------:R-:W4:Y:S04]  /*40d30*/  LDL.LU R217, [R1+0xa94] ;  /* 0x000a940001d97983 */ /* 0x000f280000300800 */
[----:B------:R-:W4:Y:S04]  /*40d40*/  LDL.LU R218, [R1+0xa98] ;  /* 0x000a980001da7983 */ /* 0x000f280000300800 */
[----:B------:R-:W4:Y:S08]  /*40d50*/  LDL.LU R219, [R1+0xa9c] ;  /* 0x000a9c0001db7983 */ /* 0x000f300000300800 */
[----:B------:R-:W-:Y:S04]  /*40d60*/  STL.64 [R1+0x28c8], R166 ;  /* 0x0028c8a601007387 */ /* 0x000fe80000100a00 */
[----:B------:R-:W-:Y:S01]  /*40d70*/  STL.64 [R1+0x28c0], R164 ;  /* 0x0028c0a401007387 */ /* 0x000fe20000100a00 */
[----:B--2---:R-:W-:Y:S03]  /*40d80*/  HMMA.1688.F32.TF32 R168, R168, R104, R220 ;  /* 0x00000068a8a8723c */ /* 0x004fe600000810dc */
[----:B------:R-:W2:Y:S04]  /*40d90*/  LDL.LU R220, [R1+0xa80] ;  /* 0x000a800001dc7983 */ /* 0x000ea80000300800 */
[----:B------:R-:W2:Y:S04]  /*40da0*/  LDL.LU R221, [R1+0xa84] ;  /* 0x000a840001dd7983 */ /* 0x000ea80000300800 */
[----:B------:R-:W2:Y:S04]  /*40db0*/  LDL.LU R222, [R1+0xa88] ;  /* 0x000a880001de7983 */ /* 0x000ea80000300800 */
[----:B------:R-:W2:Y:S01]  /*40dc0*/  LDL.LU R223, [R1+0xa8c] ;  /* 0x000a8c0001df7983 */ /* 0x000ea20000300800 */
[C---:B-1----:R-:W-:Y:S08]  /*40dd0*/  HMMA.1688.F32.TF32 R12, R172.reuse, R68, R224 ;  /* 0x00000044ac0c723c */ /* 0x042ff000000810e0 */
[C---:B------:R-:W-:Y:S01]  /*40de0*/  HMMA.1688.F32.TF32 R16, R172.reuse, R72, R184 ;  /* 0x00000048ac10723c */ /* 0x040fe200000810b8 */
[----:B------:R-:W-:Y:S04]  /*40df0*/  STL.64 [R1+0x28d8], R170 ;  /* 0x0028d8aa01007387 */ /* 0x000fe80000100a00 */
[----:B------:R-:W-:Y:S03]  /*40e00*/  STL.64 [R1+0x28d0], R168 ;  /* 0x0028d0a801007387 */ /* 0x000fe60000100a00 */
[C---:B------:R-:W-:Y:S11]  /*40e10*/  HMMA.1688.F32.TF32 R84, R172.reuse, R156, R228 ;  /* 0x0000009cac54723c */ /* 0x040ff600000810e4 */
[----:B------:R-:W-:Y:S04]  /*40e20*/  @!UPT UIADD3 URZ, URZ, URZ, URZ ;  /* 0x0000003f3f3ff290 */ /* 0x000fe8000fffe03f */
[----:B------:R-:W-:Y:S04]  /*40e30*/  STL.64 [R1+0x7a0], R16 ;  /* 0x0007a01001007387 */ /* 0x000fe80000100a00 */
[----:B------:R1:W-:Y:S04]  /*40e40*/  STL.64 [R1+0x7a8], R18 ;  /* 0x0007a81201007387 */ /* 0x0003e80000100a00 */
[----:B------:R-:W-:Y:S04]  /*40e50*/  STL.64 [R1+0x7b0], R12 ;  /* 0x0007b00c01007387 */ /* 0x000fe80000100a00 */
[----:B------:R1:W-:Y:S02]  /*40e60*/  STL.64 [R1+0x7b8], R14 ;  /* 0x0007b80e01007387 */ /* 0x0003e40000100a00 */
[C---:B-1----:R-:W-:Y:S08]  /*40e70*/  HMMA.1688.F32.TF32 R16, R172.reuse, R152, R212 ;  /* 0x00000098ac10723c */ /* 0x042ff000000810d4 */
[----:B------:R-:W-:Y:S01]  /*40e80*/  HMMA.1688.F32.TF32 R12, R172, R148, R208 ;  /* 0x00000094ac0c723c */ /* 0x000fe200000810d0 */
[----:B------:R-:W-:Y:S04]  /*40e90*/  STL.64 [R1+0x7c0], R84 ;  /* 0x0007c05401007387 */ /* 0x000fe80000100a00 */
[----:B------:R-:W-:Y:S10]  /*40ea0*/  STL.64 [R1+0x7c8], R86 ;  /* 0x0007c85601007387 */ /* 0x000ff40000100a00 */
[----:B------:R-:W-:Y:S04]  /*40eb0*/  STL.64 [R1+0x7d0], R16 ;  /* 0x0007d01001007387 */ /* 0x000fe80000100a00 */
[----:B------:R-:W-:Y:S04]  /*40ec0*/  STL.64 [R1+0x7d8], R18 ;  /* 0x0007d81201007387 */ /* 0x000fe80000100a00 */
[----:B------:R3:W-:Y:S04]  /*40ed0*/  STL.64 [R1+0x7f0], R12 ;  /* 0x0007f00c01007387 */ /* 0x0007e80000100a00 */
[----:B------:R-:W2:Y:S04]  /*40ee0*/  LDL.LU R212, [R1+0xa70] ;  /* 0x000a700001d47983 */ /* 0x000ea80000300800 */
[----:B------:R-:W2:Y:S04]  /*40ef0*/  LDL.LU R213, [R1+0xa74] ;  /* 0x000a740001d57983 */ /* 0x000ea80000300800 */
[----:B------:R-:W2:Y:S04]  /*40f00*/  LDL.LU R214, [R1+0xa78] ;  /* 0x000a780001d67983 */ /* 0x000ea80000300800 */
[----:B------:R-:W2:Y:S01]  /*40f10*/  LDL.LU R215, [R1+0xa7c] ;  /* 0x000a7c0001d77983 */ /* 0x000ea20000300800 */
[----:B------:R-:W-:-:S02]  /*40f20*/  IMAD.MOV.U32 R50, RZ, RZ, R4 ;  /* 0x000000ffff327224 */ /* 0x000fc400078e0004 */
[----:B------:R-:W-:Y:S01]  /*40f30*/  IMAD.MOV.U32 R51, RZ, RZ, R5 ;  /* 0x000000ffff337224 */ /* 0x000fe200078e0005 */
[----:B------:R-:W2:Y:S01]  /*40f40*/  LDL.LU R208, [R1+0xa60] ;  /* 0x000a600001d07983 */ /* 0x000ea20000300800 */
[----:B------:R-:W-:Y:S02]  /*40f50*/  IMAD.MOV.U32 R4, RZ, RZ, R14 ;  /* 0x000000ffff047224 */ /* 0x000fe400078e000e */
[----:B------:R-:W-:Y:S01]  /*40f60*/  IMAD.MOV.U32 R5, RZ, RZ, R15 ;  /* 0x000000ffff057224 */ /* 0x000fe200078e000f */
[----:B------:R-:W2:Y:S04]  /*40f70*/  LDL.LU R209, [R1+0xa64] ;  /* 0x000a640001d17983 */ /* 0x000ea80000300800 */
[----:B------:R-:W2:Y:S04]  /*40f80*/  LDL.LU R210, [R1+0xa68] ;  /* 0x000a680001d27983 */ /* 0x000ea80000300800 */
[----:B------:R-:W2:Y:S01]  /*40f90*/  LDL.LU R211, [R1+0xa6c] ;  /* 0x000a6c0001d37983 */ /* 0x000ea20000300800 */
[C---:B---3--:R-:W-:Y:S08]  /*40fa0*/  HMMA.1688.F32.TF32 R12, R172.reuse, R140, R180 ;  /* 0x0000008cac0c723c */ /* 0x048ff000000810b4 */
[----:B------:R-:W-:Y:S01]  /*40fb0*/  HMMA.1688.F32.TF32 R16, R172, R144, R232 ;  /* 0x00000090ac10723c */ /* 0x000fe200000810e8 */
[----:B------:R1:W-:Y:S04]  /*40fc0*/  STL [R1+0x279c], R5 ;  /* 0x00279c0501007387 */ /* 0x0003e80000100800 */
[----:B------:R3:W-:Y:S11]  /*40fd0*/  STL [R1+0x2798], R4 ;  /* 0x0027980401007387 */ /* 0x0007f60000100800 */
[----:B-1----:R-:W-:Y:S01]  /*40fe0*/  IMAD.MOV.U32 R5, RZ, RZ, R14 ;  /* 0x000000ffff057224 */ /* 0x002fe200078e000e */
[----:B---3--:R-:W-:-:S06]  /*40ff0*/  MOV R4, R15 ;  /* 0x0000000f00047202 */ /* 0x008fcc0000000f00 */
[----:B------:R-:W-:Y:S04]  /*41000*/  STL.64 [R1+0x800], R16 ;  /* 0x0008001001007387 */ /* 0x000fe80000100a00 */
[----:B------:R-:W-:Y:S04]  /*41010*/  STL.64 [R1+0x808], R18 ;  /* 0x0008081201007387 */ /* 0x000fe80000100a00 */
[----:B------:R4:W-:Y:S02]  /*41020*/  STL.64 [R1+0x810], R12 ;  /* 0x0008100c01007387 */ /* 0x0009e40000100a00 */
[C---:B----4-:R-:W-:Y:S02]  /*41030*/  HMMA.1688.F32.TF32 R12, R172.reuse, R136, R216 ;  /* 0x00000088ac0c723c */ /* 0x050fe400000810d8 */
[----:B------:R-:W-:Y:S04]  /*41040*/  STL [R1+0x27a4], R4 ;  /* 0x0027a40401007387 */ /* 0x000fe80000100800 */
[----:B------:R-:W-:Y:S04]  /*41050*/  STL [R1+0x27a0], R5 ;  /* 0x0027a00501007387 */ /* 0x000fe80000100800 */
[----:B------:R-:W3:Y:S11]  /*41060*/  LDL.LU R216, [R1+0xa50] ;  /* 0x000a500001d87983 */ /* 0x000ef60000300800 */
[----:B------:R-:W-:Y:S02]  /*41070*/  @!UPT UIADD3 URZ, URZ, URZ, URZ ;  /* 0x0000003f3f3ff290 */ /* 0x000fe4000fffe03f */
[----:B------:R-:W-:Y:S04]  /*41080*/  STL.64 [R1+0x840], R12 ;  /* 0x0008400c01007387 */ /* 0x000fe80000100a00 */
[----:B------:R2:W-:Y:S04]  /*41090*/  STL.64 [R1+0x848], R14 ;  /* 0x0008480e01007387 */ /* 0x0005e80000100a00 */
[----:B------:R-:W3:Y:S04]  /*410a0*/  LDL.LU R217, [R1+0xa54] ;  /* 0x000a540001d97983 */ /* 0x000ee80000300800 */
[----:B------:R-:W3:Y:S04]  /*410b0*/  LDL.LU R218, [R1+0xa58] ;  /* 0x000a580001da7983 */ /* 0x000ee80000300800 */
[----:B------:R-:W3:Y:S01]  /*410c0*/  LDL.LU R219, [R1+0xa5c] ;  /* 0x000a5c0001db7983 */ /* 0x000ee20000300800 */
[----:B--2---:R-:W-:Y:S03]  /*410d0*/  HMMA.1688.F32.TF32 R12, R172, R132, R220 ;  /* 0x00000084ac0c723c */ /* 0x004fe600000810dc */
[----:B------:R-:W4:Y:S04]  /*410e0*/  LDL.LU R220, [R1+0xa40] ;  /* 0x000a400001dc7983 */ /* 0x000f280000300800 */
[----:B------:R-:W4:Y:S04]  /*410f0*/  LDL.LU R221, [R1+0xa44] ;  /* 0x000a440001dd7983 */ /* 0x000f280000300800 */
[----:B------:R-:W4:Y:S04]  /*41100*/  LDL.LU R222, [R1+0xa48] ;  /* 0x000a480001de7983 */ /* 0x000f280000300800 */
[----:B------:R-:W4:Y:S09]  /*41110*/  LDL.LU R223, [R1+0xa4c] ;  /* 0x000a4c0001df7983 */ /* 0x000f320000300800 */
[----:B------:R-:W-:-:S02]  /*41120*/  IMAD.MOV.U32 R8, RZ, RZ, R12 ;  /* 0x000000ffff087224 */ /* 0x000fc400078e000c */
[----:B------:R-:W-:Y:S02]  /*41130*/  IMAD.MOV.U32 R9, RZ, RZ, R13 ;  /* 0x000000ffff097224 */ /* 0x000fe400078e000d */
[----:B------:R-:W-:Y:S02]  /*41140*/  IMAD.MOV.U32 R33, RZ, RZ, R14 ;  /* 0x000000ffff217224 */ /* 0x000fe400078e000e */
[----:B------:R-:W-:-:S05]  /*41150*/  IMAD.MOV.U32 R32, RZ, RZ, R15 ;  /* 0x000000ffff207224 */ /* 0x000fca00078e000f */
[----:B------:R-:W-:Y:S04]  /*41160*/  STL [R1+0x27b4], R32 ;  /* 0x0027b42001007387 */ /* 0x000fe80000100800 */
[----:B------:R-:W-:Y:S04]  /*41170*/  STL [R1+0x27b0], R33 ;  /* 0x0027b02101007387 */ /* 0x000fe80000100800 */
[----:B------:R-:W-:Y:S04]  /*41180*/  STL [R1+0x27ac], R9 ;  /* 0x0027ac0901007387 */ /* 0x000fe80000100800 */
[----:B------:R-:W-:Y:S01]  /*41190*/  STL [R1+0x27a8], R8 ;  /* 0x0027a80801007387 */ /* 0x000fe20000100800 */
[C---:B------:R-:W-:Y:S11]  /*411a0*/  HMMA.1688.F32.TF32 R12, R172.reuse, R128, R212 ;  /* 0x00000080ac0c723c */ /* 0x040ff600000810d4 */
[----:B------:R-:W-:Y:S11]  /*411b0*/  @!UPT UIADD3 URZ, URZ, URZ, URZ ;  /* 0x0000003f3f3ff290 */ /* 0x000ff6000fffe03f */
[----:B------:R-:W-:Y:S02]  /*411c0*/  @!UPT UIADD3 URZ, URZ, URZ, URZ ;  /* 0x0000003f3f3ff290 */ /* 0x000fe4000fffe03f */
[----:B------:R-:W-:Y:S02]  /*411d0*/  IMAD.MOV.U32 R5, RZ, RZ, R15 ;  /* 0x000000ffff057224 */ /* 0x000fe400078e000f */
[----:B------:R-:W-:Y:S01]  /*411e0*/  IMAD.MOV.U32 R4, RZ, RZ, R14 ;  /* 0x000000ffff047224 */ /* 0x000fe200078e000e */
[----:B------:R1:W-:Y:S04]  /*411f0*/  STL.64 [R1+0x860], R12 ;  /* 0x0008600c01007387 */ /* 0x0003e80000100a00 */
[----:B------:R-:W-:Y:S04]  /*41200*/  STL [R1+0x27bc], R5 ;  /* 0x0027bc0501007387 */ /* 0x000fe80000100800 */
[----:B------:R4:W-:Y:S01]  /*41210*/  STL [R1+0x27b8], R4 ;  /* 0x0027b80401007387 */ /* 0x0009e20000100800 */
[----:B-1----:R-:W-:Y:S03]  /*41220*/  HMMA.1688.F32.TF32 R12, R172, R124, R208 ;  /* 0x0000007cac0c723c */ /* 0x002fe600000810d0 */
[----:B------:R-:W2:Y:S04]  /*41230*/  LDL.LU R208, [R1+0xa30] ;  /* 0x000a300001d07983 */ /* 0x000ea80000300800 */
[----:B------:R-:W2:Y:S04]  /*41240*/  LDL.LU R209, [R1+0xa34] ;  /* 0x000a340001d17983 */ /* 0x000ea80000300800 */
[----:B------:R-:W2:Y:S04]  /*41250*/  LDL.LU R210, [R1+0xa38] ;  /* 0x000a380001d27983 */ /* 0x000ea80000300800 */
[----:B------:R-:W2:Y:S09]  /*41260*/  LDL.LU R211, [R1+0xa3c] ;  /* 0x000a3c0001d37983 */ /* 0x000eb20000300800 */
[----:B------:R-:W-:Y:S01]  /*41270*/  MOV R32, R12 ;  /* 0x0000000c00207202 */ /* 0x000fe20000000f00 */
[----:B------:R-:W-:-:S02]  /*41280*/  IMAD.MOV.U32 R33, RZ, RZ, R13 ;  /* 0x000000ffff217224 */ /* 0x000fc400078e000d */
[----:B------:R-:W-:Y:S02]  /*41290*/  IMAD.MOV.U32 R9, RZ, RZ, R14 ;  /* 0x000000ffff097224 */ /* 0x000fe400078e000e */
[----:B------:R-:W-:-:S05]  /*412a0*/  IMAD.MOV.U32 R8, RZ, RZ, R15 ;  /* 0x000000ffff087224 */ /* 0x000fca00078e000f */
[----:B------:R-:W-:Y:S04]  /*412b0*/  STL [R1+0x27cc], R8 ;  /* 0x0027cc0801007387 */ /* 0x000fe80000100800 */
[----:B------:R-:W-:Y:S04]  /*412c0*/  STL [R1+0x27c8], R9 ;  /* 0x0027c80901007387 */ /* 0x000fe80000100800 */
[----:B------:R-:W-:Y:S04]  /*412d0*/  STL [R1+0x27c4], R32 ;  /* 0x0027c42001007387 */ /* 0x000fe80000100800 */
[----:B------:R-:W-:Y:S01]  /*412e0*/  STL [R1+0x27c0], R33 ;  /* 0x0027c02101007387 */ /* 0x000fe20000100800 */
[----:B---3--:R-:W-:Y:S11]  /*412f0*/  HMMA.1688.F32.TF32 R12, R172, R120, R216 ;  /* 0x00000078ac0c723c */ /* 0x008ff600000810d8 */
[----:B------:R-:W-:Y:S11]  /*41300*/  @!UPT UIADD3 URZ, URZ, URZ, URZ ;  /* 0x0000003f3f3ff290 */ /* 0x000ff6000fffe03f */
[----:B------:R-:W-:Y:S01]  /*41310*/  @!UPT UIADD3 URZ, URZ, URZ, URZ ;  /* 0x0000003f3f3ff290 */ /* 0x000fe2000fffe03f */
[----:B------:R1:W-:Y:S04]  /*41320*/  STL.64 [R1+0x8c0], R12 ;  /* 0x0008c00c01007387 */ /* 0x0003e80000100a00 */
[----:B------:R-:W3:Y:S04]  /*41330*/  LDL.LU R212, [R1+0xa20] ;  /* 0x000a200001d47983 */ /* 0x000ee80000300800 */
[----:B------:R-:W3:Y:S04]  /*41340*/  LDL.LU R213, [R1+0xa24] ;  /* 0x000a240001d57983 */ /* 0x000ee80000300800 */
[----:B------:R-:W3:Y:S04]  /*41350*/  LDL.LU R214, [R1+0xa28] ;  /* 0x000a280001d67983 */ /* 0x000ee80000300800 */
[----:B------:R-:W3:Y:S01]  /*41360*/  LDL.LU R215, [R1+0xa2c] ;  /* 0x000a2c0001d77983 */ /* 0x000ee20000300800 */
[----:B----4-:R-:W-:-:S02]  /*41370*/  IMAD.MOV.U32 R4, RZ, RZ, R15 ;  /* 0x000000ffff047224 */ /* 0x010fc400078e000f */
[----:B------:R-:W-:-:S03]  /*41380*/  IMAD.MOV.U32 R5, RZ, RZ, R14 ;  /* 0x000000ffff057224 */ /* 0x000fc600078e000e */
[----:B------:R-:W-:Y:S04]  /*41390*/  STL [R1+0x27d4], R4 ;  /* 0x0027d40401007387 */ /* 0x000fe80000100800 */
[----:B------:R-:W-:Y:S01]  /*413a0*/  STL [R1+0x27d0], R5 ;  /* 0x0027d00501007387 */ /* 0x000fe20000100800 */
[----:B-1----:R-:W-:Y:S03]  /*413b0*/  HMMA.1688.F32.TF32 R12, R172, R116, R220 ;  /* 0x00000074ac0c723c */ /* 0x002fe600000810dc */
        /* <DEDUP_REMOVED lines=11> */
[----:B------:R-:W-:Y:S01]  /*41470*/  IMAD.MOV.U32 R29, RZ, RZ, R12 ;  /* 0x000000ffff1d7224 */ /* 0x000fe200078e000c */
[----:B------:R-:W-:Y:S04]  /*41480*/  STL [R1+0x27e4], R24 ;  /* 0x0027e41801007387 */ /* 0x000fe80000100800 */
[----:B------:R-:W-:Y:S04]  /*41490*/  STL [R1+0x27e0], R25 ;  /* 0x0027e01901007387 */ /* 0x000fe80000100800 */
[----:B------:R1:W-:Y:S04]  /*414a0*/  STL [R1+0x27dc], R28 ;  /* 0x0027dc1c01007387 */ /* 0x0003e80000100800 */
[----:B------:R1:W-:Y:S01]  /*414b0*/  STL [R1+0x27d8], R29 ;  /* 0x0027d81d01007387 */ /* 0x0003e20000100800 */
[----:B--2---:R-:W-:Y:S03]  /*414c0*/  HMMA.1688.F32.TF32 R12, R172, R112, R208 ;  /* 0x00000070ac0c723c */ /* 0x004fe600000810d0 */
[----:B------:R-:W2:Y:S04]  /*414d0*/  LDL.LU R208, [R1+0x9c0] ;  /* 0x0009c00001d07983 */ /* 0x000ea80000300800 */
[----:B------:R-:W2:Y:S04]  /*414e0*/  LDL.LU R209, [R1+0x9c4] ;  /* 0x0009c40001d17983 */ /* 0x000ea80000300800 */
[----:B------:R-:W2:Y:S04]  /*414f0*/  LDL.LU R210, [R1+0x9c8] ;  /* 0x0009c80001d27983 */ /* 0x000ea80000300800 */
[----:B------:R-:W2:Y:S09]  /*41500*/  LDL.LU R211, [R1+0x9cc] ;  /* 0x0009cc0001d37983 */ /* 0x000eb20000300800 */
[----:B------:R-:W-:-:S02]  /*41510*/  IMAD.MOV.U32 R8, RZ, RZ, R12 ;  /* 0x000000ffff087224 */ /* 0x000fc400078e000c */
[----:B------:R-:W-:Y:S02]  /*41520*/  IMAD.MOV.U32 R9, RZ, RZ, R13 ;  /* 0x000000ffff097224 */ /* 0x000fe400078e000d */
[----:B------:R-:W-:Y:S02]  /*41530*/  IMAD.MOV.U32 R32, RZ, RZ, R14 ;  /* 0x000000ffff207224 */ /* 0x000fe400078e000e */
[----:B------:R-:W-:-:S05]  /*41540*/  IMAD.MOV.U32 R33, RZ, RZ, R15 ;  /* 0x000000ffff217224 */ /* 0x000fca00078e000f */
[----:B------:R1:W-:Y:S04]  /*41550*/  STL [R1+0x2934], R33 ;  /* 0x0029342101007387 */ /* 0x0003e80000100800 */
[----:B------:R1:W-:Y:S04]  /*41560*/  STL [R1+0x2930], R32 ;  /* 0x0029302001007387 */ /* 0x0003e80000100800 */
[----:B------:R1:W-:Y:S04]  /*41570*/  STL [R1+0x27ec], R9 ;  /* 0x0027ec0901007387 */ /* 0x0003e80000100800 */
[----:B------:R1:W-:Y:S04]  /*41580*/  STL [R1+0x27e8], R8 ;  /* 0x0027e80801007387 */ /* 0x0003e80000100800 */
[----:B------:R-:W-:Y:S01]  /*41590*/  STL.64 [R1+0x29d0], R30 ;  /* 0x0029d01e01007387 */ /* 0x000fe20000100a00 */
[C---:B---3--:R-:W-:Y:S11]  /*415a0*/  HMMA.1688.F32.TF32 R12, R172.reuse, R108, R212 ;  /* 0x0000006cac0c723c */ /* 0x048ff600000810d4 */
[----:B------:R-:W-:Y:S11]  /*415b0*/  @!UPT UIADD3 URZ, URZ, URZ, URZ ;  /* 0x0000003f3f3ff290 */ /* 0x000ff6000fffe03f */
[----:B------:R-:W-:Y:S02]  /*415c0*/  @!UPT UIADD3 URZ, URZ, URZ, URZ ;  /* 0x0000003f3f3ff290 */ /* 0x000fe4000fffe03f */
[----:B-1----:R-:W-:Y:S01]  /*415d0*/  MOV R28, R12 ;  /* 0x0000000c001c7202 */ /* 0x002fe20000000f00 */
[----:B------:R-:W-:Y:S02]  /*415e0*/  IMAD.MOV.U32 R29, RZ, RZ, R13 ;  /* 0x000000ffff1d7224 */ /* 0x000fe400078e000d */
[----:B------:R-:W-:Y:S02]  /*415f0*/  IMAD.MOV.U32 R4, RZ, RZ, R14 ;  /* 0x000000ffff047224 */ /* 0x000fe400078e000e */
[----:B------:R-:W-:Y:S01]  /*41600*/  IMAD.MOV.U32 R5, RZ, RZ, R15 ;  /* 0x000000ffff057224 */ /* 0x000fe200078e000f */
[----:B------:R-:W-:Y:S04]  /*41610*/  STL.64 [R1+0x29c8], R28 ;  /* 0x0029c81c01007387 */ /* 0x000fe80000100a00 */
[----:B------:R-:W3:Y:S04]  /*41620*/  LDL.LU R33, [R1+0x1570] ;  /* 0x0015700001217983 */ /* 0x000ee80000300800 */
[----:B------:R-:W3:Y:S01]  /*41630*/  LDL.LU R32, [R1+0x1414] ;  /* 0x0014140001207983 */ /* 0x000ee20000300800 */
[----:B----4-:R-:W-:Y:S03]  /*41640*/  HMMA.1688.F32.TF32 R12, R172, R104, R220 ;  /* 0x00000068ac0c723c */ /* 0x010fe600000810dc */
[----:B------:R-:W4:Y:S04]  /*41650*/  LDL.LU R220, [R1+0x12b0] ;  /* 0x0012b00001dc7983 */ /* 0x000f280000300800 */
[----:B------:R-:W4:Y:S04]  /*41660*/  LDL.LU R221, [R1+0x12b4] ;  /* 0x0012b40001dd7983 */ /* 0x000f280000300800 */
[----:B------:R-:W4:Y:S04]  /*41670*/  LDL.LU R222, [R1+0x12b8] ;  /* 0x0012b80001de7983 */ /* 0x000f280000300800 */
[----:B------:R-:W4:Y:S01]  /*41680*/  LDL.LU R223, [R1+0x12bc] ;  /* 0x0012bc0001df7983 */ /* 0x000f220000300800 */
[----:B------:R-:W-:Y:S03]  /*41690*/  HMMA.1688.F32.TF32 R172, R236, R72, R216 ;  /* 0x00000048ecac723c */ /* 0x000fe600000810d8 */
[----:B------:R-:W-:Y:S05]  /*416a0*/  STL.64 [R1+0x29c0], R26 ;  /* 0x0029c01a01007387 */ /* 0x000fea0000100a00 */
[----:B------:R-:W-:Y:S01]  /*416b0*/  IMAD.MOV.U32 R24, RZ, RZ, R14 ;  /* 0x000000ffff187224 */ /* 0x000fe200078e000e */
[----:B------:R-:W-:-:S05]  /*416c0*/  MOV R25, R15 ;  /* 0x0000000f00197202 */ /* 0x000fca0000000f00 */
[----:B------:R1:W-:Y:S04]  /*416d0*/  STL.64 [R1+0x29b8], R24 ;  /* 0x0029b81801007387 */ /* 0x0003e80000100a00 */
[----:B------:R-:W3:Y:S04]  /*416e0*/  LDL.LU R180, [R1+0x9b0] ;  /* 0x0009b00001b47983 */ /* 0x000ee80000300800 */
[----:B------:R-:W3:Y:S04]  /*416f0*/  LDL.LU R181, [R1+0x9b4] ;  /* 0x0009b40001b57983 */ /* 0x000ee80000300800 */
[----:B------:R-:W3:Y:S04]  /*41700*/  LDL.LU R182, [R1+0x9b8] ;  /* 0x0009b80001b67983 */ /* 0x000ee80000300800 */
[----:B------:R-:W3:Y:S04]  /*41710*/  LDL.LU R183, [R1+0x9bc] ;  /* 0x0009bc0001b77983 */ /* 0x000ee80000300800 */
        /* <DEDUP_REMOVED lines=16> */
[----:B--2---:R-:W-:Y:S11]  /*41820*/  HMMA.1688.F32.TF32 R12, R240, R72, R208 ;  /* 0x00000048f00c723c */ /* 0x004ff600000810d0 */
[----:B------:R-:W-:Y:S11]  /*41830*/  @!UPT UIADD3 URZ, URZ, URZ, URZ ;  /* 0x0000003f3f3ff290 */ /* 0x000ff6000fffe03f */
[----:B------:R-:W-:Y:S02]  /*41840*/  @!UPT UIADD3 URZ, URZ, URZ, URZ ;  /* 0x0000003f3f3ff290 */ /* 0x000fe4000fffe03f */
[----:B------:R-:W-:Y:S02]  /*41850*/  IMAD.MOV.U32 R72, RZ, RZ, R15 ;  /* 0x000000ffff487224 */ /* 0x000fe400078e000f */
[----:B------:R-:W-:Y:S02]  /*41860*/  IMAD.MOV.U32 R73, RZ, RZ, R14 ;  /* 0x000000ffff497224 */ /* 0x000fe400078e000e */
[----:B------:R-:W-:Y:S02]  /*41870*/  IMAD.MOV.U32 R0, RZ, RZ, R13 ;  /* 0x000000ffff007224 */ /* 0x000fe400078e000d */
[----:B------:R-:W-:Y:S01]  /*41880*/  IMAD.MOV.U32 R252, RZ, RZ, R12 ;  /* 0x000000fffffc7224 */ /* 0x000fe200078e000c */
        /* <DEDUP_REMOVED lines=8> */
[-C--:B----4-:R-:W-:Y:S03]  /*41910*/  HMMA.1688.F32.TF32 R176, R236, R68.reuse, R220 ;  /* 0x00000044ecb0723c */ /* 0x090fe600000810dc */
[----:B------:R-:W4:Y:S04]  /*41920*/  LDL.LU R220, [R1+0x1350] ;  /* 0x0013500001dc7983 */ /* 0x000f280000300800 */
[----:B------:R-:W4:Y:S04]  /*41930*/  LDL.LU R221, [R1+0x1354] ;  /* 0x0013540001dd7983 */ /* 0x000f280000300800 */
[----:B------:R-:W4:Y:S04]  /*41940*/  LDL.LU R222, [R1+0x1358] ;  /* 0x0013580001de7983 */ /* 0x000f280000300800 */
[----:B------:R-:W4:Y:S01]  /*41950*/  LDL.LU R223, [R1+0x135c] ;  /* 0x00135c0001df7983 */ /* 0x000f220000300800 */
[----:B---3--:R-:W-:Y:S07]  /*41960*/  HMMA.1688.F32.TF32 R12, R240, R68, R180 ;  /* 0x00000044f00c723c */ /* 0x008fee00000810b4 */
[----:B------:R-:W-:Y:S04]  /*41970*/  STL.64 [R1+0x2808], R178 ;  /* 0x002808b201007387 */ /* 0x000fe80000100a00 */
[----:B------:R-:W-:Y:S04]  /*41980*/  STL.64 [R1+0x2800], R176 ;  /* 0x002800b001007387 */ /* 0x000fe80000100a00 */
[----:B------:R-:W-:Y:S04]  /*41990*/  LDS R180, [R33+0x13000] ;  /* 0x0130000021b47984 */ /* 0x000fe80000000800 */
[----:B------:R-:W-:Y:S04]  /*419a0*/  LDS R182, [R33+0x13800] ;  /* 0x0138000021b67984 */ /* 0x000fe80000000800 */
[----:B------:R-:W-:Y:S04]  /*419b0*/  LDS R181, [R32+0x13000] ;  /* 0x0130000020b57984 */ /* 0x000fe80000000800 */
[----:B------:R-:W3:Y:S01]  /*419c0*/  LDS R183, [R32+0x13800] ;  /* 0x0138000020b77984 */ /* 0x000ee20000000800 */
[----:B------:R-:W-:Y:S01]  /*419d0*/  IMAD.MOV.U32 R69, RZ, RZ, R15 ;  /* 0x000000ffff457224 */ /* 0x000fe200078e000f */
[----:B------:R-:W-:Y:S01]  /*419e0*/  MOV R2, R14 ;  /* 0x0000000e00027202 */ /* 0x000fe20000000f00 */
[----:B------:R-:W-:Y:S01]  /*419f0*/  HMMA.1688.F32.TF32 R184, R236, R156, R232 ;  /* 0x0000009cecb8723c */ /* 0x000fe200000810e8 */
[----:B------:R-:W-:-:S07]  /*41a00*/  IMAD.MOV.U32 R81, RZ, RZ, R13 ;  /* 0x000000ffff517224 */ /* 0x000fce00078e000d */
[C---:B------:R-:W-:Y:S01]  /*41a10*/  HMMA.1688.F32.TF32 R188, R236.reuse, R152, R212 ;  /* 0x00000098ecbc723c */ /* 0x040fe200000810d4 */
[----:B------:R-:W-:Y:S01]  /*41a20*/  IMAD.MOV.U32 R80, RZ, RZ, R12 ;  /* 0x000000ffff507224 */ /* 0x000fe200078e000c */
[----:B------:R-:W-:Y:S04]  /*41a30*/  STL [R1+0x273c], R69 ;  /* 0x00273c4501007387 */ /* 0x000fe80000100800 */
[----:B------:R-:W-:Y:S04]  /*41a40*/  STL [R1+0x2738], R2 ;  /* 0x0027380201007387 */ /* 0x000fe80000100800 */
[----:B------:R1:W-:Y:S04]  /*41a50*/  STL [R1+0x2734], R81 ;  /* 0x0027345101007387 */ /* 0x0003e80000100800 */
[----:B------:R1:W-:Y:S04]  /*41a60*/  STL [R1+0x2730], R80 ;  /* 0x0027305001007387 */ /* 0x0003e80000100800 */
[----:B------:R-:W-:Y:S04]  /*41a70*/  STL.64 [R1+0x2818], R186 ;  /* 0x002818ba01007387 */ /* 0x000fe80000100a00 */
[----:B------:R-:W-:Y:S04]  /*41a80*/  STL.64 [R1+0x2810], R184 ;  /* 0x002810b801007387 */ /* 0x000fe80000100a00 */
[----:B------:R-:W-:Y:S04]  /*41a90*/  STL.64 [R1+0x28e8], R190 ;  /* 0x0028e8be01007387 */ /* 0x000fe80000100a00 */
[----:B------:R-:W-:Y:S04]  /*41aa0*/  STL.64 [R1+0x28e0], R188 ;  /* 0x0028e0bc01007387 */ /* 0x000fe80000100a00 */
[----:B------:R-:W3:Y:S04]  /*41ab0*/  LDL.LU R232, [R1+0x1340] ;  /* 0x0013400001e87983 */ /* 0x000ee80000300800 */
[----:B------:R-:W3:Y:S04]  /*41ac0*/  LDL.LU R233, [R1+0x1344] ;  /* 0x0013440001e97983 */ /* 0x000ee80000300800 */
[----:B------:R-:W3:Y:S04]  /*41ad0*/  LDL.LU R234, [R1+0x1348] ;  /* 0x0013480001ea7983 */ /* 0x000ee80000300800 */
[----:B------:R-:W3:Y:S01]  /*41ae0*/  LDL.LU R235, [R1+0x134c] ;  /* 0x00134c0001eb7983 */ /* 0x000ee20000300800 */
[C---:B------:R-:W-:Y:S11]  /*41af0*/  HMMA.1688.F32.TF32 R192, R236.reuse, R148, R216 ;  /* 0x00000094ecc0723c */ /* 0x040ff600000810d8 */
[----:B------:R-:W-:Y:S11]  /*41b00*/  @!UPT UIADD3 URZ, URZ, URZ, URZ ;  /* 0x0000003f3f3ff290 */ /* 0x000ff6000fffe03f */
[----:B------:R-:W-:Y:S01]  /*41b10*/  @!UPT UIADD3 URZ, URZ, URZ, URZ ;  /* 0x0000003f3f3ff290 */ /* 0x000fe2000fffe03f */
[----:B------:R-:W-:Y:S04]  /*41b20*/  STL.64 [R1+0x28f8], R194 ;  /* 0x0028f8c201007387 */ /* 0x000fe80000100a00 */
[----:B------:R-:W-:Y:S01]  /*41b30*/  STL.64 [R1+0x28f0], R192 ;  /* 0x0028f0c001007387 */ /* 0x000fe20000100a00 */
[C---:B--2---:R-:W-:Y:S11]  /*41b40*/  HMMA.1688.F32.TF32 R196, R236.reuse, R144, R208 ;  /* 0x00000090ecc4723c */ /* 0x044ff600000810d0 */
[----:B------:R-:W-:Y:S11]  /*41b50*/  @!UPT UIADD3 URZ, URZ, URZ, URZ ;  /* 0x0000003f3f3ff290 */ /* 0x000ff6000fffe03f */
[----:B------:R-:W-:Y:S01]  /*41b60*/  @!UPT UIADD3 URZ, URZ, URZ, URZ ;  /* 0x0000003f3f3ff290 */ /* 0x000fe2000fffe03f */
[----:B------:R-:W-:Y:S04]  /*41b70*/  STL.64 [R1+0x2908], R198 ;  /* 0x002908c601007387 */ /* 0x000fe80000100a00 */
        /* <DEDUP_REMOVED lines=13> */
[C---:B----4-:R-:W-:Y:S03]  /*41c50*/  HMMA.1688.F32.TF32 R200, R236.reuse, R140, R220 ;  /* 0x0000008cecc8723c */ /* 0x050fe600000810dc */
        /* <DEDUP_REMOVED lines=13> */
[----:B------:R-:W-:Y:S01]  /*41d30*/  STL.64 [R1+0x2910], R200 ;  /* 0x002910c801007387 */ /* 0x000fe20000100a00 */
[C---:B---3--:R-:W-:Y:S03]  /*41d40*/  HMMA.1688.F32.TF32 R204, R236.reuse, R136, R232 ;  /* 0x00000088eccc723c */ /* 0x048fe600000810e8 */
        /* <DEDUP_REMOVED lines=8> */
[----:B------:R-:W-:Y:S04]  /*41dd0*/  STL.64 [R1+0x2928], R206 ;  /* 0x002928ce01007387 */ /* 0x000fe80000100a00 */
[----:B------:R-:W-:Y:S01]  /*41de0*/  STL.64 [R1+0x2920], R204 ;  /* 0x002920cc01007387 */ /* 0x000fe20000100a00 */
[C---:B--2---:R-:W-:Y:S08]  /*41df0*/  HMMA.1688.F32.TF32 R208, R236.reuse, R132, R208 ;  /* 0x00000084ecd0723c */ /* 0x044ff000000810d0 */
[C---:B------:R-:W-:Y:S08]  /*41e00*/  HMMA.1688.F32.TF32 R212, R236.reuse, R128, R212 ;  /* 0x00000080ecd4723c */ /* 0x040ff000000810d4 */
[C---:B------:R-:W-:Y:S07]  /*41e10*/  HMMA.1688.F32.TF32 R216, R236.reuse, R124, R216 ;  /* 0x0000007cecd8723c */ /* 0x040fee00000810d8 */
[----:B------:R-:W-:Y:S04]  /*41e20*/  STL.64 [R1+0x2940], R210 ;  /* 0x002940d201007387 */ /* 0x000fe80000100a00 */
[----:B------:R-:W-:Y:S04]  /*41e30*/  STL.64 [R1+0x2938], R208 ;  /* 0x002938d001007387 */ /* 0x000fe80000100a00 */
[----:B------:R-:W-:Y:S04]  /*41e40*/  STL.64 [R1+0x2950], R214 ;  /* 0x002950d601007387 */ /* 0x000fe80000100a00 */
[----:B------:R-:W-:Y:S04]  /*41e50*/  STL.64 [R1+0x2948], R212 ;  /* 0x002948d401007387 */ /* 0x000fe80000100a00 */
[----:B------:R-:W-:Y:S04]  /*41e60*/  STL.64 [R1+0x2960], R218 ;  /* 0x002960da01007387 */ /* 0x000fe80000100a00 */
[----:B------:R-:W-:Y:S04]  /*41e70*/  STL.64 [R1+0x2958], R216 ;  /* 0x002958d801007387 */ /* 0x000fe80000100a00 */
[----:B------:R-:W2:Y:S04]  /*41e80*/  LDL.LU R12, [R1+0xb90] ;  /* 0x000b9000010c7983 */ /* 0x000ea80000300800 */
[----:B------:R-:W2:Y:S04]  /*41e90*/  LDL.LU R13, [R1+0xb94] ;  /* 0x000b9400010d7983 */ /* 0x000ea80000300800 */
[----:B------:R-:W2:Y:S04]  /*41ea0*/  LDL.LU R14, [R1+0xb98] ;  /* 0x000b9800010e7983 */ /* 0x000ea80000300800 */
[----:B------:R-:W2:Y:S01]  /*41eb0*/  LDL.LU R15, [R1+0xb9c] ;  /* 0x000b9c00010f7983 */ /* 0x000ea20000300800 */
[C---:B----4-:R-:W-:Y:S08]  /*41ec0*/  HMMA.1688.F32.TF32 R220, R236.reuse, R120, R220 ;  /* 0x00000078ecdc723c */ /* 0x050ff000000810dc */
[C---:B------:R-:W-:Y:S11]  /*41ed0*/  HMMA.1688.F32.TF32 R224, R236.reuse, R116, R224 ;  /* 0x00000074ece0723c */ /* 0x040ff600000810e0 */
[----:B------:R-:W-:Y:S04]  /*41ee0*/  @!UPT UIADD3 URZ, URZ, URZ, URZ ;  /* 0x0000003f3f3ff290 */ /* 0x000fe8000fffe03f */
[----:B------:R-:W-:Y:S04]  /*41ef0*/  STL.64 [R1+0x2970], R222 ;  /* 0x002970de01007387 */ /* 0x000fe80000100a00 */
[----:B------:R-:W-:Y:S04]  /*41f00*/  STL.64 [R1+0x2968], R220 ;  /* 0x002968dc01007387 */ /* 0x000fe80000100a00 */
[----:B------:R-:W-:Y:S04]  /*41f10*/  STL.64 [R1+0x2980], R226 ;  /* 0x002980e201007387 */ /* 0x000fe80000100a00 */
[----:B------:R-:W-:Y:S04]  /*41f20*/  STL.64 [R1+0x2978], R224 ;  /* 0x002978e001007387 */ /* 0x000fe80000100a00 */
[----:B------:R-:W1:Y:S04]  /*41f30*/  LDL.LU R244, [R1+0xb80] ;  /* 0x000b800001f47983 */ /* 0x000e680000300800 */
[----:B------:R-:W1:Y:S04]  /*41f40*/  LDL.LU R245, [R1+0xb84] ;  /* 0x000b840001f57983 */ /* 0x000e680000300800 */
[----:B------:R-:W1:Y:S04]  /*41f50*/  LDL.LU R246, [R1+0xb88] ;  /* 0x000b880001f67983 */ /* 0x000e680000300800 */
[----:B------:R-:W1:Y:S01]  /*41f60*/  LDL.LU R247, [R1+0xb8c] ;  /* 0x000b8c0001f77983 */ /* 0x000e620000300800 */
[C---:B------:R-:W-:Y:S11]  /*41f70*/  HMMA.1688.F32.TF32 R228, R236.reuse, R112, R228 ;  /* 0x00000070ece4723c */ /* 0x040ff600000810e4 */
[----:B------:R-:W-:Y:S11]  /*41f80*/  @!UPT UIADD3 URZ, URZ, URZ, URZ ;  /* 0x0000003f3f3ff290 */ /* 0x000ff6000fffe03f */
[----:B------:R-:W-:Y:S01]  /*41f90*/  @!UPT UIADD3 URZ, URZ, URZ, URZ ;  /* 0x0000003f3f3ff290 */ /* 0x000fe2000fffe03f */
        /* <DEDUP_REMOVED lines=15> */
[----:B------:R-:W-:Y:S03]  /*42090*/  HMMA.1688.F32.TF32 R236, R236, R104, R248 ;  /* 0x00000068ecec723c */ /* 0x000fe600000810f8 */
[----:B------:R-:W3:Y:S04]  /*420a0*/  LDL.LU R248, [R1+0xb50] ;  /* 0x000b500001f87983 */ /* 0x000ee80000300800 */
[----:B------:R-:W3:Y:S04]  /*420b0*/  LDL.LU R249, [R1+0xb54] ;  /* 0x000b540001f97983 */ /* 0x000ee80000300800 */
[----:B------:R-:W3:Y:S04]  /*420c0*/  LDL.LU R250, [R1+0xb58] ;  /* 0x000b580001fa7983 */ /* 0x000ee80000300800 */
[----:B------:R-:W3:Y:S08]  /*420d0*/  LDL.LU R251, [R1+0xb5c] ;  /* 0x000b5c0001fb7983 */ /* 0x000ef00000300800 */
[----:B------:R-:W-:Y:S04]  /*420e0*/  STL.64 [R1+0x29b0], R238 ;  /* 0x0029b0ee01007387 */ /* 0x000fe80000100a00 */
[----:B------:R-:W-:Y:S01]  /*420f0*/  STL.64 [R1+0x29a8], R236 ;  /* 0x0029a8ec01007387 */ /* 0x000fe20000100a00 */
[C---:B--2---:R-:W-:Y:S11]  /*42100*/  HMMA.1688.F32.TF32 R12, R240.reuse, R156, R12 ;  /* 0x0000009cf00c723c */ /* 0x044ff6000008100c */
[----:B------:R-:W-:Y:S11]  /*42110*/  @!UPT UIADD3 URZ, URZ, URZ, URZ ;  /* 0x0000003f3f3ff290 */ /* 0x000ff6000fffe03f */
[----:B------:R-:W-:Y:S02]  /*42120*/  @!UPT UIADD3 URZ, URZ, URZ, URZ ;  /* 0x0000003f3f3ff290 */ /* 0x000fe4000fffe03f */
[----:B------:R-:W-:Y:S02]  /*42130*/  IMAD.MOV.U32 R68, RZ, RZ, R12 ;  /* 0x000000ffff447224 */ /* 0x000fe400078e000c */
[----:B------:R-:W-:Y:S01]  /*42140*/  IMAD.MOV.U32 R65, RZ, RZ, R13 ;  /* 0x000000ffff417224 */ /* 0x000fe200078e000d */
[----:B------:R-:W2:Y:S01]  /*42150*/  LDL.LU R12, [R1+0xb40] ;  /* 0x000b4000010c7983 */ /* 0x000ea20000300800 */
[----:B------:R-:W-:Y:S02]  /*42160*/  IMAD.MOV.U32 R64, RZ, RZ, R14 ;  /* 0x000000ffff407224 */ /* 0x000fe400078e000e */
[----:B------:R-:W-:Y:S01]  /*42170*/  IMAD.MOV.U32 R61, RZ, RZ, R15 ;  /* 0x000000ffff3d7224 */ /* 0x000fe200078e000f */
[----:B------:R-:W2:Y:S04]  /*42180*/  LDL.LU R13, [R1+0xb44] ;  /* 0x000b4400010d7983 */ /* 0x000ea80000300800 */
[----:B------:R-:W2:Y:S04]  /*42190*/  LDL.LU R14, [R1+0xb48] ;  /* 0x000b4800010e7983 */ /* 0x000ea80000300800 */
[----:B------:R-:W2:Y:S04]  /*421a0*/  LDL.LU R15, [R1+0xb4c] ;  /* 0x000b4c00010f7983 */ /* 0x000ea80000300800 */
[----:B------:R-:W-:Y:S04]  /*421b0*/  STL [R1+0x2744], R65 ;  /* 0x0027444101007387 */ /* 0x000fe80000100800 */
[----:B------:R-:W-:Y:S01]  /*421c0*/  STL [R1+0x2740], R68 ;  /* 0x0027404401007387 */ /* 0x000fe20000100800 */
[----:B-1----:R-:W-:Y:S03]  /*421d0*/  HMMA.1688.F32.TF32 R24, R240, R152, R244 ;  /* 0x00000098f018723c */ /* 0x002fe600000810f4 */
[----:B------:R-:W2:Y:S04]  /*421e0*/  LDL.LU R244, [R1+0xb30] ;  /* 0x000b300001f47983 */ /* 0x000ea80000300800 */
[----:B------:R-:W2:Y:S04]  /*421f0*/  LDL.LU R245, [R1+0xb34] ;  /* 0x000b340001f57983 */ /* 0x000ea80000300800 */
[----:B------:R-:W2:Y:S04]  /*42200*/  LDL.LU R246, [R1+0xb38] ;  /* 0x000b380001f67983 */ /* 0x000ea80000300800 */
[----:B------:R-:W2:Y:S04]  /*42210*/  LDL.LU R247, [R1+0xb3c] ;  /* 0x000b3c0001f77983 */ /* 0x000ea80000300800 */
[----:B------:R-:W-:Y:S05]  /*42220*/  STL.64 [R1+0x29e0], R158 ;  /* 0x0029e09e01007387 */ /* 0x000fea0000100a00 */
[----:B------:R-:W-:Y:S01]  /*42230*/  IMAD.MOV.U32 R157, RZ, RZ, R24 ;  /* 0x000000ffff9d7224 */ /* 0x000fe200078e0018 */
[----:B------:R-:W-:-:S05]  /*42240*/  MOV R156, R25 ;  /* 0x00000019009c7202 */ /* 0x000fca0000000f00 */
[----:B------:R-:W-:Y:S01]  /*42250*/  STL.64 [R1+0x29d8], R156 ;  /* 0x0029d89c01007387 */ /* 0x000fe20000100a00 */
[C---:B----4-:R-:W-:Y:S11]  /*42260*/  HMMA.1688.F32.TF32 R16, R240.reuse, R144, R16 ;  /* 0x00000090f010723c */ /* 0x050ff60000081010 */
[----:B------:R-:W-:Y:S11]  /*42270*/  @!UPT UIADD3 URZ, URZ, URZ, URZ ;  /* 0x0000003f3f3ff290 */ /* 0x000ff6000fffe03f */
[----:B------:R-:W-:Y:S02]  /*42280*/  @!UPT UIADD3 URZ, URZ, URZ, URZ ;  /* 0x0000003f3f3ff290 */ /* 0x000fe4000fffe03f */
[----:B------:R-:W-:Y:S01]  /*42290*/  MOV R0, R16 ;  /* 0x0000001000007202 */ /* 0x000fe20000000f00 */
[----:B------:R-:W-:Y:S02]  /*422a0*/  IMAD.MOV.U32 R252, RZ, RZ, R17 ;  /* 0x000000fffffc7224 */ /* 0x000fe400078e0011 */
[----:B------:R-:W-:Y:S02]  /*422b0*/  IMAD.MOV.U32 R145, RZ, RZ, R18 ;  /* 0x000000ffff917224 */ /* 0x000fe400078e0012 */
[----:B------:R-:W-:Y:S02]  /*422c0*/  IMAD.MOV.U32 R144, RZ, RZ, R19 ;  /* 0x000000ffff907224 */ /* 0x000fe400078e0013 */
[----:B---3--:R-:W-:Y:S01]  /*422d0*/  HMMA.1688.F32.TF32 R16, R240, R140, R248 ;  /* 0x0000008cf010723c */ /* 0x008fe200000810f8 */
[----:B------:R-:W3:Y:S04]  /*422e0*/  LDL.LU R248, [R1+0xb20] ;  /* 0x000b200001f87983 */ /* 0x000ee80000300800 */
[----:B------:R-:W3:Y:S04]  /*422f0*/  LDL.LU R249, [R1+0xb24] ;  /* 0x000b240001f97983 */ /* 0x000ee80000300800 */
[----:B------:R-:W3:Y:S04]  /*42300*/  LDL.LU R250, [R1+0xb28] ;  /* 0x000b280001fa7983 */ /* 0x000ee80000300800 */
[----:B------:R-:W3:Y:S04]  /*42310*/  LDL.LU R251, [R1+0xb2c] ;  /* 0x000b2c0001fb7983 */ /* 0x000ee80000300800 */
[----:B------:R-:W4:Y:S04]  /*42320*/  LDL.LU R92, [R1+0xb10] ;  /* 0x000b1000015c7983 */ /* 0x000f280000300800 */
[----:B------:R-:W4:Y:S04]  /*42330*/  LDL.LU R93, [R1+0xb14] ;  /* 0x000b1400015d7983 */ /* 0x000f280000300800 */
[----:B------:R-:W4:Y:S01]  /*42340*/  LDL.LU R94, [R1+0xb18] ;  /* 0x000b1800015e7983 */ /* 0x000f220000300800 */
[----:B------:R-:W-:-:S03]  /*42350*/  IMAD.MOV.U32 R153, RZ, RZ, R26 ;  /* 0x000000ffff997224 */ /* 0x000fc600078e001a */
[----:B------:R-:W4:Y:S01]  /*42360*/  LDL.LU R95, [R1+0xb1c] ;  /* 0x000b1c00015f7983 */ /* 0x000f220000300800 */
[----:B------:R-:W-:-:S03]  /*42370*/  IMAD.MOV.U32 R152, RZ, RZ, R27 ;  /* 0x000000ffff987224 */ /* 0x000fc600078e001b */
[----:B------:R-:W4:Y:S01]  /*42380*/  LDL.LU R88, [R1+0xb00] ;  /* 0x000b000001587983 */ /* 0x000f220000300800 */
[----:B------:R-:W-:Y:S03]  /*42390*/  HMMA.1688.F32.TF32 R24, R240, R148, R84 ;  /* 0x00000094f018723c */ /* 0x000fe60000081054 */
[----:B------:R-:W4:Y:S04]  /*423a0*/  LDL.LU R89, [R1+0xb04] ;  /* 0x000b040001597983 */ /* 0x000f280000300800 */
[----:B------:R-:W4:Y:S04]  /*423b0*/  LDL.LU R90, [R1+0xb08] ;  /* 0x000b0800015a7983 */ /* 0x000f280000300800 */
[----:B------:R-:W4:Y:S01]  /*423c0*/  LDL.LU R91, [R1+0xb0c] ;  /* 0x000b0c00015b7983 */ /* 0x000f220000300800 */
[----:B------:R-:W-:-:S03]  /*423d0*/  IMAD.MOV.U32 R60, RZ, RZ, R16 ;  /* 0x000000ffff3c7224 */ /* 0x000fc600078e0010 */
[----:B------:R-:W4:Y:S01]  /*423e0*/  LDL.LU R84, [R1+0xaf0] ;  /* 0x000af00001547983 */ /* 0x000f220000300800 */
[----:B------:R-:W-:-:S03]  /*423f0*/  IMAD.MOV.U32 R57, RZ, RZ, R17 ;  /* 0x000000ffff397224 */ /* 0x000fc600078e0011 */
[----:B------:R-:W4:Y:S01]  /*42400*/  LDL.LU R85, [R1+0xaf4] ;  /* 0x000af40001557983 */ /* 0x000f220000300800 */
[----:B------:R-:W-:-:S03]  /*42410*/  IMAD.MOV.U32 R56, RZ, RZ, R18 ;  /* 0x000000ffff387224 */ /* 0x000fc600078e0012 */
[----:B------:R-:W4:Y:S01]  /*42420*/  LDL.LU R86, [R1+0xaf8] ;  /* 0x000af80001567983 */ /* 0x000f220000300800 */
[----:B------:R-:W-:-:S03]  /*42430*/  MOV R53, R19 ;  /* 0x0000001300357202 */ /* 0x000fc60000000f00 */
        /* <DEDUP_REMOVED lines=8> */
[----:B------:R-:W-:Y:S02]  /*424c0*/  IMAD.MOV.U32 R141, RZ, RZ, R12 ;  /* 0x000000ffff8d7224 */ /* 0x000fe400078e000c */
[----:B------:R-:W-:Y:S02]  /*424d0*/  IMAD.MOV.U32 R140, RZ, RZ, R13 ;  /* 0x000000ffff8c7224 */ /* 0x000fe400078e000d */
[----:B------:R-:W-:Y:S02]  /*424e0*/  IMAD.MOV.U32 R137, RZ, RZ, R14 ;  /* 0x000000ffff897224 */ /* 0x000fe400078e000e */
[----:B------:R-:W-:Y:S02]  /*424f0*/  IMAD.MOV.U32 R136, RZ, RZ, R15 ;  /* 0x000000ffff887224 */ /* 0x000fe400078e000f */
[----:B------:R-:W-:Y:S11]  /*42500*/  HMMA.1688.F32.TF32 R12, R240, R132, R244 ;  /* 0x00000084f00c723c */ /* 0x000ff600000810f4 */
[----:B------:R-:W-:Y:S11]  /*42510*/  @!UPT UIADD3 URZ, URZ, URZ, URZ ;  /* 0x0000003f3f3ff290 */ /* 0x000ff6000fffe03f */
[----:B------:R-:W-:Y:S02]  /*42520*/  @!UPT UIADD3 URZ, URZ, URZ, URZ ;  /* 0x0000003f3f3ff290 */ /* 0x000fe4000fffe03f */
[----:B------:R-:W-:Y:S01]  /*42530*/  IMAD.MOV.U32 R72, RZ, RZ, R12 ;  /* 0x000000ffff487224 */ /* 0x000fe200078e000c */
[----:B------:R-:W-:Y:S01]  /*42540*/  MOV R133, R14 ;  /* 0x0000000e00857202 */ /* 0x000fe20000000f00 */
[----:B------:R-:W-:Y:S01]  /*42550*/  IMAD.MOV.U32 R73, RZ, RZ, R13 ;  /* 0x000000ffff497224 */ /* 0x000fe200078e000d */
[----:B------:R-:W2:Y:S01]  /*42560*/  LDL.LU R12, [R1+0xad0] ;  /* 0x000ad000010c7983 */ /* 0x000ea20000300800 */
[----:B------:R-:W-:-:S03]  /*42570*/  IMAD.MOV.U32 R132, RZ, RZ, R15 ;  /* 0x000000ffff847224 */ /* 0x000fc600078e000f */
[----:B------:R-:W2:Y:S04]  /*42580*/  LDL.LU R13, [R1+0xad4] ;  /* 0x000ad400010d7983 */ /* 0x000ea80000300800 */
[----:B------:R-:W2:Y:S04]  /*42590*/  LDL.LU R14, [R1+0xad8] ;  /* 0x000ad800010e7983 */ /* 0x000ea80000300800 */
[----:B------:R-:W2:Y:S04]  /*425a0*/  LDL.LU R15, [R1+0xadc] ;  /* 0x000adc00010f7983 */ /* 0x000ea80000300800 */
        /* <DEDUP_REMOVED lines=8> */
[C---:B---3--:R-:W-:Y:S01]  /*42630*/  HMMA.1688.F32.TF32 R24, R240.reuse, R128, R248 ;  /* 0x00000080f018723c */ /* 0x048fe200000810f8 */
[----:B------:R-:W3:Y:S04]  /*42640*/  LDL.LU R248, [R1+0x990] ;  /* 0x0009900001f87983 */ /* 0x000ee80000300800 */
[----:B------:R-:W3:Y:S04]  /*42650*/  LDL.LU R249, [R1+0x994] ;  /* 0x0009940001f97983 */ /* 0x000ee80000300800 */
[----:B------:R-:W3:Y:S04]  /*42660*/  LDL.LU R250, [R1+0x998] ;  /* 0x0009980001fa7983 */ /* 0x000ee80000300800 */
[----:B------:R-:W3:Y:S01]  /*42670*/  LDL.LU R251, [R1+0x99c] ;  /* 0x00099c0001fb7983 */ /* 0x000ee20000300800 */
[C---:B--2---:R-:W-:Y:S11]  /*42680*/  HMMA.1688.F32.TF32 R12, R240.reuse, R108, R12 ;  /* 0x0000006cf00c723c */ /* 0x044ff6000008100c */
[----:B------:R-:W-:Y:S11]  /*42690*/  @!UPT UIADD3 URZ, URZ, URZ, URZ ;  /* 0x0000003f3f3ff290 */ /* 0x000ff6000fffe03f */
[----:B------:R-:W-:Y:S02]  /*426a0*/  @!UPT UIADD3 URZ, URZ, URZ, URZ ;  /* 0x0000003f3f3ff290 */ /* 0x000fe4000fffe03f */
[----:B------:R-:W-:Y:S02]  /*426b0*/  IMAD.MOV.U32 R44, RZ, RZ, R12 ;  /* 0x000000ffff2c7224 */ /* 0x000fe400078e000c */
[----:B------:R-:W-:Y:S02]  /*426c0*/  IMAD.MOV.U32 R41, RZ, RZ, R13 ;  /* 0x000000ffff297224 */ /* 0x000fe400078e000d */
[----:B------:R-:W-:Y:S02]  /*426d0*/  IMAD.MOV.U32 R40, RZ, RZ, R14 ;  /* 0x000000ffff287224 */ /* 0x000fe400078e000e */
[----:B------:R-:W-:Y:S02]  /*426e0*/  IMAD.MOV.U32 R37, RZ, RZ, R15 ;  /* 0x000000ffff257224 */ /* 0x000fe400078e000f */
[----:B----4-:R-:W-:Y:S11]  /*426f0*/  HMMA.1688.F32.TF32 R12, R240, R104, R244 ;  /* 0x00000068f00c723c */ /* 0x010ff600000810f4 */
[----:B------:R-:W-:Y:S11]  /*42700*/  @!UPT UIADD3 URZ, URZ, URZ, URZ ;  /* 0x0000003f3f3ff290 */ /* 0x000ff6000fffe03f */
[----:B------:R-:W-:Y:S02]  /*42710*/  @!UPT UIADD3 URZ, URZ, URZ, URZ ;  /* 0x0000003f3f3ff290 */ /* 0x000fe4000fffe03f */
[----:B------:R-:W-:Y:S01]  /*42720*/  IMAD.MOV.U32 R36, RZ, RZ, R12 ;  /* 0x000000ffff247224 */ /* 0x000fe200078e000c */
[----:B------:R-:W-:Y:S01]  /*42730*/  MOV R20, R14 ;  /* 0x0000000e00147202 */ /* 0x000fe20000000f00 */
[----:B------:R-:W-:Y:S02]  /*42740*/  IMAD.MOV.U32 R21, RZ, RZ, R13 ;  /* 0x000000ffff157224 */ /* 0x000fe400078e000d */
[----:B------:R-:W-:Y:S01]  /*42750*/  IMAD.MOV.U32 R3, RZ, RZ, R15 ;  /* 0x000000ffff037224 */ /* 0x000fe200078e000f */
[----:B------:R-:W-:Y:S01]  /*42760*/  MOV R245, R62 ;  /* 0x0000003e00f57202 */ /* 0x000fe20000000f00 */
[----:B------:R-:W-:Y:S02]  /*42770*/  IMAD.MOV.U32 R244, RZ, RZ, R63 ;  /* 0x000000fffff47224 */ /* 0x000fe400078e003f */
[----:B------:R-:W-:Y:S02]  /*42780*/  IMAD.MOV.U32 R246, RZ, RZ, R54 ;  /* 0x000000fffff67224 */ /* 0x000fe400078e0036 */
[----:B------:R-:W-:Y:S01]  /*42790*/  IMAD.MOV.U32 R247, RZ, RZ, R55 ;  /* 0x000000fffff77224 */ /* 0x000fe200078e0037 */
[----:B---3--:R-:W-:Y:S07]  /*427a0*/  HMMA.1688.F32.TF32 R12, R180, R10, R248 ;  /* 0x0000000ab40c723c */ /* 0x008fee00000810f8 */
[----:B------:R-:W-:-:S02]  /*427b0*/  IMAD.MOV.U32 R248, RZ, RZ, R58 ;  /* 0x000000fffff87224 */ /* 0x000fc400078e003a */
[----:B------:R-:W2:Y:S01]  /*427c0*/  LDL.LU R58, [R1+0x2b24] ;  /* 0x002b2400013a7983 */ /* 0x000ea20000300800 */
[----:B------:R-:W-:Y:S02]  /*427d0*/  IMAD.MOV.U32 R249, RZ, RZ, R59 ;  /* 0x000000fffff97224 */ /* 0x000fe400078e003b */
[----:B------:R-:W-:Y:S02]  /*427e0*/  IMAD.MOV.U32 R250, RZ, RZ, R78 ;  /* 0x000000fffffa7224 */ /* 0x000fe400078e004e */
[----:B------:R-:W-:-:S09]  /*427f0*/  IMAD.MOV.U32 R251, RZ, RZ, R79 ;  /* 0x000000fffffb7224 */ /* 0x000fd200078e004f */
[----:B------:R1:W-:Y:S04]  /*42800*/  STL.64 [R1+0x990], R12 ;  /* 0x0009900c01007387 */ /* 0x0003e80000100a00 */
        /* <DEDUP_REMOVED lines=8> */
[----:B------:R-:W-:Y:S01]  /*42890*/  HMMA.1688.F32.TF32 R16, R240, R112, R16 ;  /* 0x00000070f010723c */ /* 0x000fe20000081010 */
[----:B------:R-:W-:-:S02]  /*428a0*/  IMAD.MOV.U32 R81, RZ, RZ, R24 ;  /* 0x000000ffff517224 */ /* 0x000fc400078e0018 */
[----:B------:R-:W-:Y:S02]  /*428b0*/  IMAD.MOV.U32 R80, RZ, RZ, R25 ;  /* 0x000000ffff507224 */ /* 0x000fe400078e0019 */
[----:B------:R-:W-:Y:S02]  /*428c0*/  IMAD.MOV.U32 R129, RZ, RZ, R26 ;  /* 0x000000ffff817224 */ /* 0x000fe400078e001a */
[----:B------:R-:W-:Y:S02]  /*428d0*/  IMAD.MOV.U32 R128, RZ, RZ, R27 ;  /* 0x000000ffff807224 */ /* 0x000fe400078e001b */
[----:B------:R-:W-:Y:S01]  /*428e0*/  HMMA.1688.F32.TF32 R24, R240, R124, R92 ;  /* 0x0000007cf018723c */ /* 0x000fe2000008105c */
[----:B-1----:R-:W-:Y:S02]  /*428f0*/  IMAD.MOV.U32 R12, RZ, RZ, R106 ;  /* 0x000000ffff0c7224 */ /* 0x002fe400078e006a */
[----:B------:R-:W4:Y:S01]  /*42900*/  LDL.LU R106, [R1+0x2b04] ;  /* 0x002b0400016a7983 */ /* 0x000f220000300800 */
[----:B------:R-:W-:-:S02]  /*42910*/  IMAD.MOV.U32 R13, RZ, RZ, R107 ;  /* 0x000000ffff0d7224 */ /* 0x000fc400078e006b */
[----:B---3--:R-:W-:Y:S01]  /*42920*/  IMAD.MOV.U32 R14, RZ, RZ, R110 ;  /* 0x000000ffff0e7224 */ /* 0x008fe200078e006e */
[----:B------:R-:W3:Y:S01]  /*42930*/  LDL.LU R107, [R1+0x2b00] ;  /* 0x002b0000016b7983 */ /* 0x000ee20000300800 */
[----:B------:R-:W-:-:S03]  /*42940*/  IMAD.MOV.U32 R15, RZ, RZ, R111 ;  /* 0x000000ffff0f7224 */ /* 0x000fc600078e006f */
[----:B------:R-:W3:Y:S04]  /*42950*/  LDL.LU R110, [R1+0x2afc] ;  /* 0x002afc00016e7983 */ /* 0x000ee80000300800 */
[----:B------:R-:W-:Y:S01]  /*42960*/  IMAD.MOV.U32 R65, RZ, RZ, R16 ;  /* 0x000000ffff417224 */ /* 0x000fe200078e0010 */
[----:B------:R-:W3:Y:S01]  /*42970*/  LDL.LU R111, [R1+0x2af8] ;  /* 0x002af800016f7983 */ /* 0x000ee20000300800 */
[----:B------:R-:W-:Y:S01]  /*42980*/  IMAD.MOV.U32 R68, RZ, RZ, R17 ;  /* 0x000000ffff447224 */ /* 0x000fe200078e0011 */
[----:B------:R-:W-:Y:S01]  /*42990*/  MOV R16, R114 ;  /* 0x0000007200107202 */ /* 0x000fe20000000f00 */
[----:B------:R-:W-:Y:S01]  /*429a0*/  IMAD.MOV.U32 R113, RZ, RZ, R18 ;  /* 0x000000ffff717224 */ /* 0x000fe200078e0012 */
[----:B------:R-:W3:Y:S01]  /*429b0*/  LDL.LU R114, [R1+0x2af4] ;  /* 0x002af40001727983 */ /* 0x000ee20000300800 */
[----:B------:R-:W-:Y:S01]  /*429c0*/  IMAD.MOV.U32 R17, RZ, RZ, R115 ;  /* 0x000000ffff117224 */ /* 0x000fe200078e0073 */
[----:B------:R-:W-:Y:S01]  /*429d0*/  MOV R112, R19 ;  /* 0x0000001300707202 */ /* 0x000fe20000000f00 */
[----:B------:R-:W-:Y:S01]  /*429e0*/  IMAD.MOV.U32 R18, RZ, RZ, R118 ;  /* 0x000000ffff127224 */ /* 0x000fe200078e0076 */
[----:B------:R-:W-:Y:S01]  /*429f0*/  MOV R49, R25 ;  /* 0x0000001900317202 */ /* 0x000fe20000000f00 */
[----:B------:R-:W-:Y:S01]  /*42a00*/  IMAD.MOV.U32 R52, RZ, RZ, R24 ;  /* 0x000000ffff347224 */ /* 0x000fe200078e0018 */
[----:B------:R-:W3:Y:S01]  /*42a10*/  LDL.LU R115, [R1+0x2af0] ;  /* 0x002af00001737983 */ /* 0x000ee20000300800 */
[----:B------:R-:W-:-:S02]  /*42a20*/  IMAD.MOV.U32 R48, RZ, RZ, R26 ;  /* 0x000000ffff307224 */ /* 0x000fc400078e001a */
[----:B------:R-:W-:Y:S01]  /*42a30*/  IMAD.MOV.U32 R45, RZ, RZ, R27 ;  /* 0x000000ffff2d7224 */ /* 0x000fe200078e001b */
[----:B------:R-:W3:Y:S01]  /*42a40*/  LDL.LU R118, [R1+0x2aec] ;  /* 0x002aec0001767983 */ /* 0x000ee20000300800 */
[----:B------:R-:W-:Y:S01]  /*42a50*/  HMMA.1688.F32.TF32 R24, R240, R120, R88 ;  /* 0x00000078f018723c */ /* 0x000fe20000081058 */
[----:B------:R-:W-:Y:S02]  /*42a60*/  IMAD.MOV.U32 R19, RZ, RZ, R119 ;  /* 0x000000ffff137224 */ /* 0x000fe400078e0077 */
[----:B------:R-:W3:Y:S04]  /*42a70*/  LDL.LU R119, [R1+0x2ae8] ;  /* 0x002ae80001777983 */ /* 0x000ee80000300800 */
[----:B------:R-:W-:Y:S02]  /*42a80*/  IMAD.MOV.U32 R88, RZ, RZ, R122 ;  /* 0x000000ffff587224 */ /* 0x000fe400078e007a */
[----:B------:R-:W3:Y:S01]  /*42a90*/  LDL.LU R122, [R1+0x2ae4] ;  /* 0x002ae400017a7983 */ /* 0x000ee20000300800 */
[----:B------:R-:W-:Y:S01]  /*42aa0*/  IMAD.MOV.U32 R89, RZ, RZ, R123 ;  /* 0x000000ffff597224 */ /* 0x000fe200078e007b */
[----:B------:R-:W-:Y:S01]  /*42ab0*/  MOV R91, R127 ;  /* 0x0000007f005b7202 */ /* 0x000fe20000000f00 */
[----:B------:R-:W-:Y:S01]  /*42ac0*/  IMAD.MOV.U32 R90, RZ, RZ, R126 ;  /* 0x000000ffff5a7224 */ /* 0x000fe200078e007e */
        /* <DEDUP_REMOVED lines=47> */
[----:B------:R-:W3:Y:S04]  /*42dc0*/  LDL.LU R67, [R1+0x2a84] ;  /* 0x002a840001437983 */ /* 0x000ee80000300800 */
[----:B------:R-:W3:Y:S04]  /*42dd0*/  LDL.LU R66, [R1+0x2a80] ;  /* 0x002a800001427983 */ /* 0x000ee80000300800 */
[----:B------:R-:W3:Y:S04]  /*42de0*/  LDL.LU R83, [R1+0x2a7c] ;  /* 0x002a7c0001537983 */ /* 0x000ee80000300800 */
[----:B------:R-:W3:Y:S01]  /*42df0*/  LDL.LU R82, [R1+0x2a78] ;  /* 0x002a780001527983 */ /* 0x000ee20000300800 */
[----:B--2---:R-:W-:Y:S01]  /*42e00*/  MOV R187, R58 ;  /* 0x0000003a00bb7202 */ /* 0x004fe20000000f00 */
[----:B----4-:R-:W-:-:S02]  /*42e10*/  IMAD.MOV.U32 R186, RZ, RZ, R59 ;  /* 0x000000ffffba7224 */ /* 0x010fc400078e003b */
[----:B------:R-:W-:Y:S02]  /*42e20*/  IMAD.MOV.U32 R185, RZ, RZ, R78 ;  /* 0x000000ffffb97224 */ /* 0x000fe400078e004e */
[----:B------:R-:W-:Y:S02]  /*42e30*/  IMAD.MOV.U32 R184, RZ, RZ, R79 ;  /* 0x000000ffffb87224 */ /* 0x000fe400078e004f */
[----:B------:R-:W2:Y:S04]  /*42e40*/  LDL.LU R79, [R1+0x2a74] ;  /* 0x002a7400014f7983 */ /* 0x000ea80000300800 */
[----:B------:R-:W4:Y:S04]  /*42e50*/  LDL.LU R78, [R1+0x2a70] ;  /* 0x002a7000014e7983 */ /* 0x000f280000300800 */
[----:B------:R-:W4:Y:S01]  /*42e60*/  LDL.LU R59, [R1+0x2a6c] ;  /* 0x002a6c00013b7983 */ /* 0x000f220000300800 */
[----:B------:R-:W-:-:S03]  /*42e70*/  IMAD.MOV.U32 R189, RZ, RZ, R54 ;  /* 0x000000ffffbd7224 */ /* 0x000fc600078e0036 */
[----:B------:R-:W4:Y:S01]  /*42e80*/  LDL.LU R58, [R1+0x2a68] ;  /* 0x002a6800013a7983 */ /* 0x000f220000300800 */
[----:B------:R-:W-:-:S03]  /*42e90*/  IMAD.MOV.U32 R188, RZ, RZ, R55 ;  /* 0x000000ffffbc7224 */ /* 0x000fc600078e0037 */
[----:B------:R-:W4:Y:S04]  /*42ea0*/  LDL.LU R55, [R1+0x2a64] ;  /* 0x002a640001377983 */ /* 0x000f280000300800 */
[----:B------:R-:W4:Y:S01]  /*42eb0*/  LDL.LU R54, [R1+0x2a60] ;  /* 0x002a600001367983 */ /* 0x000f220000300800 */
[----:B------:R-:W-:Y:S02]  /*42ec0*/  IMAD.MOV.U32 R190, RZ, RZ, R62 ;  /* 0x000000ffffbe7224 */ /* 0x000fe400078e003e */
[----:B------:R-:W-:Y:S01]  /*42ed0*/  IMAD.MOV.U32 R191, RZ, RZ, R63 ;  /* 0x000000ffffbf7224 */ /* 0x000fe200078e003f */
[----:B------:R-:W4:Y:S04]  /*42ee0*/  LDL.LU R62, [R1+0x2a5c] ;  /* 0x002a5c00013e7983 */ /* 0x000f280000300800 */
[----:B------:R-:W4:Y:S01]  /*42ef0*/  LDL.LU R63, [R1+0x2a58] ;  /* 0x002a5800013f7983 */ /* 0x000f220000300800 */
[----:B---3--:R-:W-:Y:S01]  /*42f00*/  IMAD.MOV.U32 R199, RZ, RZ, R83 ;  /* 0x000000ffffc77224 */ /* 0x008fe200078e0053 */
[----:B------:R-:W-:Y:S01]  /*42f10*/  MOV R198, R82 ;  /* 0x0000005200c67202 */ /* 0x000fe20000000f00 */
[----:B--2---:R-:W-:-:S02]  /*42f20*/  IMAD.MOV.U32 R197, RZ, RZ, R79 ;  /* 0x000000ffffc57224 */ /* 0x004fc400078e004f */
[----:B----4-:R-:W-:Y:S02]  /*42f30*/  IMAD.MOV.U32 R196, RZ, RZ, R78 ;  /* 0x000000ffffc47224 */ /* 0x010fe400078e004e */
[----:B------:R-:W2:Y:S04]  /*42f40*/  LDL.LU R78, [R1+0x2a54] ;  /* 0x002a5400014e7983 */ /* 0x000ea80000300800 */
[----:B------:R-:W2:Y:S04]  /*42f50*/  LDL.LU R79, [R1+0x2a50] ;  /* 0x002a5000014f7983 */ /* 0x000ea80000300800 */
[----:B------:R-:W3:Y:S01]  /*42f60*/  LDL.LU R82, [R1+0x2a4c] ;  /* 0x002a4c0001527983 */ /* 0x000ee20000300800 */
[----:B------:R-:W-:-:S02]  /*42f70*/  IMAD.MOV.U32 R202, RZ, RZ, R58 ;  /* 0x000000ffffca7224 */ /* 0x000fc400078e003a */
[----:B------:R-:W-:Y:S01]  /*42f80*/  IMAD.MOV.U32 R201, RZ, RZ, R55 ;  /* 0x000000ffffc97224 */ /* 0x000fe200078e0037 */
[----:B------:R-:W3:Y:S01]  /*42f90*/  LDL.LU R83, [R1+0x2a48] ;  /* 0x002a480001537983 */ /* 0x000ee20000300800 */
[----:B------:R-:W-:-:S03]  /*42fa0*/  IMAD.MOV.U32 R200, RZ, RZ, R54 ;  /* 0x000000ffffc87224 */ /* 0x000fc600078e0036 */
[----:B------:R-:W4:Y:S01]  /*42fb0*/  LDL.LU R54, [R1+0x2a44] ;  /* 0x002a440001367983 */ /* 0x000f220000300800 */
[----:B------:R-:W-:-:S03]  /*42fc0*/  IMAD.MOV.U32 R203, RZ, RZ, R59 ;  /* 0x000000ffffcb7224 */ /* 0x000fc600078e003b */
[----:B------:R-:W4:Y:S04]  /*42fd0*/  LDL.LU R55, [R1+0x2a40] ;  /* 0x002a400001377983 */ /* 0x000f280000300800 */
[----:B------:R-:W2:Y:S01]  /*42fe0*/  LDL.LU R58, [R1+0x2a3c] ;  /* 0x002a3c00013a7983 */ /* 0x000ea20000300800 */
[----:B------:R-:W-:-:S03]  /*42ff0*/  IMAD.MOV.U32 R206, RZ, RZ, R63 ;  /* 0x000000ffffce7224 */ /* 0x000fc600078e003f */
[----:B------:R-:W2:Y:S01]  /*43000*/  LDL.LU R59, [R1+0x2a38] ;  /* 0x002a3800013b7983 */ /* 0x000ea20000300800 */
[----:B------:R-:W-:-:S03]  /*43010*/  MOV R207, R62 ;  /* 0x0000003e00cf7202 */ /* 0x000fc60000000f00 */
[----:B------:R-:W2:Y:S04]  /*43020*/  LDL.LU R204, [R1+0x320] ;  /* 0x0003200001cc7983 */ /* 0x000ea80000300800 */
[----:B------:R-:W2:Y:S04]  /*43030*/  LDL.LU R205, [R1+0x324] ;  /* 0x0003240001cd7983 */ /* 0x000ea80000300800 */
[----:B------:R-:W2:Y:S04]  /*43040*/  LDL.LU R63, [R1+0x2a34] ;  /* 0x002a3400013f7983 */ /* 0x000ea80000300800 */
        /* <DEDUP_REMOVED lines=8> */
[----:B------:R-:W-:Y:S02]  /*430d0*/  IMAD.MOV.U32 R121, RZ, RZ, R26 ;  /* 0x000000ffff797224 */ /* 0x000fe400078e001a */
[----:B------:R-:W-:Y:S01]  /*430e0*/  IMAD.MOV.U32 R120, RZ, RZ, R27 ;  /* 0x000000ffff787224 */ /* 0x000fe200078e001b */
[----:B------:R-:W4:Y:S01]  /*430f0*/  LDL.LU R217, [R1+0x4e4] ;  /* 0x0004e40001d97983 */ /* 0x000f220000300800 */
[----:B------:R-:W-:Y:S03]  /*43100*/  HMMA.1688.F32.TF32 R24, R240, R116, R84 ;  /* 0x00000074f018723c */ /* 0x000fe60000081054 */
        /* <DEDUP_REMOVED lines=22> */
[----:B------:R-:W-:-:S03]  /*43270*/  MOV R69, R24 ;  /* 0x0000001800457202 */ /* 0x000fc60000000f00 */
[----:B------:R-:W4:Y:S01]  /*43280*/  LDL.LU R156, [R1+0xba0] ;  /* 0x000ba000019c7983 */ /* 0x000f220000300800 */
[----:B------:R-:W-:-:S03]  /*43290*/  IMAD.MOV.U32 R2, RZ, RZ, R25 ;  /* 0x000000ffff027224 */ /* 0x000fc600078e0019 */
[----:B------:R-:W4:Y:S01]  /*432a0*/  LDL.LU R157, [R1+0xba4] ;  /* 0x000ba400019d7983 */ /* 0x000f220000300800 */
[----:B------:R-:W-:-:S03]  /*432b0*/  IMAD.MOV.U32 R117, RZ, RZ, R26 ;  /* 0x000000ffff757224 */ /* 0x000fc600078e001a */
[----:B------:R-:W4:Y:S01]  /*432c0*/  LDL.LU R158, [R1+0xba8] ;  /* 0x000ba800019e7983 */ /* 0x000f220000300800 */
[----:B------:R-:W-:-:S03]  /*432d0*/  IMAD.MOV.U32 R116, RZ, RZ, R27 ;  /* 0x000000ffff747224 */ /* 0x000fc600078e001b */
        /* <DEDUP_REMOVED lines=13> */
[----:B------:R-:W-:Y:S01]  /*433b0*/  IMAD.MOV.U32 R194, RZ, RZ, R38 ;  /* 0x000000ffffc27224 */ /* 0x000fe200078e0026 */
[----:B------:R-:W-:Y:S01]  /*433c0*/  MOV R172, R42 ;  /* 0x0000002a00ac7202 */ /* 0x000fe20000000f00 */
[----:B------:R-:W-:Y:S01]  /*433d0*/  IMAD.MOV.U32 R195, RZ, RZ, R39 ;  /* 0x000000ffffc37224 */ /* 0x000fe200078e0027 */
[----:B------:R-:W-:Y:S01]  /*433e0*/  MOV R103, R6 ;  /* 0x0000000600677202 */ /* 0x000fe20000000f00 */
[----:B------:R-:W-:Y:S01]  /*433f0*/  IMAD.MOV.U32 R173, RZ, RZ, R43 ;  /* 0x000000ffffad7224 */ /* 0x000fe200078e002b */
[----:B------:R-:W-:Y:S01]  /*43400*/  LDS R240, [R33+0x13080] ;  /* 0x0130800021f07984 */ /* 0x000fe20000000800 */
[----:B------:R-:W-:Y:S02]  /*43410*/  IMAD.MOV.U32 R174, RZ, RZ, R46 ;  /* 0x000000ffffae7224 */ /* 0x000fe400078e002e */
[----:B------:R-:W-:Y:S01]  /*43420*/  IMAD.MOV.U32 R175, RZ, RZ, R47 ;  /* 0x000000ffffaf7224 */ /* 0x000fe200078e002f */
[----:B------:R-:W-:Y:S01]  /*43430*/  LDS R242, [R33+0x13880] ;  /* 0x0138800021f27984 */ /* 0x000fe20000000800 */
[----:B------:R-:W-:-:S02]  /*43440*/  IMAD.MOV.U32 R100, RZ, RZ, R50 ;  /* 0x000000ffff647224 */ /* 0x000fc400078e0032 */
[----:B------:R-:W-:Y:S01]  /*43450*/  IMAD.MOV.U32 R101, RZ, RZ, R51 ;  /* 0x000000ffff657224 */ /* 0x000fe200078e0033 */
[----:B------:R-:W-:Y:S01]  /*43460*/  LDS R241, [R32+0x13080] ;  /* 0x0130800020f17984 */ /* 0x000fe20000000800 */
[----:B------:R-:W-:Y:S02]  /*43470*/  IMAD.MOV.U32 R102, RZ, RZ, R22 ;  /* 0x000000ffff667224 */ /* 0x000fe400078e0016 */
[----:B------:R-:W-:Y:S01]  /*43480*/  IMAD.MOV.U32 R84, RZ, RZ, R7 ;  /* 0x000000ffff547224 */ /* 0x000fe200078e0007 */
[----:B------:R-:W1:Y:S01]  /*43490*/  LDS R243, [R32+0x13880] ;  /* 0x0138800020f37984 */ /* 0x000e620000000800 */
[----:B------:R-:W-:Y:S02]  /*434a0*/  IMAD.MOV.U32 R85, RZ, RZ, R34 ;  /* 0x000000ffff557224 */ /* 0x000fe400078e0022 */
[----:B------:R-:W-:Y:S02]  /*434b0*/  IMAD.MOV.U32 R86, RZ, RZ, R35 ;  /* 0x000000ffff567224 */ /* 0x000fe400078e0023 */
[----:B--2---:R-:W-:-:S02]  /*434c0*/  IMAD.MOV.U32 R211, RZ, RZ, R63 ;  /* 0x000000ffffd37224 */ /* 0x004fc400078e003f */
[----:B---3--:R-:W-:Y:S02]  /*434d0*/  IMAD.MOV.U32 R210, RZ, RZ, R62 ;  /* 0x000000ffffd27224 */ /* 0x008fe400078e003e */
        /* <DEDUP_REMOVED lines=15> */
[----:B------:R-:W2:Y:S04]  /*435d0*/  LDL.LU R34, [R1+0x29f0] ;  /* 0x0029f00001227983 */ /* 0x000ea80000300800 */
[----:B------:R-:W2:Y:S01]  /*435e0*/  LDL.LU R35, [R1+0x29ec] ;  /* 0x0029ec0001237983 */ /* 0x000ea20000300800 */
[----:B------:R-:W-:-:S03]  /*435f0*/  IMAD.MOV.U32 R87, RZ, RZ, R23 ;  /* 0x000000ffff577224 */ /* 0x000fc600078e0017 */
[----:B------:R-:W3:Y:S01]  /*43600*/  LDL.LU R23, [R1+0x29e8] ;  /* 0x0029e80001177983 */ /* 0x000ee20000300800 */
[C---:B----4-:R-:W-:Y:S08]  /*43610*/  HMMA.1688.F32.TF32 R156, R180.reuse, R6, R156 ;  /* 0x00000006b49c723c */ /* 0x050ff0000008109c */
[C---:B--2---:R-:W-:Y:S11]  /*43620*/  HMMA.1688.F32.TF32 R28, R180.reuse, R34, R28 ;  /* 0x00000022b41c723c */ /* 0x044ff6000008101c */
[----:B------:R-:W-:Y:S04]  /*43630*/  @!UPT UIADD3 URZ, URZ, URZ, URZ ;  /* 0x0000003f3f3ff290 */ /* 0x000fe8000fffe03f */
[----:B------:R-:W-:Y:S04]  /*43640*/  STL.64 [R1+0xa10], R156 ;  /* 0x000a109c01007387 */ /* 0x000fe80000100a00 */
[----:B------:R2:W-:Y:S04]  /*43650*/  STL.64 [R1+0xa18], R158 ;  /* 0x000a189e01007387 */ /* 0x0005e80000100a00 */
[----:B--2---:R-:W2:Y:S04]  /*43660*/  LDL.LU.64 R158, [R1+0x29e0] ;  /* 0x0029e000019e7983 */ /* 0x004ea80000300a00 */
[----:B------:R-:W4:Y:S04]  /*43670*/  LDL.LU.64 R156, [R1+0x29d8] ;  /* 0x0029d800019c7983 */ /* 0x000f280000300a00 */
[----:B------:R-:W-:Y:S04]  /*43680*/  STL.64 [R1+0x970], R28 ;  /* 0x0009701c01007387 */ /* 0x000fe80000100a00 */
[----:B------:R1:W-:Y:S04]  /*43690*/  STL.64 [R1+0x978], R30 ;  /* 0x0009781e01007387 */ /* 0x0003e80000100a00 */
[----:B-1----:R-:W2:Y:S04]  /*436a0*/  LDL.LU.64 R30, [R1+0x29d0] ;  /* 0x0029d000011e7983 */ /* 0x002ea80000300a00 */
[----:B------:R-:W3:Y:S01]  /*436b0*/  LDL.LU.64 R28, [R1+0x29c8] ;  /* 0x0029c800011c7983 */ /* 0x000ee20000300a00 */
[C---:B--2---:R-:W-:Y:S11]  /*436c0*/  HMMA.1688.F32.TF32 R24, R180.reuse, R30, R24 ;  /* 0x0000001eb418723c */ /* 0x044ff60000081018 */
[----:B------:R-:W-:Y:S11]  /*436d0*/  @!UPT UIADD3 URZ, URZ, URZ, URZ ;  /* 0x0000003f3f3ff290 */ /* 0x000ff6000fffe03f */
[----:B------:R-:W-:Y:S01]  /*436e0*/  @!UPT UIADD3 URZ, URZ, URZ, URZ ;  /* 0x0000003f3f3ff290 */ /* 0x000fe2000fffe03f */
[----:B------:R-:W-:Y:S04]  /*436f0*/  STL.64 [R1+0xa70], R24 ;  /* 0x000a701801007387 */ /* 0x000fe80000100a00 */
[----:B------:R1:W-:Y:S04]  /*43700*/  STL.64 [R1+0xa78], R26 ;  /* 0x000a781a01007387 */ /* 0x0003e80000100a00 */
[----:B-1----:R-:W2:Y:S01]  /*43710*/  LDL.LU.64 R26, [R1+0x29c0] ;  /* 0x0029c000011a7983 */ /* 0x002ea20000300a00 */
[C---:B---3--:R-:W-:Y:S03]  /*43720*/  HMMA.1688.F32.TF32 R232, R180.reuse, R22, R232 ;  /* 0x00000016b4e8723c */ /* 0x048fe600000810e8 */
[----:B------:R-:W3:Y:S05]  /*43730*/  LDL.LU.64 R24, [R1+0x29b8] ;  /* 0x0029b80001187983 */ /* 0x000eea0000300a00 */
[C---:B------:R-:W-:Y:S08]  /*43740*/  HMMA.1688.F32.TF32 R228, R180.reuse, R50, R228 ;  /* 0x00000032b4e4723c */ /* 0x040ff000000810e4 */
[C---:B------:R-:W-:Y:S08]  /*43750*/  HMMA.1688.F32.TF32 R224, R180.reuse, R46, R224 ;  /* 0x0000002eb4e0723c */ /* 0x040ff000000810e0 */
[C---:B--2---:R-:W-:Y:S11]  /*43760*/  HMMA.1688.F32.TF32 R236, R180.reuse, R26, R236 ;  /* 0x0000001ab4ec723c */ /* 0x044ff600000810ec */
        /* <DEDUP_REMOVED lines=12> */
[----:B------:R-:W-:Y:S04]  /*43830*/  STL.64 [R1+0xc50], R224 ;  /* 0x000c50e001007387 */ /* 0x000fe80000100a00 */
[----:B------:R3:W-:Y:S01]  /*43840*/  STL.64 [R1+0xc58], R226 ;  /* 0x000c58e201007387 */ /* 0x0007e20000100a00 */
[C---:B-1----:R-:W-:Y:S08]  /*43850*/  HMMA.1688.F32.TF32 R228, R180.reuse, R42, R220 ;  /* 0x0000002ab4e4723c */ /* 0x042ff000000810dc */
[C---:B---3--:R-:W-:Y:S08]  /*43860*/  HMMA.1688.F32.TF32 R224, R180.reuse, R38, R216 ;  /* 0x00000026b4e0723c */ /* 0x048ff000000810d8 */
[C---:B------:R-:W-:Y:S08]  /*43870*/  HMMA.1688.F32.TF32 R220, R180.reuse, R66, R212 ;  /* 0x00000042b4dc723c */ /* 0x040ff000000810d4 */
[C---:B------:R-:W-:Y:S08]  /*43880*/  HMMA.1688.F32.TF32 R216, R180.reuse, R62, R208 ;  /* 0x0000003eb4d8723c */ /* 0x040ff000000810d0 */
[C---:B------:R-:W-:Y:S08]  /*43890*/  HMMA.1688.F32.TF32 R212, R180.reuse, R58, R204 ;  /* 0x0000003ab4d4723c */ /* 0x040ff000000810cc */
[C---:B------:R-:W-:Y:S08]  /*438a0*/  HMMA.1688.F32.TF32 R208, R180.reuse, R54, R200 ;  /* 0x00000036b4d0723c */ /* 0x040ff000000810c8 */
[C---:B------:R-:W-:Y:S08]  /*438b0*/  HMMA.1688.F32.TF32 R204, R180.reuse, R82, R196 ;  /* 0x00000052b4cc723c */ /* 0x040ff000000810c4 */
[C---:B------:R-:W-:Y:S01]  /*438c0*/  HMMA.1688.F32.TF32 R200, R180.reuse, R78, R192 ;  /* 0x0000004eb4c8723c */ /* 0x040fe200000810c0 */
[----:B------:R-:W-:Y:S07]  /*438d0*/  STL.64 [R1+0xc90], R228 ;  /* 0x000c90e401007387 */ /* 0x000fee0000100a00 */
        /* <DEDUP_REMOVED lines=59> */
[----:B------:R-:W3:Y:S04]  /*43c90*/  LDL.LU R244, [R1+0xa0] ;  /* 0x0000a00001f47983 */ /* 0x000ee80000300800 */
[----:B------:R-:W-:Y:S04]  /*43ca0*/  STL.64 [R1+0x1240], R16 ;  /* 0x0012401001007387 */ /* 0x000fe80000100a00 */
[----:B------:R-:W-:Y:S04]  /*43cb0*/  STL.64 [R1+0x1248], R18 ;  /* 0x0012481201007387 */ /* 0x000fe80000100a00 */
[----:B------:R1:W-:Y:S04]  /*43cc0*/  STL.64 [R1+0x1250], R12 ;  /* 0x0012500c01007387 */ /* 0x0003e80000100a00 */
[----:B------:R1:W-:Y:S04]  /*43cd0*/  STL.64 [R1+0x1258], R14 ;  /* 0x0012580e01007387 */ /* 0x0003e80000100a00 */
[----:B------:R-:W3:Y:S04]  /*43ce0*/  LDL.LU R245, [R1+0xa4] ;  /* 0x0000a40001f57983 */ /* 0x000ee80000300800 */
[----:B------:R-:W3:Y:S04]  /*43cf0*/  LDL.LU R246, [R1+0xa8] ;  /* 0x0000a80001f67983 */ /* 0x000ee80000300800 */
[----:B------:R-:W3:Y:S04]  /*43d00*/  LDL.LU R247, [R1+0xac] ;  /* 0x0000ac0001f77983 */ /* 0x000ee80000300800 */
[----:B-1----:R-:W2:Y:S04]  /*43d10*/  LDL.LU R12, [R1+0xb0] ;  /* 0x0000b000010c7983 */ /* 0x002ea80000300800 */
        /* <DEDUP_REMOVED lines=106> */
[C---:B------:R-:W-:Y:S08]  /*443c0*/  HMMA.1688.F32.TF32 R180, R240.reuse, R6, R180 ;  /* 0x00000006f0b4723c */ /* 0x040ff000000810b4 */
[C---:B------:R-:W-:Y:S08]  /*443d0*/  HMMA.1688.F32.TF32 R228, R240.reuse, R10, R228 ;  /* 0x0000000af0e4723c */ /* 0x040ff000000810e4 */
[C---:B------:R-:W-:Y:S11]  /*443e0*/  HMMA.1688.F32.TF32 R224, R240.reuse, R34, R224 ;  /* 0x00000022f0e0723c */ /* 0x040ff600000810e0 */
[----:B------:R-:W-:Y:S04]  /*443f0*/  @!UPT UIADD3 URZ, URZ, URZ, URZ ;  /* 0x0000003f3f3ff290 */ /* 0x000fe8000fffe03f */
[----:B------:R-:W-:Y:S04]  /*44400*/  STL.64 [R1+0x7e0], R228 ;  /* 0x0007e0e401007387 */ /* 0x000fe80000100a00 */
[----:B------:R1:W-:Y:S04]  /*44410*/  STL.64 [R1+0x7e8], R230 ;  /* 0x0007e8e601007387 */ /* 0x0003e80000100a00 */
[----:B-1----:R-:W2:Y:S04]  /*44420*/  LDL.LU.64 R230, [R1+0x2990] ;  /* 0x0029900001e67983 */ /* 0x002ea80000300a00 */
[----:B------:R-:W2:Y:S04]  /*44430*/  LDL.LU.64 R228, [R1+0x2988] ;  /* 0x0029880001e47983 */ /* 0x000ea80000300a00 */
[----:B------:R-:W-:Y:S04]  /*44440*/  STL.64 [R1+0x790], R180 ;  /* 0x000790b401007387 */ /* 0x000fe80000100a00 */
[----:B------:R1:W-:Y:S02]  /*44450*/  STL.64 [R1+0x798], R182 ;  /* 0x000798b601007387 */ /* 0x0003e40000100a00 */
[C---:B-1----:R-:W-:Y:S02]  /*44460*/  HMMA.1688.F32.TF32 R180, R240.reuse, R30, R220 ;  /* 0x0000001ef0b4723c */ /* 0x042fe400000810dc */
[----:B------:R-:W-:Y:S04]  /*44470*/  STL.64 [R1+0x830], R224 ;  /* 0x000830e001007387 */ /* 0x000fe80000100a00 */
[----:B------:R-:W-:Y:S02]  /*44480*/  STL.64 [R1+0x838], R226 ;  /* 0x000838e201007387 */ /* 0x000fe40000100a00 */
[C---:B------:R-:W-:Y:S11]  /*44490*/  HMMA.1688.F32.TF32 R216, R240.reuse, R26, R216 ;  /* 0x0000001af0d8723c */ /* 0x040ff600000810d8 */
[----:B------:R-:W-:Y:S04]  /*444a0*/  @!UPT UIADD3 URZ, URZ, URZ, URZ ;  /* 0x0000003f3f3ff290 */ /* 0x000fe8000fffe03f */
[----:B------:R-:W-:Y:S04]  /*444b0*/  STL.64 [R1+0x820], R180 ;  /* 0x000820b401007387 */ /* 0x000fe80000100a00 */
[----:B------:R1:W-:Y:S02]  /*444c0*/  STL.64 [R1+0x828], R182 ;  /* 0x000828b601007387 */ /* 0x0003e40000100a00 */
[C---:B-1----:R-:W-:Y:S02]  /*444d0*/  HMMA.1688.F32.TF32 R180, R240.reuse, R50, R208 ;  /* 0x00000032f0b4723c */ /* 0x042fe400000810d0 */
[----:B------:R-:W-:Y:S04]  /*444e0*/  STL.64 [R1+0x780], R216 ;  /* 0x000780d801007387 */ /* 0x000fe80000100a00 */
[----:B------:R-:W-:Y:S02]  /*444f0*/  STL.64 [R1+0x788], R218 ;  /* 0x000788da01007387 */ /* 0x000fe40000100a00 */
[C---:B------:R-:W-:Y:S02]  /*44500*/  HMMA.1688.F32.TF32 R204, R240.reuse, R46, R204 ;  /* 0x0000002ef0cc723c */ /* 0x040fe400000810cc */
[----:B------:R-:W-:Y:S04]  /*44510*/  STL.64 [R1+0x640], R212 ;  /* 0x000640d401007387 */ /* 0x000fe80000100a00 */
[----:B------:R-:W-:Y:S02]  /*44520*/  STL.64 [R1+0x648], R214 ;  /* 0x000648d601007387 */ /* 0x000fe40000100a00 */
[C---:B------:R-:W-:Y:S07]  /*44530*/  HMMA.1688.F32.TF32 R192, R240.reuse, R66, R192 ;  /* 0x00000042f0c0723c */ /* 0x040fee00000810c0 */
[----:B------:R-:W-:Y:S04]  /*44540*/  STL.64 [R1+0x5d0], R180 ;  /* 0x0005d0b401007387 */ /* 0x000fe80000100a00 */
[----:B------:R1:W-:Y:S02]  /*44550*/  STL.64 [R1+0x5d8], R182 ;  /* 0x0005d8b601007387 */ /* 0x0003e40000100a00 */
[C---:B-1----:R-:W-:Y:S02]  /*44560*/  HMMA.1688.F32.TF32 R180, R240.reuse, R38, R196 ;  /* 0x00000026f0b4723c */ /* 0x042fe400000810c4 */
[----:B------:R-:W-:Y:S04]  /*44570*/  STL.64 [R1+0x8f0], R204 ;  /* 0x0008f0cc01007387 */ /* 0x000fe80000100a00 */
[----:B------:R-:W-:Y:S04]  /*44580*/  STL.64 [R1+0x8f8], R206 ;  /* 0x0008f8ce01007387 */ /* 0x000fe80000100a00 */
[----:B------:R-:W-:Y:S04]  /*44590*/  STL.64 [R1+0x900], R200 ;  /* 0x000900c801007387 */ /* 0x000fe80000100a00 */
[----:B------:R-:W-:Y:S09]  /*445a0*/  STL.64 [R1+0x908], R202 ;  /* 0x000908ca01007387 */ /* 0x000ff20000100a00 */
[----:B------:R-:W-:Y:S04]  /*445b0*/  STL.64 [R1+0x920], R180 ;  /* 0x000920b401007387 */ /* 0x000fe80000100a00 */
[----:B------:R-:W-:Y:S04]  /*445c0*/  STL.64 [R1+0x928], R182 ;  /* 0x000928b601007387 */ /* 0x000fe80000100a00 */
[----:B------:R-:W-:Y:S04]  /*445d0*/  STL.64 [R1+0xab0], R192 ;  /* 0x000ab0c001007387 */ /* 0x000fe80000100a00 */
[----:B------:R1:W-:Y:S04]  /*445e0*/  STL.64 [R1+0xab8], R194 ;  /* 0x000ab8c201007387 */ /* 0x0003e80000100a00 */
[----:B------:R-:W-:Y:S04]  /*445f0*/  STL.64 [R1+0xae0], R188 ;  /* 0x000ae0bc01007387 */ /* 0x000fe80000100a00 */
[----:B------:R3:W-:Y:S01]  /*44600*/  STL.64 [R1+0xae8], R190 ;  /* 0x000ae8be01007387 */ /* 0x0007e20000100a00 */
[C---:B-1----:R-:W-:Y:S03]  /*44610*/  HMMA.1688.F32.TF32 R192, R240.reuse, R58, R184 ;  /* 0x0000003af0c0723c */ /* 0x042fe600000810b8 */
[----:B------:R-:W-:Y:S04]  /*44620*/  LDS R180, [R33+0x13100] ;  /* 0x0131000021b47984 */ /* 0x000fe80000000800 */
[----:B------:R-:W-:Y:S01]  /*44630*/  LDS R182, [R33+0x13900] ;  /* 0x0139000021b67984 */ /* 0x000fe20000000800 */
[C---:B---3--:R-:W-:Y:S03]  /*44640*/  HMMA.1688.F32.TF32 R188, R240.reuse, R54, R176 ;  /* 0x00000036f0bc723c */ /* 0x048fe600000810b0 */
[----:B------:R-:W-:Y:S04]  /*44650*/  LDS R181, [R32+0x13100] ;  /* 0x0131000020b57984 */ /* 0x000fe80000000800 */
[----:B------:R-:W1:Y:S01]  /*44660*/  LDS R183, [R32+0x13900] ;  /* 0x0139000020b77984 */ /* 0x000e620000000800 */
        /* <DEDUP_REMOVED lines=17> */
[----:B------:R3:W-:Y:S03]  /*44780*/  STL.64 [R1+0xd40], R176 ;  /* 0x000d40b001007387 */ /* 0x0007e60000100a00 */
[C---:B------:R-:W-:Y:S01]  /*44790*/  HMMA.1688.F32.TF32 R16, R240.reuse, R130, R244 ;  /* 0x00000082f010723c */ /* 0x040fe200000810f4 */
[----:B------:R4:W-:Y:S04]  /*447a0*/  STL.64 [R1+0xd48], R178 ;  /* 0x000d48b201007387 */ /* 0x0009e80000100a00 */
        /* <DEDUP_REMOVED lines=19> */
[----:B---3--:R-:W3:Y:S04]  /*448e0*/  LDL.LU R176, [R1+0x10] ;  /* 0x0000100001b07983 */ /* 0x008ee80000300800 */
[----:B------:R-:W-:Y:S04]  /*448f0*/  STL.64 [R1+0x1110], R16 ;  /* 0x0011101001007387 */ /* 0x000fe80000100a00 */
[----:B------:R-:W-:Y:S04]  /*44900*/  STL.64 [R1+0x1118], R18 ;  /* 0x0011181201007387 */ /* 0x000fe80000100a00 */
[----:B------:R1:W-:Y:S04]  /*44910*/  STL.64 [R1+0x1150], R12 ;  /* 0x0011500c01007387 */ /* 0x0003e80000100a00 */
[----:B------:R1:W-:Y:S04]  /*44920*/  STL.64 [R1+0x1158], R14 ;  /* 0x0011580e01007387 */ /* 0x0003e80000100a00 */
[----:B------:R-:W3:Y:S04]  /*44930*/  LDL.LU R177, [R1+0x14] ;  /* 0x0000140001b17983 */ /* 0x000ee80000300800 */
[----:B----4-:R-:W3:Y:S04]  /*44940*/  LDL.LU R178, [R1+0x18] ;  /* 0x0000180001b27983 */ /* 0x010ee80000300800 */
        /* <DEDUP_REMOVED lines=93> */
[----:B------:R-:W4:Y:S04]  /*44f20*/  LDL.LU R172, [R1] ;  /* 0x0000000001ac7983 */ /* 0x000f280000300800 */
        /* <DEDUP_REMOVED lines=8> */
[C---:B------:R-:W-:Y:S08]  /*44fb0*/  HMMA.1688.F32.TF32 R168, R180.reuse, R22, R168 ;  /* 0x00000016b4a8723c */ /* 0x040ff000000810a8 */
[C---:B------:R-:W-:Y:S08]  /*44fc0*/  HMMA.1688.F32.TF32 R192, R180.reuse, R30, R192 ;  /* 0x0000001eb4c0723c */ /* 0x040ff000000810c0 */
[----:B------:R-:W-:Y:S08]  /*44fd0*/  HMMA.1688.F32.TF32 R196, R180, R34, R196 ;  /* 0x00000022b4c4723c */ /* 0x000ff000000810c4 */
[C---:B------:R-:W-:Y:S08]  /*44fe0*/  HMMA.1688.F32.TF32 R212, R240.reuse, R110, R212 ;  /* 0x0000006ef0d4723c */ /* 0x040ff000000810d4 */
[C---:B------:R-:W-:Y:S08]  /*44ff0*/  HMMA.1688.F32.TF32 R220, R240.reuse, R118, R220 ;  /* 0x00000076f0dc723c */ /* 0x040ff000000810dc */
[C---:B------:R-:W-:Y:S08]  /*45000*/  HMMA.1688.F32.TF32 R224, R240.reuse, R122, R224 ;  /* 0x0000007af0e0723c */ /* 0x040ff000000810e0 */
[C---:B------:R-:W-:Y:S08]  /*45010*/  HMMA.1688.F32.TF32 R216, R240.reuse, R114, R216 ;  /* 0x00000072f0d8723c */ /* 0x040ff000000810d8 */
[----:B------:R-:W-:Y:S07]  /*45020*/  HMMA.1688.F32.TF32 R240, R240, R106, R208 ;  /* 0x0000006af0f0723c */ /* 0x000fee00000810d0 */
[----:B------:R-:W-:Y:S04]  /*45030*/  STL.64 [R1+0x1180], R224 ;  /* 0x001180e001007387 */ /* 0x000fe80000100a00 */
[----:B------:R1:W-:Y:S01]  /*45040*/  STL.64 [R1+0x1188], R226 ;  /* 0x001188e201007387 */ /* 0x0003e20000100a00 */
[C---:B------:R-:W-:Y:S03]  /*45050*/  HMMA.1688.F32.TF32 R204, R180.reuse, R10, R204 ;  /* 0x0000000ab4cc723c */ /* 0x040fe600000810cc */
[----:B-1----:R-:W2:Y:S04]  /*45060*/  LDL.LU.64 R226, [R1+0x2980] ;  /* 0x0029800001e27983 */ /* 0x002ea80000300a00 */
[----:B------:R-:W2:Y:S01]  /*45070*/  LDL.LU.64 R224, [R1+0x2978] ;  /* 0x0029780001e07983 */ /* 0x000ea20000300a00 */
[C---:B------:R-:W-:Y:S03]  /*45080*/  HMMA.1688.F32.TF32 R200, R180.reuse, R6, R200 ;  /* 0x00000006b4c8723c */ /* 0x040fe600000810c8 */
[----:B------:R-:W-:Y:S04]  /*45090*/  STL.64 [R1+0x11a0], R220 ;  /* 0x0011a0dc01007387 */ /* 0x000fe80000100a00 */
[----:B------:R1:W-:Y:S04]  /*450a0*/  STL.64 [R1+0x11a8], R222 ;  /* 0x0011a8de01007387 */ /* 0x0003e80000100a00 */
[----:B-1----:R-:W3:Y:S04]  /*450b0*/  LDL.LU.64 R222, [R1+0x2970] ;  /* 0x0029700001de7983 */ /* 0x002ee80000300a00 */
[----:B------:R-:W3:Y:S04]  /*450c0*/  LDL.LU.64 R220, [R1+0x2968] ;  /* 0x0029680001dc7983 */ /* 0x000ee80000300a00 */
[----:B------:R-:W-:Y:S04]  /*450d0*/  STL.64 [R1+0x11d0], R216 ;  /* 0x0011d0d801007387 */ /* 0x000fe80000100a00 */
[----:B------:R1:W-:Y:S01]  /*450e0*/  STL.64 [R1+0x11d8], R218 ;  /* 0x0011d8da01007387 */ /* 0x0003e20000100a00 */
[C---:B------:R-:W-:Y:S03]  /*450f0*/  HMMA.1688.F32.TF32 R188, R180.reuse, R26, R188 ;  /* 0x0000001ab4bc723c */ /* 0x040fe600000810bc */
[----:B-1----:R-:W4:Y:S04]  /*45100*/  LDL.LU.64 R218, [R1+0x2960] ;  /* 0x0029600001da7983 */ /* 0x002f280000300a00 */
[----:B------:R-:W4:Y:S04]  /*45110*/  LDL.LU.64 R216, [R1+0x2958] ;  /* 0x0029580001d87983 */ /* 0x000f280000300a00 */
[----:B------:R-:W-:Y:S04]  /*45120*/  STL.64 [R1+0x11f0], R212 ;  /* 0x0011f0d401007387 */ /* 0x000fe80000100a00 */
[----:B------:R1:W-:Y:S04]  /*45130*/  STL.64 [R1+0x11f8], R214 ;  /* 0x0011f8d601007387 */ /* 0x0003e80000100a00 */
[----:B-1----:R-:W2:Y:S04]  /*45140*/  LDL.LU.64 R214, [R1+0x2950] ;  /* 0x0029500001d67983 */ /* 0x002ea80000300a00 */
[----:B------:R-:W2:Y:S04]  /*45150*/  LDL.LU.64 R212, [R1+0x2948] ;  /* 0x0029480001d47983 */ /* 0x000ea80000300a00 */
[----:B------:R-:W2:Y:S04]  /*45160*/  LDL.LU.64 R210, [R1+0x2940] ;  /* 0x0029400001d27983 */ /* 0x000ea80000300a00 */
[----:B------:R-:W2:Y:S04]  /*45170*/  LDL.LU.64 R208, [R1+0x2938] ;  /* 0x0029380001d07983 */ /* 0x000ea80000300a00 */
[----:B------:R-:W-:Y:S04]  /*45180*/  STL.64 [R1+0x1220], R240 ;  /* 0x001220f001007387 */ /* 0x000fe80000100a00 */
[----:B------:R-:W-:Y:S04]  /*45190*/  STL.64 [R1+0x1228], R242 ;  /* 0x001228f201007387 */ /* 0x000fe80000100a00 */
[----:B------:R-:W-:Y:S04]  /*451a0*/  LDS R240, [R33+0x13180] ;  /* 0x0131800021f07984 */ /* 0x000fe80000000800 */
[----:B------:R1:W-:Y:S04]  /*451b0*/  LDS R242, [R33+0x13980] ;  /* 0x0139800021f27984 */ /* 0x0003e80000000800 */
[----:B------:R-:W-:Y:S04]  /*451c0*/  LDS R241, [R32+0x13180] ;  /* 0x0131800020f17984 */ /* 0x000fe80000000800 */
[----:B-1----:R-:W2:Y:S04]  /*451d0*/  LDL.LU R33, [R1+0x2934] ;  /* 0x0029340001217983 */ /* 0x002ea80000300800 */
[----:B------:R1:W2:Y:S04]  /*451e0*/  LDS R243, [R32+0x13980] ;  /* 0x0139800020f37984 */ /* 0x0002a80000000800 */
[----:B-1----:R-:W2:Y:S04]  /*451f0*/  LDL.LU R32, [R1+0x2930] ;  /* 0x0029300001207983 */ /* 0x002ea80000300800 */
[----:B------:R-:W-:Y:S04]  /*45200*/  STL.64 [R1+0x320], R204 ;  /* 0x000320cc01007387 */ /* 0x000fe80000100a00 */
[----:B------:R1:W-:Y:S01]  /*45210*/  STL.64 [R1+0x328], R206 ;  /* 0x000328ce01007387 */ /* 0x0003e20000100a00 */
[C---:B------:R-:W-:Y:S03]  /*45220*/  HMMA.1688.F32.TF32 R160, R180.reuse, R46, R160 ;  /* 0x0000002eb4a0723c */ /* 0x040fe600000810a0 */
        /* <DEDUP_REMOVED lines=11> */
[----:B------:R1:W-:Y:S01]  /*452e0*/  STL.64 [R1+0x4e8], R194 ;  /* 0x0004e8c201007387 */ /* 0x0003e20000100a00 */
[C---:B------:R-:W-:Y:S03]  /*452f0*/  HMMA.1688.F32.TF32 R88, R180.reuse, R62, R88 ;  /* 0x0000003eb458723c */ /* 0x040fe60000081058 */
[----:B-1----:R-:W2:Y:S04]  /*45300*/  LDL.LU.64 R194, [R1+0x28f8] ;  /* 0x0028f80001c27983 */ /* 0x002ea80000300a00 */
[----:B------:R-:W2:Y:S04]  /*45310*/  LDL.LU.64 R192, [R1+0x28f0] ;  /* 0x0028f00001c07983 */ /* 0x000ea80000300a00 */
[----:B------:R-:W2:Y:S04]  /*45320*/  LDL.LU R108, [R1+0x1418] ;  /* 0x00141800016c7983 */ /* 0x000ea80000300800 */
[----:B------:R-:W-:Y:S04]  /*45330*/  STL.64 [R1+0x350], R188 ;  /* 0x000350bc01007387 */ /* 0x000fe80000100a00 */
[----:B------:R1:W-:Y:S04]  /*45340*/  STL.64 [R1+0x358], R190 ;  /* 0x000358be01007387 */ /* 0x0003e80000100a00 */
[----:B-1----:R-:W2:Y:S04]  /*45350*/  LDL.LU.64 R190, [R1+0x28e8] ;  /* 0x0028e80001be7983 */ /* 0x002ea80000300a00 */
[----:B------:R-:W2:Y:S04]  /*45360*/  LDL.LU.64 R188, [R1+0x28e0] ;  /* 0x0028e00001bc7983 */ /* 0x000ea80000300a00 */
[----:B------:R-:W2:Y:S04]  /*45370*/  LDL.LU R109, [R1+0x141c] ;  /* 0x00141c00016d7983 */ /* 0x000ea80000300800 */
[----:B------:R-:W-:Y:S04]  /*45380*/  STL.64 [R1+0x330], R168 ;  /* 0x000330a801007387 */ /* 0x000fe80000100a00 */
[----:B------:R1:W-:Y:S01]  /*45390*/  STL.64 [R1+0x338], R170 ;  /* 0x000338aa01007387 */ /* 0x0003e20000100a00 */
[C---:B------:R-:W-:Y:S03]  /*453a0*/  HMMA.1688.F32.TF32 R16, R180.reuse, R54, R16 ;  /* 0x00000036b410723c */ /* 0x040fe60000081010 */
[----:B-1----:R-:W2:Y:S04]  /*453b0*/  LDL.LU.64 R170, [R1+0x28d8] ;  /* 0x0028d80001aa7983 */ /* 0x002ea80000300a00 */
[----:B------:R-:W2:Y:S04]  /*453c0*/  LDL.LU.64 R168, [R1+0x28d0] ;  /* 0x0028d00001a87983 */ /* 0x000ea80000300a00 */
        /* <DEDUP_REMOVED lines=46> */
[----:B------:R-:W2:Y:S01]  /*456b0*/  LDL.LU.64 R248, [R1+0x2820] ;  /* 0x0028200001f87983 */ /* 0x000ea20000300a00 */
[C---:B------:R-:W-:Y:S11]  /*456c0*/  HMMA.1688.F32.TF32 R184, R180.reuse, R70, R184 ;  /* 0x00000046b4b8723c */ /* 0x040ff600000810b8 */
[----:B------:R-:W-:Y:S11]  /*456d0*/  @!UPT UIADD3 URZ, URZ, URZ, URZ ;  /* 0x0000003f3f3ff290 */ /* 0x000ff6000fffe03f */
[----:B------:R-:W-:Y:S01]  /*456e0*/  @!UPT UIADD3 URZ, URZ, URZ, URZ ;  /* 0x0000003f3f3ff290 */ /* 0x000fe2000fffe03f */
[----:B------:R-:W-:Y:S04]  /*456f0*/  STL.64 [R1+0xb60], R184 ;  /* 0x000b60b801007387 */ /* 0x000fe80000100a00 */
[----:B------:R1:W-:Y:S02]  /*45700*/  STL.64 [R1+0xb68], R186 ;  /* 0x000b68ba01007387 */ /* 0x0003e40000100a00 */
[C---:B-1----:R-:W-:Y:S08]  /*45710*/  HMMA.1688.F32.TF32 R184, R180.reuse, R158, R176 ;  /* 0x0000009eb4b8723c */ /* 0x042ff000000810b0 */
[C---:B------:R-:W-:Y:S11]  /*45720*/  HMMA.1688.F32.TF32 R176, R180.reuse, R154, R172 ;  /* 0x0000009ab4b0723c */ /* 0x040ff600000810ac */
[----:B------:R-:W-:Y:S04]  /*45730*/  @!UPT UIADD3 URZ, URZ, URZ, URZ ;  /* 0x0000003f3f3ff290 */ /* 0x000fe8000fffe03f */
[----:B------:R-:W-:Y:S04]  /*45740*/  STL.64 [R1+0xbc0], R184 ;  /* 0x000bc0b801007387 */ /* 0x000fe80000100a00 */
[----:B------:R-:W-:Y:S01]  /*45750*/  STL.64 [R1+0xbc8], R186 ;  /* 0x000bc8ba01007387 */ /* 0x000fe20000100a00 */
[C---:B--2---:R-:W-:Y:S03]  /*45760*/  HMMA.1688.F32.TF32 R172, R180.reuse, R150, R248 ;  /* 0x00000096b4ac723c */ /* 0x044fe600000810f8 */
[----:B------:R-:W2:Y:S04]  /*45770*/  LDL.LU R248, [R1+0x270] ;  /* 0x0002700001f87983 */ /* 0x000ea80000300800 */
[----:B------:R-:W-:Y:S04]  /*45780*/  STL.64 [R1+0xc10], R176 ;  /* 0x000c10b001007387 */ /* 0x000fe80000100a00 */
[----:B------:R-:W-:Y:S11]  /*45790*/  STL.64 [R1+0xc18], R178 ;  /* 0x000c18b201007387 */ /* 0x000ff60000100a00 */
[----:B------:R-:W-:Y:S01]  /*457a0*/  @!UPT UIADD3 URZ, URZ, URZ, URZ ;  /* 0x0000003f3f3ff290 */ /* 0x000fe2000fffe03f */
        /* <DEDUP_REMOVED lines=11> */
[----:B------:R-:W2:Y:S01]  /*45860*/  LDL.LU R246, [R1+0x288] ;  /* 0x0002880001f67983 */ /* 0x000ea20000300800 */
[C---:B-1----:R-:W-:Y:S03]  /*45870*/  HMMA.1688.F32.TF32 R172, R180.reuse, R142, R12 ;  /* 0x0000008eb4ac723c */ /* 0x042fe6000008100c */
[----:B------:R-:W2:Y:S05]  /*45880*/  LDL.LU R247, [R1+0x28c] ;  /* 0x00028c0001f77983 */ /* 0x000eaa0000300800 */
[C---:B------:R-:W-:Y:S01]  /*45890*/  HMMA.1688.F32.TF32 R12, R180.reuse, R138, R16 ;  /* 0x0000008ab40c723c */ /* 0x040fe20000081010 */
[----:B------:R-:W2:Y:S11]  /*458a0*/  LDL.LU R16, [R1+0x2c0] ;  /* 0x0002c00001107983 */ /* 0x000eb60000300800 */
[----:B------:R-:W-:Y:S03]  /*458b0*/  @!UPT UIADD3 URZ, URZ, URZ, URZ ;  /* 0x0000003f3f3ff290 */ /* 0x000fe6000fffe03f */
[----:B------:R-:W-:Y:S04]  /*458c0*/  STL.64 [R1+0xf20], R172 ;  /* 0x000f20ac01007387 */ /* 0x000fe80000100a00 */
[----:B------:R-:W-:Y:S04]  /*458d0*/  STL.64 [R1+0xf28], R174 ;  /* 0x000f28ae01007387 */ /* 0x000fe80000100a00 */
        /* <DEDUP_REMOVED lines=40> */
[----:B------:R1:W-:Y:S04]  /*45b60*/  STL.64 [R1+0x10f0], R12 ;  /* 0x0010f00c01007387 */ /* 0x0003e80000100a00 */
[----:B------:R1:W-:Y:S04]  /*45b70*/  STL.64 [R1+0x10f8], R14 ;  /* 0x0010f80e01007387 */ /* 0x0003e80000100a00 */
[----:B------:R-:W2:Y:S04]  /*45b80*/  LDL.LU R177, [R1+0xcf4] ;  /* 0x000cf40001b17983 */ /* 0x000ea80000300800 */
[----:B------:R-:W2:Y:S04]  /*45b90*/  LDL.LU R178, [R1+0xcf8] ;  /* 0x000cf80001b27983 */ /* 0x000ea80000300800 */
[----:B------:R-:W2:Y:S04]  /*45ba0*/  LDL.LU R179, [R1+0xcfc] ;  /* 0x000cfc0001b37983 */ /* 0x000ea80000300800 */
[----:B-1----:R-:W3:Y:S04]  /*45bb0*/  LDL.LU R12, [R1+0xde0] ;  /* 0x000de000010c7983 */ /* 0x002ee80000300800 */
        /* <DEDUP_REMOVED lines=11> */
[C---:B------:R-:W-:Y:S03]  /*45c70*/  HMMA.1688.F32.TF32 R160, R180.reuse, R114, R160 ;  /* 0x00000072b4a0723c */ /* 0x040fe600000810a0 */
[----:B------:R-:W4:Y:S04]  /*45c80*/  LDL.LU R100, [R1+0x580] ;  /* 0x0005800001647983 */ /* 0x000f280000300800 */
[----:B------:R-:W4:Y:S01]  /*45c90*/  LDL.LU R101, [R1+0x584] ;  /* 0x0005840001657983 */ /* 0x000f220000300800 */
[C---:B------:R-:W-:Y:S03]  /*45ca0*/  HMMA.1688.F32.TF32 R164, R180.reuse, R110, R164 ;  /* 0x0000006eb4a4723c */ /* 0x040fe600000810a4 */
[----:B------:R-:W4:Y:S04]  /*45cb0*/  LDL.LU R102, [R1+0x588] ;  /* 0x0005880001667983 */ /* 0x000f280000300800 */
[----:B------:R-:W4:Y:S01]  /*45cc0*/  LDL.LU R103, [R1+0x58c] ;  /* 0x00058c0001677983 */ /* 0x000f220000300800 */
[----:B------:R-:W-:Y:S07]  /*45cd0*/  HMMA.1688.F32.TF32 R168, R180, R106, R168 ;  /* 0x0000006ab4a8723c */ /* 0x000fee00000810a8 */
[----:B------:R1:W-:Y:S04]  /*45ce0*/  STL.64 [R1+0x1130], R160 ;  /* 0x001130a001007387 */ /* 0x0003e80000100a00 */
[----:B------:R1:W-:Y:S04]  /*45cf0*/  STL.64 [R1+0x1138], R162 ;  /* 0x001138a201007387 */ /* 0x0003e80000100a00 */
[----:B-1----:R-:W4:Y:S04]  /*45d00*/  LDL.LU R160, [R1+0x5b0] ;  /* 0x0005b00001a07983 */ /* 0x002f280000300800 */
[----:B------:R-:W4:Y:S04]  /*45d10*/  LDL.LU R161, [R1+0x5b4] ;  /* 0x0005b40001a17983 */ /* 0x000f280000300800 */
[----:B------:R-:W4:Y:S04]  /*45d20*/  LDL.LU R162, [R1+0x5b8] ;  /* 0x0005b80001a27983 */ /* 0x000f280000300800 */
[----:B------:R-:W4:Y:S04]  /*45d30*/  LDL.LU R163, [R1+0x5bc] ;  /* 0x0005bc0001a37983 */ /* 0x000f280000300800 */
[----:B------:R1:W-:Y:S04]  /*45d40*/  STL.64 [R1+0x1160], R164 ;  /* 0x001160a401007387 */ /* 0x0003e80000100a00 */
[----:B------:R1:W-:Y:S04]  /*45d50*/  STL.64 [R1+0x1168], R166 ;  /* 0x001168a601007387 */ /* 0x0003e80000100a00 */
[----:B-1----:R-:W4:Y:S04]  /*45d60*/  LDL.LU R164, [R1+0x670] ;  /* 0x0006700001a47983 */ /* 0x002f280000300800 */
[----:B------:R-:W4:Y:S04]  /*45d70*/  LDL.LU R165, [R1+0x674] ;  /* 0x0006740001a57983 */ /* 0x000f280000300800 */
[----:B------:R-:W4:Y:S04]  /*45d80*/  LDL.LU R166, [R1+0x678] ;  /* 0x0006780001a67983 */ /* 0x000f280000300800 */
[----:B------:R-:W4:Y:S04]  /*45d90*/  LDL.LU R167, [R1+0x67c] ;  /* 0x00067c0001a77983 */ /* 0x000f280000300800 */
[----:B------:R-:W4:Y:S04]  /*45da0*/  LDL.LU R180, [R1+0xc30] ;  /* 0x000c300001b47983 */ /* 0x000f280000300800 */
[----:B------:R1:W-:Y:S04]  /*45db0*/  STL.64 [R1+0x11c0], R168 ;  /* 0x0011c0a801007387 */ /* 0x0003e80000100a00 */
[----:B------:R1:W-:Y:S04]  /*45dc0*/  STL.64 [R1+0x11c8], R170 ;  /* 0x0011c8aa01007387 */ /* 0x0003e80000100a00 */
[----:B------:R-:W4:Y:S04]  /*45dd0*/  LDL.LU R181, [R1+0xc34] ;  /* 0x000c340001b57983 */ /* 0x000f280000300800 */
[----:B------:R-:W4:Y:S04]  /*45de0*/  LDL.LU R182, [R1+0xc38] ;  /* 0x000c380001b67983 */ /* 0x000f280000300800 */
[----:B------:R-:W4:Y:S04]  /*45df0*/  LDL.LU R183, [R1+0xc3c] ;  /* 0x000c3c0001b77983 */ /* 0x000f280000300800 */
[----:B-1----:R-:W4:Y:S04]  /*45e00*/  LDL.LU R168, [R1+0xc00] ;  /* 0x000c000001a87983 */ /* 0x002f280000300800 */
[----:B------:R-:W4:Y:S04]  /*45e10*/  LDL.LU R169, [R1+0xc04] ;  /* 0x000c040001a97983 */ /* 0x000f280000300800 */
[----:B------:R-:W4:Y:S04]  /*45e20*/  LDL.LU R170, [R1+0xc08] ;  /* 0x000c080001aa7983 */ /* 0x000f280000300800 */
[----:B------:R-:W4:Y:S01]  /*45e30*/  LDL.LU R171, [R1+0xc0c] ;  /* 0x000c0c0001ab7983 */ /* 0x000f220000300800 */
[C---:B--2---:R-:W-:Y:S08]  /*45e40*/  HMMA.1688.F32.TF32 R176, R240.reuse, R34, R176 ;  /* 0x00000022f0b0723c */ /* 0x044ff000000810b0 */
[C---:B---3--:R-:W-:Y:S08]  /*45e50*/  HMMA.1688.F32.TF32 R12, R240.reuse, R10, R12 ;  /* 0x0000000af00c723c */ /* 0x048ff0000008100c */
[C---:B----4-:R-:W-:Y:S08]  /*45e60*/  HMMA.1688.F32.TF32 R184, R240.reuse, R6, R184 ;  /* 0x00000006f0b8723c */ /* 0x050ff000000810b8 */
[C---:B------:R-:W-:Y:S07]  /*45e70*/  HMMA.1688.F32.TF32 R172, R240.reuse, R30, R172 ;  /* 0x0000001ef0ac723c */ /* 0x040fee00000810ac */
[----:B------:R-:W-:Y:S04]  /*45e80*/  STL.64 [R1+0x1b0], R12 ;  /* 0x0001b00c01007387 */ /* 0x000fe80000100a00 */
[----:B------:R-:W-:Y:S04]  /*45e90*/  STL.64 [R1+0x1b8], R14 ;  /* 0x0001b80e01007387 */ /* 0x000fe80000100a00 */
[----:B------:R-:W-:Y:S04]  /*45ea0*/  STL.64 [R1+0x1a0], R184 ;  /* 0x0001a0b801007387 */ /* 0x000fe80000100a00 */
[----:B------:R1:W-:Y:S01]  /*45eb0*/  STL.64 [R1+0x1a8], R186 ;  /* 0x0001a8ba01007387 */ /* 0x0003e20000100a00 */
[C---:B------:R-:W-:Y:S03]  /*45ec0*/  HMMA.1688.F32.TF32 R88, R240.reuse, R62, R88 ;  /* 0x0000003ef058723c */ /* 0x040fe60000081058 */
[----:B------:R-:W-:Y:S04]  /*45ed0*/  LDS R12, [R108+0x13000] ;  /* 0x013000006c0c7984 */ /* 0x000fe80000000800 */
[----:B------:R-:W-:Y:S04]  /*45ee0*/  LDS R14, [R108+0x13800] ;  /* 0x013800006c0e7984 */ /* 0x000fe80000000800 */
[----:B-1----:R-:W2:Y:S04]  /*45ef0*/  LDL.LU.64 R186, [R1+0x2818] ;  /* 0x0028180001ba7983 */ /* 0x002ea80000300a00 */
[----:B------:R-:W2:Y:S04]  /*45f00*/  LDL.LU.64 R184, [R1+0x2810] ;  /* 0x0028100001b87983 */ /* 0x000ea80000300a00 */
[----:B------:R-:W-:Y:S04]  /*45f10*/  STL.64 [R1+0x1f0], R176 ;  /* 0x0001f0b001007387 */ /* 0x000fe80000100a00 */
[----:B------:R1:W-:Y:S04]  /*45f20*/  STL.64 [R1+0x1f8], R178 ;  /* 0x0001f8b201007387 */ /* 0x0003e80000100a00 */
[----:B------:R-:W-:Y:S04]  /*45f30*/  LDS R13, [R109+0x13000] ;  /* 0x013000006d0d7984 */ /* 0x000fe80000000800 */
[----:B------:R-:W3:Y:S04]  /*45f40*/  LDS R15, [R109+0x13800] ;  /* 0x013800006d0f7984 */ /* 0x000ee80000000800 */
[----:B-1----:R-:W4:Y:S04]  /*45f50*/  LDL.LU.64 R178, [R1+0x2808] ;  /* 0x0028080001b27983 */ /* 0x002f280000300a00 */
[----:B------:R-:W4:Y:S04]  /*45f60*/  LDL.LU.64 R176, [R1+0x2800] ;  /* 0x0028000001b07983 */ /* 0x000f280000300a00 */
[----:B------:R-:W-:Y:S04]  /*45f70*/  STL.64 [R1+0x1e0], R172 ;  /* 0x0001e0ac01007387 */ /* 0x000fe80000100a00 */
[----:B------:R1:W-:Y:S04]  /*45f80*/  STL.64 [R1+0x1e8], R174 ;  /* 0x0001e8ae01007387 */ /* 0x0003e80000100a00 */
[----:B-1----:R-:W3:Y:S04]  /*45f90*/  LDL.LU.64 R174, [R1+0x27f8] ;  /* 0x0027f80001ae7983 */ /* 0x002ee80000300a00 */
[----:B------:R-:W3:Y:S01]  /*45fa0*/  LDL.LU.64 R172, [R1+0x27f0] ;  /* 0x0027f00001ac7983 */ /* 0x000ee20000300a00 */
[C---:B------:R-:W-:Y:S11]  /*45fb0*/  HMMA.1688.F32.TF32 R180, R240.reuse, R26, R180 ;  /* 0x0000001af0b4723c */ /* 0x040ff600000810b4 */
[----:B------:R-:W-:Y:S11]  /*45fc0*/  @!UPT UIADD3 URZ, URZ, URZ, URZ ;  /* 0x0000003f3f3ff290 */ /* 0x000ff6000fffe03f */
[----:B------:R-:W-:Y:S01]  /*45fd0*/  @!UPT UIADD3 URZ, URZ, URZ, URZ ;  /* 0x0000003f3f3ff290 */ /* 0x000fe2000fffe03f */
[----:B------:R-:W-:Y:S04]  /*45fe0*/  STL.64 [R1+0x1d0], R180 ;  /* 0x0001d0b401007387 */ /* 0x000fe80000100a00 */
[----:B------:R1:W-:Y:S02]  /*45ff0*/  STL.64 [R1+0x1d8], R182 ;  /* 0x0001d8b601007387 */ /* 0x0003e40000100a00 */
[C---:B-1----:R-:W-:Y:S08]  /*46000*/  HMMA.1688.F32.TF32 R180, R240.reuse, R22, R168 ;  /* 0x00000016f0b4723c */ /* 0x042ff000000810a8 */
[C---:B------:R-:W-:Y:S08]  /*46010*/  HMMA.1688.F32.TF32 R168, R240.reuse, R50, R164 ;  /* 0x00000032f0a8723c */ /* 0x040ff000000810a4 */
        /* <DEDUP_REMOVED lines=9> */
[----:B------:R-:W-:Y:S01]  /*460b0*/  STL.64 [R1+0x2a8], R166 ;  /* 0x0002a8a601007387 */ /* 0x000fe20000100a00 */
[C---:B------:R-:W-:Y:S03]  /*460c0*/  HMMA.1688.F32.TF32 R92, R240.reuse, R58, R84 ;  /* 0x0000003af05c723c */ /* 0x040fe60000081054 */
[----:B------:R-:W-:Y:S04]  /*460d0*/  STL.64 [R1+0x290], R160 ;  /* 0x000290a001007387 */ /* 0x000fe80000100a00 */
[----:B------:R-:W-:Y:S01]  /*460e0*/  STL.64 [R1+0x298], R162 ;  /* 0x000298a201007387 */ /* 0x000fe20000100a00 */
[C---:B------:R-:W-:Y:S03]  /*460f0*/  HMMA.1688.F32.TF32 R84, R240.reuse, R54, R16 ;  /* 0x00000036f054723c */ /* 0x040fe60000081010 */
[----:B------:R-:W-:Y:S04]  /*46100*/  STL.64 [R1+0x260], R100 ;  /* 0x0002606401007387 */ /* 0x000fe80000100a00 */
[----:B------:R-:W-:Y:S04]  /*46110*/  STL.64 [R1+0x268], R102 ;  /* 0x0002686601007387 */ /* 0x000fe80000100a00 */
[----:B------:R-:W-:Y:S04]  /*46120*/  STL.64 [R1+0x2d0], R96 ;  /* 0x0002d06001007387 */ /* 0x000fe80000100a00 */
[----:B------:R-:W-:Y:S04]  /*46130*/  STL.64 [R1+0x2d8], R98 ;  /* 0x0002d86201007387 */ /* 0x000fe80000100a00 */
[----:B------:R-:W-:Y:S01]  /*46140*/  STL.64 [R1+0x2e0], R88 ;  /* 0x0002e05801007387 */ /* 0x000fe20000100a00 */
[C---:B------:R-:W-:Y:S03]  /*46150*/  HMMA.1688.F32.TF32 R16, R240.reuse, R78, R248 ;  /* 0x0000004ef010723c */ /* 0x040fe600000810f8 */
[----:B------:R1:W-:Y:S05]  /*46160*/  STL.64 [R1+0x2e8], R90 ;  /* 0x0002e85a01007387 */ /* 0x0003ea0000100a00 */
[C---:B-1----:R-:W-:Y:S01]  /*46170*/  HMMA.1688.F32.TF32 R88, R240.reuse, R82, R244 ;  /* 0x00000052f058723c */ /* 0x042fe200000810f4 */
[----:B------:R-:W-:Y:S04]  /*46180*/  STL.64 [R1+0x2f0], R92 ;  /* 0x0002f05c01007387 */ /* 0x000fe80000100a00 */
[----:B------:R-:W-:Y:S04]  /*46190*/  STL.64 [R1+0x2f8], R94 ;  /* 0x0002f85e01007387 */ /* 0x000fe80000100a00 */
[----:B------:R-:W-:Y:S04]  /*461a0*/  STL.64 [R1+0x2c0], R84 ;  /* 0x0002c05401007387 */ /* 0x000fe80000100a00 */
[----:B------:R-:W-:Y:S10]  /*461b0*/  STL.64 [R1+0x2c8], R86 ;  /* 0x0002c85601007387 */ /* 0x000ff40000100a00 */
[----:B------:R-:W-:Y:S04]  /*461c0*/  STL.64 [R1+0x300], R88 ;  /* 0x0003005801007387 */ /* 0x000fe80000100a00 */
[----:B------:R-:W-:Y:S04]  /*461d0*/  STL.64 [R1+0x308], R90 ;  /* 0x0003085a01007387 */ /* 0x000fe80000100a00 */
[----:B------:R-:W-:Y:S04]  /*461e0*/  STL.64 [R1+0x4b0], R16 ;  /* 0x0004b01001007387 */ /* 0x000fe80000100a00 */
[----:B------:R2:W-:Y:S02]  /*461f0*/  STL.64 [R1+0x4b8], R18 ;  /* 0x0004b81201007387 */ /* 0x0005e40000100a00 */
[C---:B--2---:R-:W-:Y:S08]  /*46200*/  HMMA.1688.F32.TF32 R16, R240.reuse, R158, R184 ;  /* 0x0000009ef010723c */ /* 0x044ff000000810b8 */
[C---:B----4-:R-:W-:Y:S08]  /*46210*/  HMMA.1688.F32.TF32 R88, R240.reuse, R70, R176 ;  /* 0x00000046f058723c */ /* 0x050ff000000810b0 */
[C---:B---3--:R-:W-:Y:S11]  /*46220*/  HMMA.1688.F32.TF32 R84, R240.reuse, R74, R172 ;  /* 0x0000004af054723c */ /* 0x048ff600000810ac */
[----:B------:R-:W-:Y:S11]  /*46230*/  @!UPT UIADD3 URZ, URZ, URZ, URZ ;  /* 0x0000003f3f3ff290 */ /* 0x000ff6000fffe03f */
[----:B------:R-:W-:Y:S01]  /*46240*/  @!UPT UIADD3 URZ, URZ, URZ, URZ ;  /* 0x0000003f3f3ff290 */ /* 0x000fe2000fffe03f */
        /* <DEDUP_REMOVED lines=36> */
[----:B------:R1:W-:Y:S04]  /*46490*/  STL.64 [R1+0x1000], R84 ;  /* 0x0010005401007387 */ /* 0x0003e80000100a00 */
[----:B------:R2:W-:Y:S04]  /*464a0*/  STL.64 [R1+0x1008], R86 ;  /* 0x0010085601007387 */ /* 0x0005e80000100a00 */
[----:B-1----:R-:W3:Y:S04]  /*464b0*/  LDL.LU R84, [R1+0x5a0] ;  /* 0x0005a00001547983 */ /* 0x002ee80000300800 */
[----:B------:R1:W-:Y:S04]  /*464c0*/  STL.64 [R1+0x1050], R88 ;  /* 0x0010505801007387 */ /* 0x0003e80000100a00 */
[----:B------:R4:W-:Y:S04]  /*464d0*/  STL.64 [R1+0x1058], R90 ;  /* 0x0010585a01007387 */ /* 0x0009e80000100a00 */
[----:B------:R1:W-:Y:S04]  /*464e0*/  STL.64 [R1+0x10a0], R16 ;  /* 0x0010a01001007387 */ /* 0x0003e80000100a00 */
[----:B------:R1:W-:Y:S04]  /*464f0*/  STL.64 [R1+0x10a8], R18 ;  /* 0x0010a81201007387 */ /* 0x0003e80000100a00 */
[----:B------:R-:W3:Y:S04]  /*46500*/  LDL.LU R85, [R1+0x5a4] ;  /* 0x0005a40001557983 */ /* 0x000ee80000300800 */
[----:B--2---:R-:W3:Y:S04]  /*46510*/  LDL.LU R86, [R1+0x5a8] ;  /* 0x0005a80001567983 */ /* 0x004ee80000300800 */
[----:B------:R-:W3:Y:S04]  /*46520*/  LDL.LU R87, [R1+0x5ac] ;  /* 0x0005ac0001577983 */ /* 0x000ee80000300800 */
[----:B-1----:R-:W2:Y:S04]  /*46530*/  LDL.LU R88, [R1+0x5f0] ;  /* 0x0005f00001587983 */ /* 0x002ea80000300800 */
[----:B------:R-:W2:Y:S04]  /*46540*/  LDL.LU R89, [R1+0x5f4] ;  /* 0x0005f40001597983 */ /* 0x000ea80000300800 */
[----:B----4-:R-:W2:Y:S04]  /*46550*/  LDL.LU R90, [R1+0x5f8] ;  /* 0x0005f800015a7983 */ /* 0x010ea80000300800 */
[----:B------:R-:W2:Y:S04]  /*46560*/  LDL.LU R91, [R1+0x5fc] ;  /* 0x0005fc00015b7983 */ /* 0x000ea80000300800 */
[----:B------:R-:W4:Y:S04]  /*46570*/  LDL.LU R92, [R1+0xbd0] ;  /* 0x000bd000015c7983 */ /* 0x000f280000300800 */
        /* <DEDUP_REMOVED lines=47> */
[----:B------:R-:W-:Y:S08]  /*46870*/  HMMA.1688.F32.TF32 R188, R240, R106, R236 ;  /* 0x0000006af0bc723c */ /* 0x000ff000000810ec */
[C---:B--2---:R-:W-:Y:S08]  /*46880*/  HMMA.1688.F32.TF32 R88, R12.reuse, R62, R88 ;  /* 0x0000003e0c58723c */ /* 0x044ff00000081058 */
[C---:B---3--:R-:W-:Y:S01]  /*46890*/  HMMA.1688.F32.TF32 R100, R12.reuse, R10, R16 ;  /* 0x0000000a0c64723c */ /* 0x048fe20000081010 */
[----:B------:R-:W-:Y:S04]  /*468a0*/  LDS R16, [R108+0x13080] ;  /* 0x013080006c107984 */ /* 0x000fe80000000800 */
[----:B------:R-:W-:Y:S03]  /*468b0*/  LDS R18, [R108+0x13880] ;  /* 0x013880006c127984 */ /* 0x000fe60000000800 */
[C---:B------:R-:W-:Y:S01]  /*468c0*/  HMMA.1688.F32.TF32 R164, R12.reuse, R42, R164 ;  /* 0x0000002a0ca4723c */ /* 0x040fe200000810a4 */
[----:B------:R-:W-:Y:S04]  /*468d0*/  LDS R17, [R109+0x13080] ;  /* 0x013080006d117984 */ /* 0x000fe80000000800 */
[----:B------:R-:W1:Y:S03]  /*468e0*/  LDS R19, [R109+0x13880] ;  /* 0x013880006d137984 */ /* 0x000e660000000800 */
[C---:B----4-:R-:W-:Y:S07]  /*468f0*/  HMMA.1688.F32.TF32 R96, R12.reuse, R6, R96 ;  /* 0x000000060c60723c */ /* 0x050fee0000081060 */
[----:B------:R-:W-:Y:S04]  /*46900*/  STL.64 [R1+0x25d8], R102 ;  /* 0x0025d86601007387 */ /* 0x000fe80000100a00 */
[----:B------:R-:W-:Y:S01]  /*46910*/  STL.64 [R1+0x1120], R188 ;  /* 0x001120bc01007387 */ /* 0x000fe20000100a00 */
[C---:B------:R-:W-:Y:S03]  /*46920*/  HMMA.1688.F32.TF32 R196, R12.reuse, R26, R176 ;  /* 0x0000001a0cc4723c */ /* 0x040fe600000810b0 */
[----:B------:R-:W-:Y:S05]  /*46930*/  STL.64 [R1+0x1128], R190 ;  /* 0x001128be01007387 */ /* 0x000fea0000100a00 */
[C---:B------:R-:W-:Y:S01]  /*46940*/  HMMA.1688.F32.TF32 R244, R12.reuse, R34, R244 ;  /* 0x000000220cf4723c */ /* 0x040fe200000810f4 */
[----:B------:R-:W-:Y:S04]  /*46950*/  STL.64 [R1+0x25d0], R100 ;  /* 0x0025d06401007387 */ /* 0x000fe80000100a00 */
[----:B------:R-:W-:Y:S03]  /*46960*/  STL.64 [R1+0x25e8], R98 ;  /* 0x0025e86201007387 */ /* 0x000fe60000100a00 */
[C---:B------:R-:W-:Y:S01]  /*46970*/  HMMA.1688.F32.TF32 R200, R12.reuse, R30, R184 ;  /* 0x0000001e0cc8723c */ /* 0x040fe200000810b8 */
[----:B------:R2:W-:Y:S07]  /*46980*/  STL.64 [R1+0x25e0], R96 ;  /* 0x0025e06001007387 */ /* 0x0005ee0000100a00 */
[C---:B------:R-:W-:Y:S08]  /*46990*/  HMMA.1688.F32.TF32 R192, R12.reuse, R22, R172 ;  /* 0x000000160cc0723c */ /* 0x040ff000000810ac */
[C---:B--2---:R-:W-:Y:S08]  /*469a0*/  HMMA.1688.F32.TF32 R96, R12.reuse, R46, R168 ;  /* 0x0000002e0c60723c */ /* 0x044ff000000810a8 */
[C---:B------:R-:W-:Y:S01]  /*469b0*/  HMMA.1688.F32.TF32 R100, R12.reuse, R50, R180 ;  /* 0x000000320c64723c */ /* 0x040fe200000810b4 */
        /* <DEDUP_REMOVED lines=10> */
[----:B------:R-:W-:Y:S04]  /*46a60*/  STL.64 [R1+0x90], R96 ;  /* 0x0000906001007387 */ /* 0x000fe80000100a00 */
[----:B------:R3:W-:Y:S01]  /*46a70*/  STL.64 [R1+0x98], R98 ;  /* 0x0000986201007387 */ /* 0x0007e20000100a00 */
[C---:B--2---:R-:W-:Y:S08]  /*46a80*/  HMMA.1688.F32.TF32 R100, R12.reuse, R38, R160 ;  /* 0x000000260c64723c */ /* 0x044ff000000810a0 */
[C---:B---3--:R-:W-:Y:S08]  /*46a90*/  HMMA.1688.F32.TF32 R96, R12.reuse, R66, R92 ;  /* 0x000000420c60723c */ /* 0x048ff0000008105c */
[C---:B------:R-:W-:Y:S08]  /*46aa0*/  HMMA.1688.F32.TF32 R92, R12.reuse, R58, R84 ;  /* 0x0000003a0c5c723c */ /* 0x040ff00000081054 */
[----:B------:R-:W-:Y:S01]  /*46ab0*/  HMMA.1688.F32.TF32 R84, R12, R54, R248 ;  /* 0x000000360c54723c */ /* 0x000fe200000810f8 */
        /* <DEDUP_REMOVED lines=8> */
[----:B--2---:R-:W1:Y:S04]  /*46b40*/  LDL.LU R88, [R1+0x1430] ;  /* 0x0014300001587983 */ /* 0x004e680000300800 */
[----:B------:R2:W-:Y:S04]  /*46b50*/  STL.64 [R1+0x140], R92 ;  /* 0x0001405c01007387 */ /* 0x0005e80000100a00 */
[----:B------:R4:W-:Y:S04]  /*46b60*/  STL.64 [R1+0x148], R94 ;  /* 0x0001485e01007387 */ /* 0x0009e80000100a00 */
[----:B------:R1:W-:Y:S04]  /*46b70*/  STL.64 [R1+0x130], R84 ;  /* 0x0001305401007387 */ /* 0x0003e80000100a00 */
[----:B------:R1:W-:Y:S04]  /*46b80*/  STL.64 [R1+0x138], R86 ;  /* 0x0001385601007387 */ /* 0x0003e80000100a00 */
[----:B------:R-:W2:Y:S04]  /*46b90*/  LDL.LU R89, [R1+0x1434] ;  /* 0x0014340001597983 */ /* 0x000ea80000300800 */
[----:B---3--:R-:W3:Y:S04]  /*46ba0*/  LDL.LU R90, [R1+0x1438] ;  /* 0x00143800015a7983 */ /* 0x008ee80000300800 */
        /* <DEDUP_REMOVED lines=73> */
[----:B--2---:R-:W2:Y:S04]  /*47040*/  LDL.LU R92, [R1+0x1450] ;  /* 0x00145000015c7983 */ /* 0x004ea80000300800 */
[----:B------:R-:W2:Y:S04]  /*47050*/  LDL.LU R93, [R1+0x1454] ;  /* 0x00145400015d7983 */ /* 0x000ea80000300800 */
[----:B----4-:R-:W2:Y:S04]  /*47060*/  LDL.LU R94, [R1+0x1458] ;  /* 0x00145800015e7983 */ /* 0x010ea80000300800 */
[----:B------:R-:W2:Y:S04]  /*47070*/  LDL.LU R95, [R1+0x145c] ;  /* 0x00145c00015f7983 */ /* 0x000ea80000300800 */
[----:B------:R-:W4:Y:S04]  /*47080*/  LDL.LU R160, [R1+0x13f0] ;  /* 0x0013f00001a07983 */ /* 0x000f280000300800 */
[----:B------:R-:W4:Y:S04]  /*47090*/  LDL.LU R161, [R1+0x13f4] ;  /* 0x0013f40001a17983 */ /* 0x000f280000300800 */
[----:B------:R-:W4:Y:S04]  /*470a0*/  LDL.LU R162, [R1+0x13f8] ;  /* 0x0013f80001a27983 */ /* 0x000f280000300800 */
[----:B------:R-:W4:Y:S04]  /*470b0*/  LDL.LU R163, [R1+0x13fc] ;  /* 0x0013fc0001a37983 */ /* 0x000f280000300800 */
[----:B-1----:R-:W2:Y:S04]  /*470c0*/  LDL.LU R84, [R1+0x13c0] ;  /* 0x0013c00001547983 */ /* 0x002ea80000300800 */
[----:B------:R-:W2:Y:S04]  /*470d0*/  LDL.LU R85, [R1+0x13c4] ;  /* 0x0013c40001557983 */ /* 0x000ea80000300800 */
[----:B------:R-:W2:Y:S04]  /*470e0*/  LDL.LU R86, [R1+0x13c8] ;  /* 0x0013c80001567983 */ /* 0x000ea80000300800 */
[----:B------:R-:W2:Y:S04]  /*470f0*/  LDL.LU R87, [R1+0x13cc] ;  /* 0x0013cc0001577983 */ /* 0x000ea80000300800 */
[----:B------:R-:W2:Y:S04]  /*47100*/  LDL.LU R248, [R1+0xf80] ;  /* 0x000f800001f87983 */ /* 0x000ea80000300800 */
[----:B------:R-:W2:Y:S04]  /*47110*/  LDL.LU R249, [R1+0xf84] ;  /* 0x000f840001f97983 */ /* 0x000ea80000300800 */
[----:B------:R-:W2:Y:S04]  /*47120*/  LDL.LU R250, [R1+0xf88] ;  /* 0x000f880001fa7983 */ /* 0x000ea80000300800 */
[----:B------:R-:W2:Y:S01]  /*47130*/  LDL.LU R251, [R1+0xf8c] ;  /* 0x000f8c0001fb7983 */ /* 0x000ea20000300800 */
[----:B---3--:R-:W-:Y:S08]  /*47140*/  HMMA.1688.F32.TF32 R88, R16, R6, R88 ;  /* 0x000000061058723c */ /* 0x008ff00000081058 */
[C---:B------:R-:W-:Y:S08]  /*47150*/  HMMA.1688.F32.TF32 R188, R12.reuse, R130, R188 ;  /* 0x000000820cbc723c */ /* 0x040ff000000810bc */
        /* <DEDUP_REMOVED lines=9> */
[C---:B---3--:R-:W-:Y:S01]  /*471f0*/  HMMA.1688.F32.TF32 R96, R12.reuse, R158, R228 ;  /* 0x0000009e0c60723c */ /* 0x048fe200000810e4 */
[----:B------:R-:W-:Y:S04]  /*47200*/  STL.64 [R1+0x280], R192 ;  /* 0x000280c001007387 */ /* 0x000fe80000100a00 */
[----:B------:R1:W-:Y:S10]  /*47210*/  STL.64 [R1+0x288], R194 ;  /* 0x000288c201007387 */ /* 0x0003f40000100a00 */
[----:B------:R-:W-:Y:S01]  /*47220*/  STL.64 [R1+0x400], R100 ;  /* 0x0004006401007387 */ /* 0x000fe20000100a00 */
[C---:B-1----:R-:W-:Y:S03]  /*47230*/  HMMA.1688.F32.TF32 R192, R12.reuse, R154, R224 ;  /* 0x0000009a0cc0723c */ /* 0x042fe600000810e0 */
[----:B------:R1:W-:Y:S04]  /*47240*/  STL.64 [R1+0x408], R102 ;  /* 0x0004086601007387 */ /* 0x0003e80000100a00 */
[----:B------:R-:W-:Y:S04]  /*47250*/  STL.64 [R1+0x420], R96 ;  /* 0x0004206001007387 */ /* 0x000fe80000100a00 */
[----:B------:R3:W-:Y:S01]  /*47260*/  STL.64 [R1+0x428], R98 ;  /* 0x0004286201007387 */ /* 0x0007e20000100a00 */
[C---:B-1----:R-:W-:Y:S08]  /*47270*/  HMMA.1688.F32.TF32 R100, R12.reuse, R150, R220 ;  /* 0x000000960c64723c */ /* 0x042ff000000810dc */
[C---:B---3--:R-:W-:Y:S03]  /*47280*/  HMMA.1688.F32.TF32 R96, R12.reuse, R146, R216 ;  /* 0x000000920c60723c */ /* 0x048fe600000810d8 */
[----:B------:R-:W-:Y:S04]  /*47290*/  STL.64 [R1+0x470], R192 ;  /* 0x000470c001007387 */ /* 0x000fe80000100a00 */
[----:B------:R1:W-:Y:S08]  /*472a0*/  STL.64 [R1+0x478], R194 ;  /* 0x000478c201007387 */ /* 0x0003f00000100a00 */
        /* <DEDUP_REMOVED lines=8> */
[----:B------:R-:W-:Y:S08]  /*47330*/  STL.64 [R1+0x558], R194 ;  /* 0x000558c201007387 */ /* 0x000ff00000100a00 */
[----:B------:R-:W-:Y:S04]  /*47340*/  STL.64 [R1+0xad0], R100 ;  /* 0x000ad06401007387 */ /* 0x000fe80000100a00 */
[----:B------:R1:W-:Y:S04]  /*47350*/  STL.64 [R1+0xad8], R102 ;  /* 0x000ad86601007387 */ /* 0x0003e80000100a00 */
[----:B------:R-:W-:Y:S04]  /*47360*/  STL.64 [R1+0xb30], R96 ;  /* 0x000b306001007387 */ /* 0x000fe80000100a00 */
[----:B------:R3:W-:Y:S01]  /*47370*/  STL.64 [R1+0xb38], R98 ;  /* 0x000b386201007387 */ /* 0x0007e20000100a00 */
[C---:B-1----:R-:W-:Y:S08]  /*47380*/  HMMA.1688.F32.TF32 R100, R12.reuse, R126, R184 ;  /* 0x0000007e0c64723c */ /* 0x042ff000000810b8 */
[C---:B---3--:R-:W-:Y:S01]  /*47390*/  HMMA.1688.F32.TF32 R96, R12.reuse, R122, R176 ;  /* 0x0000007a0c60723c */ /* 0x048fe200000810b0 */
[----:B------:R-:W-:Y:S04]  /*473a0*/  STL.64 [R1+0xb80], R188 ;  /* 0x000b80bc01007387 */ /* 0x000fe80000100a00 */
[----:B------:R-:W-:Y:S03]  /*473b0*/  STL.64 [R1+0xb88], R190 ;  /* 0x000b88be01007387 */ /* 0x000fe60000100a00 */
[----:B------:R-:W-:Y:S07]  /*473c0*/  HMMA.1688.F32.TF32 R172, R12, R118, R172 ;  /* 0x000000760cac723c */ /* 0x000fee00000810ac */
[----:B------:R-:W-:Y:S04]  /*473d0*/  STL.64 [R1+0xbd0], R100 ;  /* 0x000bd06401007387 */ /* 0x000fe80000100a00 */
[----:B------:R1:W-:Y:S04]  /*473e0*/  STL.64 [R1+0xbd8], R102 ;  /* 0x000bd86601007387 */ /* 0x0003e80000100a00 */
[----:B------:R-:W-:Y:S01]  /*473f0*/  STL.64 [R1+0xc60], R96 ;  /* 0x000c606001007387 */ /* 0x000fe20000100a00 */
[----:B--2---:R-:W-:Y:S03]  /*47400*/  HMMA.1688.F32.TF32 R92, R16, R10, R92 ;  /* 0x0000000a105c723c */ /* 0x004fe6000008105c */
[----:B------:R2:W-:Y:S05]  /*47410*/  STL.64 [R1+0xc68], R98 ;  /* 0x000c686201007387 */ /* 0x0005ea0000100a00 */
[C---:B-1----:R-:W-:Y:S08]  /*47420*/  HMMA.1688.F32.TF32 R100, R12.reuse, R114, R180 ;  /* 0x000000720c64723c */ /* 0x042ff000000810b4 */
[C---:B--2---:R-:W-:Y:S08]  /*47430*/  HMMA.1688.F32.TF32 R96, R12.reuse, R110, R168 ;  /* 0x0000006e0c60723c */ /* 0x044ff000000810a8 */
[----:B------:R-:W-:Y:S08]  /*47440*/  HMMA.1688.F32.TF32 R12, R12, R106, R164 ;  /* 0x0000006a0c0c723c */ /* 0x000ff000000810a4 */
[C---:B----4-:R-:W-:Y:S08]  /*47450*/  HMMA.1688.F32.TF32 R188, R16.reuse, R34, R160 ;  /* 0x0000002210bc723c */ /* 0x050ff000000810a0 */
[C---:B------:R-:W-:Y:S01]  /*47460*/  HMMA.1688.F32.TF32 R184, R16.reuse, R30, R84 ;  /* 0x0000001e10b8723c */ /* 0x040fe20000081054 */
[----:B------:R1:W-:Y:S04]  /*47470*/  STL.64 [R1+0xcf0], R172 ;  /* 0x000cf0ac01007387 */ /* 0x0003e80000100a00 */
[----:B------:R2:W-:Y:S04]  /*47480*/  STL.64 [R1+0xcf8], R174 ;  /* 0x000cf8ae01007387 */ /* 0x0005e80000100a00 */
        /* <DEDUP_REMOVED lines=9> */
[----:B------:R3:W-:Y:S01]  /*47520*/  STL.64 [R1+0x2640], R88 ;  /* 0x0026405801007387 */ /* 0x0007e20000100a00 */
[C---:B------:R-:W-:Y:S03]  /*47530*/  HMMA.1688.F32.TF32 R180, R16.reuse, R26, R248 ;  /* 0x0000001a10b4723c */ /* 0x040fe600000810f8 */
[----:B------:R-:W-:Y:S04]  /*47540*/  STL.64 [R1+0x2658], R190 ;  /* 0x002658be01007387 */ /* 0x000fe80000100a00 */
[----:B------:R-:W-:Y:S04]  /*47550*/  STL.64 [R1+0x2650], R188 ;  /* 0x002650bc01007387 */ /* 0x000fe80000100a00 */
[----:B------:R-:W-:Y:S04]  /*47560*/  STL.64 [R1+0x2668], R186 ;  /* 0x002668ba01007387 */ /* 0x000fe80000100a00 */
[----:B------:R-:W-:Y:S04]  /*47570*/  STL.64 [R1+0x2660], R184 ;  /* 0x002660b801007387 */ /* 0x000fe80000100a00 */
        /* <DEDUP_REMOVED lines=58> */
[----:B--2---:R-:W2:Y:S04]  /*47920*/  LDL.LU R174, [R1+0x6d8] ;  /* 0x0006d80001ae7983 */ /* 0x004ea80000300800 */
[----:B------:R-:W2:Y:S04]  /*47930*/  LDL.LU R175, [R1+0x6dc] ;  /* 0x0006dc0001af7983 */ /* 0x000ea80000300800 */
[----:B------:R-:W2:Y:S04]  /*47940*/  LDL.LU R84, [R1+0x690] ;  /* 0x0006900001547983 */ /* 0x000ea80000300800 */
[----:B------:R-:W2:Y:S04]  /*47950*/  LDL.LU R85, [R1+0x694] ;  /* 0x0006940001557983 */ /* 0x000ea80000300800 */
[----:B------:R-:W2:Y:S04]  /*47960*/  LDL.LU R86, [R1+0x698] ;  /* 0x0006980001567983 */ /* 0x000ea80000300800 */
[----:B------:R-:W2:Y:S04]  /*47970*/  LDL.LU R87, [R1+0x69c] ;  /* 0x00069c0001577983 */ /* 0x000ea80000300800 */
[----:B------:R-:W-:Y:S04]  /*47980*/  STL.64 [R1+0x2678], R182 ;  /* 0x002678b601007387 */ /* 0x000fe80000100a00 */
[----:B------:R-:W-:Y:S01]  /*47990*/  STL.64 [R1+0x2670], R180 ;  /* 0x002670b401007387 */ /* 0x000fe20000100a00 */
[C---:B---3--:R-:W-:Y:S08]  /*479a0*/  HMMA.1688.F32.TF32 R88, R16.reuse, R50, R236 ;  /* 0x000000321058723c */ /* 0x048ff000000810ec */
[C---:B----4-:R-:W-:Y:S08]  /*479b0*/  HMMA.1688.F32.TF32 R176, R16.reuse, R22, R176 ;  /* 0x0000001610b0723c */ /* 0x050ff000000810b0 */
[C---:B------:R-:W-:Y:S11]  /*479c0*/  HMMA.1688.F32.TF32 R12, R16.reuse, R46, R232 ;  /* 0x0000002e100c723c */ /* 0x040ff600000810e8 */
[----:B------:R-:W-:Y:S04]  /*479d0*/  @!UPT UIADD3 URZ, URZ, URZ, URZ ;  /* 0x0000003f3f3ff290 */ /* 0x000fe8000fffe03f */
        /* <DEDUP_REMOVED lines=9> */
[----:B------:R-:W-:Y:S04]  /*47a70*/  STL.64 [R1+0x2770], R42 ;  /* 0x0027702a01007387 */ /* 0x000fe80000100a00 */
[----:B------:R-:W-:Y:S11]  /*47a80*/  STL.64 [R1+0x2768], R40 ;  /* 0x0027682801007387 */ /* 0x000ff60000100a00 */
[----:B------:R-:W-:Y:S06]  /*47a90*/  @!UPT UIADD3 URZ, URZ, URZ, URZ ;  /* 0x0000003f3f3ff290 */ /* 0x000fec000fffe03f */
[----:B------:R-:W-:Y:S04]  /*47aa0*/  STL.64 [R1+0x40], R12 ;  /* 0x0000400c01007387 */ /* 0x000fe80000100a00 */
[----:B------:R1:W-:Y:S02]  /*47ab0*/  STL.64 [R1+0x48], R14 ;  /* 0x0000480e01007387 */ /* 0x0003e40000100a00 */
[C---:B-1----:R-:W-:Y:S02]  /*47ac0*/  HMMA.1688.F32.TF32 R12, R16.reuse, R38, R224 ;  /* 0x00000026100c723c */ /* 0x042fe400000810e0 */
[----:B------:R-:W-:Y:S04]  /*47ad0*/  STL.64 [R1+0x2760], R38 ;  /* 0x0027602601007387 */ /* 0x000fe80000100a00 */
[----:B------:R1:W-:Y:S02]  /*47ae0*/  STL.64 [R1+0x2758], R36 ;  /* 0x0027582401007387 */ /* 0x0003e40000100a00 */
[C---:B-1----:R-:W-:Y:S11]  /*47af0*/  HMMA.1688.F32.TF32 R36, R16.reuse, R66, R220 ;  /* 0x000000421024723c */ /* 0x042ff600000810dc */
[----:B------:R-:W-:Y:S04]  /*47b00*/  @!UPT UIADD3 URZ, URZ, URZ, URZ ;  /* 0x0000003f3f3ff290 */ /* 0x000fe8000fffe03f */
[----:B------:R-:W-:Y:S04]  /*47b10*/  STL.64 [R1+0x30], R12 ;  /* 0x0000300c01007387 */ /* 0x000fe80000100a00 */
[----:B------:R1:W-:Y:S02]  /*47b20*/  STL.64 [R1+0x38], R14 ;  /* 0x0000380e01007387 */ /* 0x0003e40000100a00 */
[C---:B-1----:R-:W-:Y:S02]  /*47b30*/  HMMA.1688.F32.TF32 R12, R16.reuse, R62, R204 ;  /* 0x0000003e100c723c */ /* 0x042fe400000810cc */
[----:B------:R-:W-:Y:S04]  /*47b40*/  STL.64 [R1+0x2750], R62 ;  /* 0x0027503e01007387 */ /* 0x000fe80000100a00 */
[----:B------:R-:W-:Y:S02]  /*47b50*/  STL.64 [R1+0x120], R36 ;  /* 0x0001202401007387 */ /* 0x000fe40000100a00 */
[C---:B------:R-:W-:Y:S02]  /*47b60*/  HMMA.1688.F32.TF32 R40, R16.reuse, R58, R216 ;  /* 0x0000003a1028723c */ /* 0x040fe400000810d8 */
[----:B------:R1:W-:Y:S04]  /*47b70*/  STL.64 [R1+0x128], R38 ;  /* 0x0001282601007387 */ /* 0x0003e80000100a00 */
[----:B------:R-:W-:Y:S04]  /*47b80*/  STL.64 [R1+0x2748], R60 ;  /* 0x0027483c01007387 */ /* 0x000fe80000100a00 */
[----:B------:R-:W-:Y:S01]  /*47b90*/  LDS R204, [R108+0x13100] ;  /* 0x013100006ccc7984 */ /* 0x000fe20000000800 */
[C---:B-1----:R-:W-:Y:S03]  /*47ba0*/  HMMA.1688.F32.TF32 R36, R16.reuse, R54, R212 ;  /* 0x000000361024723c */ /* 0x042fe600000810d4 */
[----:B------:R-:W-:Y:S04]  /*47bb0*/  LDS R206, [R108+0x13900] ;  /* 0x013900006cce7984 */ /* 0x000fe80000000800 */
[----:B------:R-:W-:Y:S04]  /*47bc0*/  STL.64 [R1+0x110], R12 ;  /* 0x0001100c01007387 */ /* 0x000fe80000100a00 */
[----:B------:R1:W-:Y:S04]  /*47bd0*/  STL.64 [R1+0x118], R14 ;  /* 0x0001180e01007387 */ /* 0x0003e80000100a00 */
[----:B------:R-:W-:Y:S04]  /*47be0*/  LDS R205, [R109+0x13100] ;  /* 0x013100006dcd7984 */ /* 0x000fe80000000800 */
[----:B------:R-:W3:Y:S01]  /*47bf0*/  LDS R207, [R109+0x13900] ;  /* 0x013900006dcf7984 */ /* 0x000ee20000000800 */
[C---:B-1----:R-:W-:Y:S03]  /*47c00*/  HMMA.1688.F32.TF32 R12, R16.reuse, R82, R208 ;  /* 0x00000052100c723c */ /* 0x042fe600000810d0 */
[----:B------:R-:W-:Y:S04]  /*47c10*/  STL.64 [R1+0x100], R40 ;  /* 0x0001002801007387 */ /* 0x000fe80000100a00 */
[----:B------:R2:W-:Y:S04]  /*47c20*/  STL.64 [R1+0x108], R42 ;  /* 0x0001082a01007387 */ /* 0x0005e80000100a00 */
[----:B------:R-:W-:Y:S04]  /*47c30*/  STL.64 [R1+0xf0], R36 ;  /* 0x0000f02401007387 */ /* 0x000fe80000100a00 */
[----:B------:R1:W-:Y:S01]  /*47c40*/  STL.64 [R1+0xf8], R38 ;  /* 0x0000f82601007387 */ /* 0x0003e20000100a00 */
[C---:B--2---:R-:W-:Y:S07]  /*47c50*/  HMMA.1688.F32.TF32 R40, R16.reuse, R78, R172 ;  /* 0x0000004e1028723c */ /* 0x044fee00000810ac */
[----:B------:R-:W-:Y:S01]  /*47c60*/  STL.64 [R1+0x180], R12 ;  /* 0x0001800c01007387 */ /* 0x000fe20000100a00 */
[C---:B-1----:R-:W-:Y:S03]  /*47c70*/  HMMA.1688.F32.TF32 R36, R16.reuse, R74, R168 ;  /* 0x0000004a1024723c */ /* 0x042fe600000810a8 */
[----:B------:R1:W-:Y:S05]  /*47c80*/  STL.64 [R1+0x188], R14 ;  /* 0x0001880e01007387 */ /* 0x0003ea0000100a00 */
[C---:B-1----:R-:W-:Y:S07]  /*47c90*/  HMMA.1688.F32.TF32 R12, R16.reuse, R70, R164 ;  /* 0x00000046100c723c */ /* 0x042fee00000810a4 */
[----:B------:R-:W-:Y:S04]  /*47ca0*/  STL.64 [R1+0x210], R40 ;  /* 0x0002102801007387 */ /* 0x000fe80000100a00 */
[----:B------:R1:W-:Y:S04]  /*47cb0*/  STL.64 [R1+0x218], R42 ;  /* 0x0002182a01007387 */ /* 0x0003e80000100a00 */
[----:B------:R-:W-:Y:S04]  /*47cc0*/  STL.64 [R1+0x230], R36 ;  /* 0x0002302401007387 */ /* 0x000fe80000100a00 */
[----:B------:R2:W-:Y:S01]  /*47cd0*/  STL.64 [R1+0x238], R38 ;  /* 0x0002382601007387 */ /* 0x0005e20000100a00 */
[C---:B-1----:R-:W-:Y:S03]  /*47ce0*/  HMMA.1688.F32.TF32 R40, R16.reuse, R158, R160 ;  /* 0x0000009e1028723c */ /* 0x042fe600000810a0 */
[----:B------:R-:W-:Y:S05]  /*47cf0*/  STL.64 [R1+0x250], R12 ;  /* 0x0002500c01007387 */ /* 0x000fea0000100a00 */
[C---:B--2---:R-:W-:Y:S01]  /*47d00*/  HMMA.1688.F32.TF32 R36, R16.reuse, R154, R84 ;  /* 0x0000009a1024723c */ /* 0x044fe20000081054 */
[----:B------:R1:W-:Y:S07]  /*47d10*/  STL.64 [R1+0x258], R14 ;  /* 0x0002580e01007387 */ /* 0x0003ee0000100a00 */
[C---:B-1----:R-:W-:Y:S07]  /*47d20*/  HMMA.1688.F32.TF32 R12, R16.reuse, R150, R248 ;  /* 0x00000096100c723c */ /* 0x042fee00000810f8 */
[----:B------:R-:W-:Y:S04]  /*47d30*/  STL.64 [R1+0x3c0], R40 ;  /* 0x0003c02801007387 */ /* 0x000fe80000100a00 */
[----:B------:R-:W-:Y:S04]  /*47d40*/  STL.64 [R1+0x3c8], R42 ;  /* 0x0003c82a01007387 */ /* 0x000fe80000100a00 */
[----:B------:R-:W2:Y:S04]  /*47d50*/  LDL.LU R164, [R1+0x14b0] ;  /* 0x0014b00001a47983 */ /* 0x000ea80000300800 */
[----:B------:R-:W-:Y:S04]  /*47d60*/  STL.64 [R1+0x3e0], R36 ;  /* 0x0003e02401007387 */ /* 0x000fe80000100a00 */
[----:B------:R-:W-:Y:S04]  /*47d70*/  STL.64 [R1+0x3e8], R38 ;  /* 0x0003e82601007387 */ /* 0x000fe80000100a00 */
[----:B------:R-:W-:Y:S04]  /*47d80*/  STL.64 [R1+0x410], R12 ;  /* 0x0004100c01007387 */ /* 0x000fe80000100a00 */
        /* <DEDUP_REMOVED lines=68> */
[C---:B-1----:R-:W-:Y:S08]  /*481d0*/  HMMA.1688.F32.TF32 R12, R16.reuse, R142, R100 ;  /* 0x0000008e100c723c */ /* 0x042ff00000081064 */
[C---:B--2---:R-:W-:Y:S08]  /*481e0*/  HMMA.1688.F32.TF32 R36, R16.reuse, R146, R96 ;  /* 0x000000921024723c */ /* 0x044ff00000081060 */
[C---:B---3--:R-:W-:Y:S11]  /*481f0*/  HMMA.1688.F32.TF32 R40, R16.reuse, R138, R240 ;  /* 0x0000008a1028723c */ /* 0x048ff600000810f0 */
[----:B------:R-:W-:Y:S04]  /*48200*/  @!UPT UIADD3 URZ, URZ, URZ, URZ ;  /* 0x0000003f3f3ff290 */ /* 0x000fe8000fffe03f */
[----:B------:R-:W-:Y:S04]  /*48210*/  STL.64 [R1+0x440], R36 ;  /* 0x0004402401007387 */ /* 0x000fe80000100a00 */
[----:B------:R1:W-:Y:S04]  /*48220*/  STL.64 [R1+0x448], R38 ;  /* 0x0004482601007387 */ /* 0x0003e80000100a00 */
[----:B------:R-:W-:Y:S04]  /*48230*/  STL.64 [R1+0x530], R12 ;  /* 0x0005300c01007387 */ /* 0x000fe80000100a00 */
[----:B------:R2:W-:Y:S01]  /*48240*/  STL.64 [R1+0x538], R14 ;  /* 0x0005380e01007387 */ /* 0x0005e20000100a00 */
[C---:B-1----:R-:W-:Y:S08]  /*48250*/  HMMA.1688.F32.TF32 R36, R16.reuse, R134, R236 ;  /* 0x000000861024723c */ /* 0x042ff000000810ec */
[C---:B--2---:R-:W-:Y:S01]  /*48260*/  HMMA.1688.F32.TF32 R12, R16.reuse, R130, R232 ;  /* 0x00000082100c723c */ /* 0x044fe200000810e8 */
[----:B------:R-:W-:Y:S04]  /*48270*/  STL.64 [R1+0x600], R40 ;  /* 0x0006002801007387 */ /* 0x000fe80000100a00 */
[----:B------:R1:W-:Y:S10]  /*48280*/  STL.64 [R1+0x608], R42 ;  /* 0x0006082a01007387 */ /* 0x0003f40000100a00 */
[----:B------:R-:W-:Y:S01]  /*48290*/  STL.64 [R1+0x650], R36 ;  /* 0x0006502401007387 */ /* 0x000fe20000100a00 */
[C---:B-1----:R-:W-:Y:S03]  /*482a0*/  HMMA.1688.F32.TF32 R40, R16.reuse, R126, R228 ;  /* 0x0000007e1028723c */ /* 0x042fe600000810e4 */
[----:B------:R4:W-:Y:S04]  /*482b0*/  STL.64 [R1+0x658], R38 ;  /* 0x0006582601007387 */ /* 0x0009e80000100a00 */
[----:B------:R-:W-:Y:S04]  /*482c0*/  STL.64 [R1+0x8e0], R12 ;  /* 0x0008e00c01007387 */ /* 0x000fe80000100a00 */
[----:B------:R1:W-:Y:S01]  /*482d0*/  STL.64 [R1+0x8e8], R14 ;  /* 0x0008e80e01007387 */ /* 0x0003e20000100a00 */
[C---:B----4-:R-:W-:Y:S08]  /*482e0*/  HMMA.1688.F32.TF32 R36, R16.reuse, R122, R224 ;  /* 0x0000007a1024723c */ /* 0x050ff000000810e0 */
[C---:B-1----:R-:W-:Y:S03]  /*482f0*/  HMMA.1688.F32.TF32 R12, R16.reuse, R118, R220 ;  /* 0x00000076100c723c */ /* 0x042fe600000810dc */
        /* <DEDUP_REMOVED lines=8> */
[----:B--2---:R-:W-:Y:S03]  /*48380*/  HMMA.1688.F32.TF32 R12, R16, R106, R168 ;  /* 0x0000006a100c723c */ /* 0x004fe600000810a8 */
[----:B------:R-:W-:Y:S04]  /*48390*/  STL.64 [R1+0xc20], R40 ;  /* 0x000c202801007387 */ /* 0x000fe80000100a00 */
[----:B------:R-:W-:Y:S01]  /*483a0*/  STL.64 [R1+0xc28], R42 ;  /* 0x000c282a01007387 */ /* 0x000fe20000100a00 */
[----:B------:R-:W-:Y:S01]  /*483b0*/  HMMA.1688.F32.TF32 R16, R204, R10, R208 ;  /* 0x0000000acc10723c */ /* 0x000fe200000810d0 */
[----:B------:R-:W-:-:S02]  /*483c0*/  IMAD.MOV.U32 R228, RZ, RZ, R9 ;  /* 0x000000ffffe47224 */ /* 0x000fc400078e0009 */
[----:B------:R-:W-:Y:S01]  /*483d0*/  IMAD.MOV.U32 R229, RZ, RZ, R8 ;  /* 0x000000ffffe57224 */ /* 0x000fe200078e0008 */
[----:B------:R-:W-:Y:S01]  /*483e0*/  MOV R230, R24 ;  /* 0x0000001800e67202 */ /* 0x000fe20000000f00 */
[----:B------:R-:W-:Y:S01]  /*483f0*/  IMAD.MOV.U32 R231, RZ, RZ, R25 ;  /* 0x000000ffffe77224 */ /* 0x000fe200078e0019 */
[----:B------:R-:W-:Y:S04]  /*48400*/  LDS R168, [R108+0x13180] ;  /* 0x013180006ca87984 */ /* 0x000fe80000000800 */
[----:B------:R-:W-:Y:S04]  /*48410*/  STL.64 [R1+0xc80], R36 ;  /* 0x000c802401007387 */ /* 0x000fe80000100a00 */
[----:B------:R-:W-:Y:S04]  /*48420*/  STL.64 [R1+0xc88], R38 ;  /* 0x000c882601007387 */ /* 0x000fe80000100a00 */
[----:B------:R-:W-:Y:S04]  /*48430*/  STL.64 [R1+0xd10], R12 ;  /* 0x000d100c01007387 */ /* 0x000fe80000100a00 */
[----:B------:R1:W-:Y:S01]  /*48440*/  STL.64 [R1+0xd18], R14 ;  /* 0x000d180e01007387 */ /* 0x0003e20000100a00 */
[----:B------:R-:W-:-:S02]  /*48450*/  IMAD.MOV.U32 R232, RZ, RZ, R28 ;  /* 0x000000ffffe87224 */ /* 0x000fc400078e001c */
[----:B------:R-:W-:Y:S01]  /*48460*/  IMAD.MOV.U32 R233, RZ, RZ, R29 ;  /* 0x000000ffffe97224 */ /* 0x000fe200078e001d */
[----:B------:R-:W-:Y:S01]  /*48470*/  LDS R170, [R108+0x13980] ;  /* 0x013980006caa7984 */ /* 0x000fe20000000800 */
[----:B------:R-:W-:Y:S02]  /*48480*/  IMAD.MOV.U32 R234, RZ, RZ, R4 ;  /* 0x000000ffffea7224 */ /* 0x000fe400078e0004 */
[----:B------:R-:W-:Y:S01]  /*48490*/  IMAD.MOV.U32 R235, RZ, RZ, R5 ;  /* 0x000000ffffeb7224 */ /* 0x000fe200078e0005 */
[----:B------:R-:W-:Y:S01]  /*484a0*/  LDS R169, [R109+0x13180] ;  /* 0x013180006da97984 */ /* 0x000fe20000000800 */
[C---:B-1----:R-:W-:Y:S01]  /*484b0*/  HMMA.1688.F32.TF32 R12, R204.reuse, R6, R172 ;  /* 0x00000006cc0c723c */ /* 0x042fe200000810ac */
[----:B------:R-:W-:Y:S02]  /*484c0*/  IMAD.MOV.U32 R238, RZ, RZ, R32 ;  /* 0x000000ffffee7224 */ /* 0x000fe400078e0020 */
[----:B------:R1:W2:Y:S05]  /*484d0*/  LDS R171, [R109+0x13980] ;  /* 0x013980006dab7984 */ /* 0x0002aa0000000800 */
[C---:B------:R-:W-:Y:S08]  /*484e0*/  HMMA.1688.F32.TF32 R172, R204.reuse, R34, R164 ;  /* 0x00000022ccac723c */ /* 0x040ff000000810a4 */
[C---:B------:R-:W-:Y:S08]  /*484f0*/  HMMA.1688.F32.TF32 R164, R204.reuse, R30, R160 ;  /* 0x0000001ecca4723c */ /* 0x040ff000000810a0 */
[----:B------:R-:W-:Y:S01]  /*48500*/  HMMA.1688.F32.TF32 R160, R204, R26, R84 ;  /* 0x0000001acca0723c */ /* 0x000fe20000081054 */
        /* <DEDUP_REMOVED lines=29> */
[----:B------:R-:W4:Y:S01]  /*486e0*/  LDL.LU R5, [R1+0x27d0] ;  /* 0x0027d00001057983 */ /* 0x000f220000300800 */
[----:B------:R-:W-:-:S02]  /*486f0*/  IMAD.MOV.U32 R239, RZ, RZ, R33 ;  /* 0x000000ffffef7224 */ /* 0x000fc400078e0021 */
[----:B-1----:R-:W-:Y:S01]  /*48700*/  IMAD.MOV.U32 R109, RZ, RZ, c[0x0][0x188] ;  /* 0x00006200ff6d7624 */ /* 0x002fe200078e00ff */
[----:B------:R-:W-:Y:S01]  /*48710*/  BAR.SYNC.DEFER_BLOCKING 0x0 ;  /* 0x0000000000007b1d */ /* 0x000fe20000010000 */
[----:B--2---:R-:W-:Y:S01]  /*48720*/  MOV R237, R9 ;  /* 0x0000000900ed7202 */ /* 0x004fe20000000f00 */
[----:B---3--:R-:W-:-:S04]  /*48730*/  IMAD.MOV.U32 R236, RZ, RZ, R8 ;  /* 0x000000ffffec7224 */ /* 0x008fc800078e0008 */
[----:B------:R-:W2:Y:S04]  /*48740*/  LDL.LU R8, [R1+0x27cc] ;  /* 0x0027cc0001087983 */ /* 0x000ea80000300800 */
[----:B------:R-:W3:Y:S04]  /*48750*/  LDL.LU R9, [R1+0x27c8] ;  /* 0x0027c80001097983 */ /* 0x000ee80000300800 */
[----:B------:R-:W3:Y:S04]  /*48760*/  LDL.LU R32, [R1+0x27c4] ;  /* 0x0027c40001207983 */ /* 0x000ee80000300800 */
[----:B------:R-:W3:Y:S04]  /*48770*/  LDL.LU R33, [R1+0x27c0] ;  /* 0x0027c00001217983 */ /* 0x000ee80000300800 */
[----:B------:R-:W3:Y:S01]  /*48780*/  LDL.LU R100, [R1+0x8c0] ;  /* 0x0008c00001647983 */ /* 0x000ee20000300800 */
[----:B----4-:R-:W-:-:S03]  /*48790*/  IMAD.MOV.U32 R103, RZ, RZ, R4 ;  /* 0x000000ffff677224 */ /* 0x010fc600078e0004 */
[----:B------:R-:W4:Y:S01]  /*487a0*/  LDL.LU R101, [R1+0x8c4] ;  /* 0x0008c40001657983 */ /* 0x000f220000300800 */
[----:B------:R-:W-:-:S03]  /*487b0*/  IMAD.MOV.U32 R102, RZ, RZ, R5 ;  /* 0x000000ffff667224 */ /* 0x000fc600078e0005 */
[----:B------:R-:W4:Y:S04]  /*487c0*/  LDL.LU R5, [R1+0x27bc] ;  /* 0x0027bc0001057983 */ /* 0x000f280000300800 */
[----:B------:R-:W4:Y:S01]  /*487d0*/  LDL.LU R4, [R1+0x27b8] ;  /* 0x0027b80001047983 */ /* 0x000f220000300800 */
[----:B--2---:R-:W-:Y:S01]  /*487e0*/  IMAD.MOV.U32 R99, RZ, RZ, R8 ;  /* 0x000000ffff637224 */ /* 0x004fe200078e0008 */
[----:B---3--:R-:W-:Y:S01]  /*487f0*/  MOV R98, R9 ;  /* 0x0000000900627202 */ /* 0x008fe20000000f00 */
[----:B------:R-:W-:Y:S02]  /*48800*/  IMAD.MOV.U32 R96, RZ, RZ, R32 ;  /* 0x000000ffff607224 */ /* 0x000fe400078e0020 */
[----:B------:R-:W2:Y:S01]  /*48810*/  LDL.LU R32, [R1+0x27b4] ;  /* 0x0027b40001207983 */ /* 0x000ea20000300800 */
[----:B------:R-:W-:-:S03]  /*48820*/  IMAD.MOV.U32 R97, RZ, RZ, R33 ;  /* 0x000000ffff617224 */ /* 0x000fc600078e0021 */
[----:B------:R-:W3:Y:S04]  /*48830*/  LDL.LU R33, [R1+0x27b0] ;  /* 0x0027b00001217983 */ /* 0x000ee80000300800 */
[----:B------:R-:W2:Y:S04]  /*48840*/  LDL.LU R9, [R1+0x27ac] ;  /* 0x0027ac0001097983 */ /* 0x000ea80000300800 */
[----:B------:R-:W2:Y:S01]  /*48850*/  LDL.LU R8, [R1+0x27a8] ;  /* 0x0027a80001087983 */ /* 0x000ea20000300800 */
[----:B----4-:R-:W-:-:S03]  /*48860*/  IMAD.MOV.U32 R247, RZ, RZ, R5 ;  /* 0x000000fffff77224 */ /* 0x010fc600078e0005 */
[----:B------:R-:W4:Y:S01]  /*48870*/  LDL.LU R244, [R1+0x860] ;  /* 0x0008600001f47983 */ /* 0x000f220000300800 */
[----:B------:R-:W-:-:S03]  /*48880*/  IMAD.MOV.U32 R246, RZ, RZ, R4 ;  /* 0x000000fffff67224 */ /* 0x000fc600078e0004 */
[----:B------:R-:W4:Y:S04]  /*48890*/  LDL.LU R245, [R1+0x864] ;  /* 0x0008640001f57983 */ /* 0x000f280000300800 */
        /* <DEDUP_REMOVED lines=8> */
[----:B------:R-:W-:Y:S01]  /*48920*/  HMMA.1688.F32.TF32 R84, R204, R22, R248 ;  /* 0x00000016cc54723c */ /* 0x000fe200000810f8 */
[----:B--2---:R-:W-:-:S02]  /*48930*/  IMAD.MOV.U32 R195, RZ, RZ, R4 ;  /* 0x000000ffffc37224 */ /* 0x004fc400078e0004 */
[----:B---3--:R-:W-:Y:S02]  /*48940*/  IMAD.MOV.U32 R194, RZ, RZ, R5 ;  /* 0x000000ffffc27224 */ /* 0x008fe400078e0005 */
        /* <DEDUP_REMOVED lines=66> */
[----:B--2---:R-:W-:Y:S01]  /*48d70*/  MOV R91, R5 ;  /* 0x00000005005b7202 */ /* 0x004fe20000000f00 */
        /* <DEDUP_REMOVED lines=11> */
[----:B------:R-:W-:Y:S01]  /*48e30*/  @!UPT UIADD3 URZ, URZ, URZ, URZ ;  /* 0x0000003f3f3ff290 */ /* 0x000fe2000fffe03f */
[----:B------:R-:W-:Y:S04]  /*48e40*/  STL.64 [R1+0x20], R44 ;  /* 0x0000202c01007387 */ /* 0x000fe80000100a00 */
[----:B------:R1:W-:Y:S04]  /*48e50*/  STL.64 [R1+0x28], R46 ;  /* 0x0000282e01007387 */ /* 0x0003e80000100a00 */
[----:B-1----:R-:W4:Y:S04]  /*48e60*/  LDL.LU.64 R46, [R1+0x2780] ;  /* 0x00278000012e7983 */ /* 0x002f280000300a00 */
[----:B------:R-:W2:Y:S01]  /*48e70*/  LDL.LU.64 R44, [R1+0x2778] ;  /* 0x00277800012c7983 */ /* 0x000ea20000300a00 */
[C---:B----4-:R-:W-:Y:S11]  /*48e80*/  HMMA.1688.F32.TF32 R40, R204.reuse, R46, R40 ;  /* 0x0000002ecc28723c */ /* 0x050ff60000081028 */
[----:B------:R-:W-:Y:S11]  /*48e90*/  @!UPT UIADD3 URZ, URZ, URZ, URZ ;  /* 0x0000003f3f3ff290 */ /* 0x000ff6000fffe03f */
[----:B------:R-:W-:Y:S01]  /*48ea0*/  @!UPT UIADD3 URZ, URZ, URZ, URZ ;  /* 0x0000003f3f3ff290 */ /* 0x000fe2000fffe03f */
[----:B------:R-:W-:Y:S04]  /*48eb0*/  STL.64 [R1+0x10], R40 ;  /* 0x0000102801007387 */ /* 0x000fe80000100a00 */
[----:B------:R1:W-:Y:S04]  /*48ec0*/  STL.64 [R1+0x18], R42 ;  /* 0x0000182a01007387 */ /* 0x0003e80000100a00 */
[----:B-1----:R-:W4:Y:S01]  /*48ed0*/  LDL.LU.64 R42, [R1+0x2770] ;  /* 0x00277000012a7983 */ /* 0x002f220000300a00 */
[C---:B------:R-:W-:Y:S03]  /*48ee0*/  HMMA.1688.F32.TF32 R60, R204.reuse, R66, R60 ;  /* 0x00000042cc3c723c */ /* 0x040fe6000008103c */
[----:B------:R-:W2:Y:S05]  /*48ef0*/  LDL.LU.64 R40, [R1+0x2768] ;  /* 0x0027680001287983 */ /* 0x000eaa0000300a00 */
[C---:B----4-:R-:W-:Y:S11]  /*48f00*/  HMMA.1688.F32.TF32 R36, R204.reuse, R42, R36 ;  /* 0x0000002acc24723c */ /* 0x050ff60000081024 */
[----:B------:R-:W-:Y:S11]  /*48f10*/  @!UPT UIADD3 URZ, URZ, URZ, URZ ;  /* 0x0000003f3f3ff290 */ /* 0x000ff6000fffe03f */
[----:B------:R-:W-:Y:S01]  /*48f20*/  @!UPT UIADD3 URZ, URZ, URZ, URZ ;  /* 0x0000003f3f3ff290 */ /* 0x000fe2000fffe03f */
[----:B------:R-:W-:Y:S04]  /*48f30*/  STL.64 [R1], R36 ;  /* 0x0000002401007387 */ /* 0x000fe80000100a00 */
        /* <DEDUP_REMOVED lines=8> */
[----:B------:R-:W-:Y:S01]  /*48fc0*/  HMMA.1688.F32.TF32 R88, R204, R150, R88 ;  /* 0x00000096cc58723c */ /* 0x000fe20000081058 */
[----:B------:R-:W-:-:S02]  /*48fd0*/  IMAD.MOV.U32 R202, RZ, RZ, R33 ;  /* 0x000000ffffca7224 */ /* 0x000fc400078e0021 */
[----:B------:R-:W-:Y:S01]  /*48fe0*/  IMAD.MOV.U32 R203, RZ, RZ, R32 ;  /* 0x000000ffffcb7224 */ /* 0x000fe200078e0020 */
[----:B------:R-:W-:Y:S01]  /*48ff0*/  MOV R242, R25 ;  /* 0x0000001900f27202 */ /* 0x000fe20000000f00 */
[----:B------:R-:W-:Y:S02]  /*49000*/  IMAD.MOV.U32 R240, RZ, RZ, R29 ;  /* 0x000000fffff07224 */ /* 0x000fe400078e001d */
[----:B------:R-:W-:Y:S02]  /*49010*/  IMAD.MOV.U32 R241, RZ, RZ, R28 ;  /* 0x000000fffff17224 */ /* 0x000fe400078e001c */
[----:B------:R-:W-:Y:S02]  /*49020*/  IMAD.MOV.U32 R243, RZ, RZ, R24 ;  /* 0x000000fffff37224 */ /* 0x000fe400078e0018 */
[----:B---3--:R-:W-:Y:S02]  /*49030*/  IMAD.MOV.U32 R210, RZ, RZ, R5 ;  /* 0x000000ffffd27224 */ /* 0x008fe400078e0005 */
[----:B--2---:R-:W-:-:S02]  /*49040*/  IMAD.MOV.U32 R211, RZ, RZ, R4 ;  /* 0x000000ffffd37224 */ /* 0x004fc400078e0004 */
[----:B------:R-:W-:Y:S01]  /*49050*/  HMMA.1688.F32.TF32 R4, R168, R6, R220 ;  /* 0x00000006a804723c */ /* 0x000fe200000810dc */
[----:B------:R-:W-:Y:S02]  /*49060*/  IMAD.MOV.U32 R208, RZ, RZ, R9 ;  /* 0x000000ffffd07224 */ /* 0x000fe400078e0009 */
[----:B------:R-:W-:-:S04]  /*49070*/  IMAD.MOV.U32 R209, RZ, RZ, R8 ;  /* 0x000000ffffd17224 */ /* 0x000fc800078e0008 */
[----:B------:R-:W-:Y:S01]  /*49080*/  IMAD.MOV.U32 R220, RZ, RZ, R65 ;  /* 0x000000ffffdc7224 */ /* 0x000fe200078e0041 */
[----:B------:R-:W-:Y:S01]  /*49090*/  HMMA.1688.F32.TF32 R8, R168, R10, R224 ;  /* 0x0000000aa808723c */ /* 0x000fe200000810e0 */
[----:B------:R-:W-:-:S06]  /*490a0*/  MOV R221, R68 ;  /* 0x0000004400dd7202 */ /* 0x000fcc0000000f00 */
[----:B------:R-:W-:Y:S02]  /*490b0*/  IMAD.MOV.U32 R224, RZ, RZ, R69 ;  /* 0x000000ffffe07224 */ /* 0x000fe400078e0045 */
[----:B------:R-:W-:Y:S01]  /*490c0*/  IMAD.MOV.U32 R225, RZ, RZ, R2 ;  /* 0x000000ffffe17224 */ /* 0x000fe200078e0002 */
[C---:B----4-:R-:W-:Y:S11]  /*490d0*/  HMMA.1688.F32.TF32 R160, R204.reuse, R62, R160 ;  /* 0x0000003ecca0723c */ /* 0x050ff600000810a0 */
        /* <DEDUP_REMOVED lines=8> */
[----:B------:R1:W-:Y:S02]  /*49160*/  STL.64 [R1+0xc8], R162 ;  /* 0x0000c8a201007387 */ /* 0x0003e40000100a00 */
[C---:B-1----:R-:W-:Y:S08]  /*49170*/  HMMA.1688.F32.TF32 R160, R204.reuse, R82, R12 ;  /* 0x00000052cca0723c */ /* 0x042ff0000008100c */
[C---:B------:R-:W-:Y:S01]  /*49180*/  HMMA.1688.F32.TF32 R12, R204.reuse, R74, R176 ;  /* 0x0000004acc0c723c */ /* 0x040fe200000810b0 */
[----:B------:R-:W-:Y:S04]  /*49190*/  STL.64 [R1+0xb0], R164 ;  /* 0x0000b0a401007387 */ /* 0x000fe80000100a00 */
[----:B------:R-:W-:Y:S10]  /*491a0*/  STL.64 [R1+0xb8], R166 ;  /* 0x0000b8a601007387 */ /* 0x000ff40000100a00 */
        /* <DEDUP_REMOVED lines=25> */
[C---:B--2---:R-:W-:Y:S03]  /*49340*/  HMMA.1688.F32.TF32 R12, R204.reuse, R130, R244 ;  /* 0x00000082cc0c723c */ /* 0x044fe600000810f4 */
        /* <DEDUP_REMOVED lines=18> */
[----:B------:R1:W-:Y:S04]  /*49470*/  STL.64 [R1+0xb40], R88 ;  /* 0x000b405801007387 */ /* 0x0003e80000100a00 */
[----:B------:R2:W-:Y:S01]  /*49480*/  STL.64 [R1+0xb48], R90 ;  /* 0x000b485a01007387 */ /* 0x0005e20000100a00 */
[----:B------:R-:W-:-:S07]  /*49490*/  IMAD.MOV.U32 R236, RZ, RZ, R81 ;  /* 0x000000ffffec7224 */ /* 0x000fce00078e0051 */
[----:B------:R3:W-:Y:S04]  /*494a0*/  STL.64 [R1+0xc40], R16 ;  /* 0x000c401001007387 */ /* 0x0007e80000100a00 */
[----:B------:R4:W-:Y:S04]  /*494b0*/  STL.64 [R1+0xc48], R18 ;  /* 0x000c481201007387 */ /* 0x0009e80000100a00 */
[----:B------:R1:W-:Y:S04]  /*494c0*/  STL.64 [R1+0xcc0], R12 ;  /* 0x000cc00c01007387 */ /* 0x0003e80000100a00 */
[----:B------:R1:W-:Y:S04]  /*494d0*/  STL.64 [R1+0xcc8], R14 ;  /* 0x000cc80e01007387 */ /* 0x0003e80000100a00 */
        /* <DEDUP_REMOVED lines=8> */
[----:B------:R-:W3:Y:S01]  /*49560*/  LDL.LU R81, [R1+0x2734] ;  /* 0x0027340001517983 */ /* 0x000ee20000300800 */
[----:B------:R-:W-:-:S03]  /*49570*/  IMAD.MOV.U32 R97, RZ, RZ, R252 ;  /* 0x000000ffff617224 */ /* 0x000fc600078e00fc */
[----:B------:R-:W4:Y:S04]  /*49580*/  LDL.LU R80, [R1+0x2730] ;  /* 0x0027300001507983 */ /* 0x000f280000300800 */
[----:B------:R-:W4:Y:S04]  /*49590*/  LDL.LU R72, [R1+0x272c] ;  /* 0x00272c0001487983 */ /* 0x000f280000300800 */
[----:B------:R-:W4:Y:S04]  /*495a0*/  LDL.LU R73, [R1+0x2728] ;  /* 0x0027280001497983 */ /* 0x000f280000300800 */
[----:B------:R-:W4:Y:S04]  /*495b0*/  LDL.LU R0, [R1+0x2724] ;  /* 0x0027240001007983 */ /* 0x000f280000300800 */
[----:B------:R-:W4:Y:S01]  /*495c0*/  LDL.LU R252, [R1+0x2720] ;  /* 0x0027200001fc7983 */ /* 0x000f220000300800 */
[----:B------:R-:W-:Y:S01]  /*495d0*/  IMAD.MOV.U32 R244, RZ, RZ, R76 ;  /* 0x000000fffff47224 */ /* 0x000fe200078e004c */
[----:B------:R-:W-:-:S02]  /*495e0*/  MOV R245, R77 ;  /* 0x0000004d00f57202 */ /* 0x000fc40000000f00 */
[----:B------:R-:W4:Y:S01]  /*495f0*/  LDL.LU R76, [R1+0x271c] ;  /* 0x00271c00014c7983 */ /* 0x000f220000300800 */
[----:B------:R-:W-:Y:S03]  /*49600*/  HMMA.1688.F32.TF32 R28, R168, R30, R212 ;  /* 0x0000001ea81c723c */ /* 0x000fe600000810d4 */
[----:B------:R-:W4:Y:S01]  /*49610*/  LDL.LU R77, [R1+0x2718] ;  /* 0x00271800014d7983 */ /* 0x000f220000300800 */
[----:B--2---:R-:W-:Y:S02]  /*49620*/  IMAD.MOV.U32 R194, RZ, RZ, R2 ;  /* 0x000000ffffc27224 */ /* 0x004fe400078e0002 */
[----:B---3--:R-:W-:Y:S01]  /*49630*/  IMAD.MOV.U32 R193, RZ, RZ, R81 ;  /* 0x000000ffffc17224 */ /* 0x008fe200078e0051 */
[----:B----4-:R-:W-:Y:S02]  /*49640*/  MOV R192, R80 ;  /* 0x0000005000c07202 */ /* 0x010fe40000000f00 */
[----:B------:R-:W2:Y:S04]  /*49650*/  LDL.LU R80, [R1+0x2714] ;  /* 0x0027140001507983 */ /* 0x000ea80000300800 */
[----:B------:R-:W3:Y:S04]  /*49660*/  LDL.LU R81, [R1+0x2710] ;  /* 0x0027100001517983 */ /* 0x000ee80000300800 */
[----:B------:R-:W4:Y:S01]  /*49670*/  LDL.LU R2, [R1+0x270c] ;  /* 0x00270c0001027983 */ /* 0x000f220000300800 */
[----:B------:R-:W-:-:S02]  /*49680*/  IMAD.MOV.U32 R213, RZ, RZ, R0 ;  /* 0x000000ffffd57224 */ /* 0x000fc400078e0000 */
[----:B------:R-:W-:Y:S02]  /*49690*/  IMAD.MOV.U32 R212, RZ, RZ, R252 ;  /* 0x000000ffffd47224 */ /* 0x000fe400078e00fc */
[----:B------:R-:W2:Y:S04]  /*496a0*/  LDL.LU R252, [R1+0x2708] ;  /* 0x0027080001fc7983 */ /* 0x000ea80000300800 */
[----:B------:R-:W3:Y:S04]  /*496b0*/  LDL.LU R0, [R1+0x2704] ;  /* 0x0027040001007983 */ /* 0x000ee80000300800 */
[----:B-1----:R-:W3:Y:S04]  /*496c0*/  LDL.LU R88, [R1+0xf00] ;  /* 0x000f000001587983 */ /* 0x002ee80000300800 */
[----:B------:R-:W3:Y:S04]  /*496d0*/  LDL.LU R89, [R1+0xf04] ;  /* 0x000f040001597983 */ /* 0x000ee80000300800 */
[----:B------:R-:W3:Y:S01]  /*496e0*/  LDL.LU R90, [R1+0xf08] ;  /* 0x000f0800015a7983 */ /* 0x000ee20000300800 */
[----:B----4-:R-:W-:-:S03]  /*496f0*/  IMAD.MOV.U32 R91, RZ, RZ, R2 ;  /* 0x000000ffff5b7224 */ /* 0x010fc600078e0002 */
[----:B------:R-:W4:Y:S01]  /*49700*/  LDL.LU R2, [R1+0x2700] ;  /* 0x0027000001027983 */ /* 0x000f220000300800 */
[----:B--2---:R-:W-:Y:S02]  /*49710*/  IMAD.MOV.U32 R189, RZ, RZ, R252 ;  /* 0x000000ffffbd7224 */ /* 0x004fe400078e00fc */
[----:B---3--:R-:W-:Y:S02]  /*49720*/  IMAD.MOV.U32 R188, RZ, RZ, R0 ;  /* 0x000000ffffbc7224 */ /* 0x008fe400078e0000 */
[----:B------:R-:W2:Y:S04]  /*49730*/  LDL.LU R0, [R1+0x26fc] ;  /* 0x0026fc0001007983 */ /* 0x000ea80000300800 */
[----:B------:R-:W3:Y:S04]  /*49740*/  LDL.LU R252, [R1+0x26f8] ;  /* 0x0026f80001fc7983 */ /* 0x000ee80000300800 */
[----:B------:R-:W3:Y:S04]  /*49750*/  LDL.LU R190, [R1+0xf78] ;  /* 0x000f780001be7983 */ /* 0x000ee80000300800 */
[----:B------:R-:W3:Y:S04]  /*49760*/  LDL.LU R191, [R1+0xf7c] ;  /* 0x000f7c0001bf7983 */ /* 0x000ee80000300800 */
[----:B------:R-:W3:Y:S01]  /*49770*/  LDL.LU R184, [R1+0x13b0] ;  /* 0x0013b00001b87983 */ /* 0x000ee20000300800 */
[----:B----4-:R-:W-:-:S03]  /*49780*/  IMAD.MOV.U32 R185, RZ, RZ, R2 ;  /* 0x000000ffffb97224 */ /* 0x010fc600078e0002 */
[----:B------:R-:W4:Y:S01]  /*49790*/  LDL.LU R2, [R1+0x26f4] ;  /* 0x0026f40001027983 */ /* 0x000f220000300800 */
[----:B--2---:R-:W-:-:S03]  /*497a0*/  IMAD.MOV.U32 R186, RZ, RZ, R0 ;  /* 0x000000ffffba7224 */ /* 0x004fc600078e0000 */
[----:B------:R-:W2:Y:S01]  /*497b0*/  LDL.LU R0, [R1+0x26f0] ;  /* 0x0026f00001007983 */ /* 0x000ea20000300800 */
[----:B---3--:R-:W-:-:S03]  /*497c0*/  IMAD.MOV.U32 R187, RZ, RZ, R252 ;  /* 0x000000ffffbb7224 */ /* 0x008fc600078e00fc */
        /* <DEDUP_REMOVED lines=26> */
[----:B------:R-:W-:Y:S01]  /*49970*/  HMMA.1688.F32.TF32 R24, R168, R26, R208 ;  /* 0x0000001aa818723c */ /* 0x000fe200000810d0 */
[----:B------:R-:W-:-:S02]  /*49980*/  IMAD.MOV.U32 R233, RZ, RZ, R49 ;  /* 0x000000ffffe97224 */ /* 0x000fc400078e0031 */
[----:B------:R-:W-:-:S04]  /*49990*/  IMAD.MOV.U32 R234, RZ, RZ, R48 ;  /* 0x000000ffffea7224 */ /* 0x000fc800078e0030 */
[----:B------:R-:W-:Y:S02]  /*499a0*/  IMAD.MOV.U32 R209, RZ, RZ, R21 ;  /* 0x000000ffffd17224 */ /* 0x000fe400078e0015 */
[----:B------:R-:W-:Y:S01]  /*499b0*/  IMAD.MOV.U32 R210, RZ, RZ, R20 ;  /* 0x000000ffffd27224 */ /* 0x000fe200078e0014 */
[----:B------:R-:W-:Y:S01]  /*499c0*/  HMMA.1688.F32.TF32 R32, R168, R34, R216 ;  /* 0x00000022a820723c */ /* 0x000fe200000810d8 */
[----:B------:R-:W-:Y:S01]  /*499d0*/  IMAD.MOV.U32 R235, RZ, RZ, R45 ;  /* 0x000000ffffeb7224 */ /* 0x000fe200078e002d */
[----:B------:R-:W-:Y:S01]  /*499e0*/  MOV R239, R128 ;  /* 0x0000008000ef7202 */ /* 0x000fe20000000f00 */
[----:B------:R-:W-:-:S04]  /*499f0*/  IMAD.MOV.U32 R238, RZ, RZ, R129 ;  /* 0x000000ffffee7224 */ /* 0x000fc800078e0081 */
[----:B------:R-:W-:Y:S01]  /*49a00*/  IMAD.MOV.U32 R216, RZ, RZ, R44 ;  /* 0x000000ffffd87224 */ /* 0x000fe200078e002c */
[----:B------:R-:W-:Y:S01]  /*49a10*/  HMMA.1688.F32.TF32 R248, R204, R38, R248 ;  /* 0x00000026ccf8723c */ /* 0x000fe200000810f8 */
[----:B------:R-:W-:Y:S01]  /*49a20*/  IMAD.MOV.U32 R217, RZ, RZ, R41 ;  /* 0x000000ffffd97224 */ /* 0x000fe200078e0029 */
[----:B------:R-:W-:Y:S01]  /*49a30*/  MOV R218, R40 ;  /* 0x0000002800da7202 */ /* 0x000fe20000000f00 */
[----:B------:R-:W-:Y:S02]  /*49a40*/  IMAD.MOV.U32 R219, RZ, RZ, R37 ;  /* 0x000000ffffdb7224 */ /* 0x000fe400078e0025 */
[----:B------:R-:W-:Y:S02]  /*49a50*/  IMAD.MOV.U32 R208, RZ, RZ, R36 ;  /* 0x000000ffffd07224 */ /* 0x000fe400078e0024 */
[----:B------:R-:W-:Y:S01]  /*49a60*/  IMAD.MOV.U32 R204, RZ, RZ, R141 ;  /* 0x000000ffffcc7224 */ /* 0x000fe200078e008d */
[----:B------:R-:W-:Y:S01]  /*49a70*/  MOV R206, R137 ;  /* 0x0000008900ce7202 */ /* 0x000fe20000000f00 */
[----:B------:R-:W-:-:S02]  /*49a80*/  IMAD.MOV.U32 R205, RZ, RZ, R140 ;  /* 0x000000ffffcd7224 */ /* 0x000fc400078e008c */
[----:B------:R-:W-:Y:S02]  /*49a90*/  IMAD.MOV.U32 R207, RZ, RZ, R136 ;  /* 0x000000ffffcf7224 */ /* 0x000fe400078e0088 */
[----:B------:R-:W-:Y:S01]  /*49aa0*/  IMAD.MOV.U32 R232, RZ, RZ, R52 ;  /* 0x000000ffffe87224 */ /* 0x000fe200078e0034 */
[----:B------:R-:W-:Y:S01]  /*49ab0*/  MOV R228, R125 ;  /* 0x0000007d00e47202 */ /* 0x000fe20000000f00 */
[----:B------:R-:W-:Y:S02]  /*49ac0*/  IMAD.MOV.U32 R197, RZ, RZ, R65 ;  /* 0x000000ffffc57224 */ /* 0x000fe400078e0041 */
[----:B------:R-:W-:Y:S02]  /*49ad0*/  IMAD.MOV.U32 R198, RZ, RZ, R64 ;  /* 0x000000ffffc67224 */ /* 0x000fe400078e0040 */
[----:B------:R-:W-:Y:S02]  /*49ae0*/  IMAD.MOV.U32 R229, RZ, RZ, R124 ;  /* 0x000000ffffe57224 */ /* 0x000fe400078e007c */
[----:B------:R-:W-:-:S02]  /*49af0*/  IMAD.MOV.U32 R230, RZ, RZ, R121 ;  /* 0x000000ffffe67224 */ /* 0x000fc400078e0079 */
[----:B------:R-:W-:Y:S01]  /*49b00*/  IMAD.MOV.U32 R231, RZ, RZ, R120 ;  /* 0x000000ffffe77224 */ /* 0x000fe200078e0078 */
[C---:B------:R-:W-:Y:S01]  /*49b10*/  HMMA.1688.F32.TF32 R136, R168.reuse, R138, R204 ;  /* 0x0000008aa888723c */ /* 0x040fe200000810cc */
[----:B------:R-:W-:Y:S02]  /*49b20*/  IMAD.MOV.U32 R199, RZ, RZ, R61 ;  /* 0x000000ffffc77224 */ /* 0x000fe400078e003d */
[----:B------:R-:W-:Y:S02]  /*49b30*/  IMAD.MOV.U32 R100, RZ, RZ, R60 ;  /* 0x000000ffff647224 */ /* 0x000fe400078e003c */
[----:B------:R-:W-:Y:S02]  /*49b40*/  IMAD.MOV.U32 R226, RZ, RZ, R117 ;  /* 0x000000ffffe27224 */ /* 0x000fe400078e0075 */
[----:B------:R-:W-:Y:S01]  /*49b50*/  IMAD.MOV.U32 R227, RZ, RZ, R116 ;  /* 0x000000ffffe37224 */ /* 0x000fe200078e0074 */
[----:B------:R-:W-:Y:S01]  /*49b60*/  HMMA.1688.F32.TF32 R204, R168, R130, R236 ;  /* 0x00000082a8cc723c */ /* 0x000fe200000810ec */
[----:B------:R-:W-:-:S02]  /*49b70*/  IMAD.MOV.U32 R92, RZ, RZ, R81 ;  /* 0x000000ffff5c7224 */ /* 0x000fc400078e0051 */
[----:B------:R-:W-:Y:S02]  /*49b80*/  IMAD.MOV.U32 R93, RZ, RZ, R80 ;  /* 0x000000ffff5d7224 */ /* 0x000fe400078e0050 */
[----:B------:R-:W-:Y:S02]  /*49b90*/  IMAD.MOV.U32 R94, RZ, RZ, R77 ;  /* 0x000000ffff5e7224 */ /* 0x000fe400078e004d */
[----:B------:R-:W-:Y:S02]  /*49ba0*/  IMAD.MOV.U32 R95, RZ, RZ, R76 ;  /* 0x000000ffff5f7224 */ /* 0x000fe400078e004c */
[----:B------:R-:W-:Y:S02]  /*49bb0*/  IMAD.MOV.U32 R101, RZ, RZ, R57 ;  /* 0x000000ffff657224 */ /* 0x000fe400078e0039 */
[----:B------:R-:W-:Y:S01]  /*49bc0*/  IMAD.MOV.U32 R102, RZ, RZ, R56 ;  /* 0x000000ffff667224 */ /* 0x000fe200078e0038 */
[----:B------:R-:W-:Y:S01]  /*49bd0*/  MOV R215, R72 ;  /* 0x0000004800d77202 */ /* 0x000fe20000000f00 */
[----:B------:R-:W-:Y:S01]  /*49be0*/  HMMA.1688.F32.TF32 R56, R168, R58, R184 ;  /* 0x0000003aa838723c */ /* 0x000fe200000810b8 */
[----:B------:R-:W-:Y:S01]  /*49bf0*/  IMAD.MOV.U32 R214, RZ, RZ, R73 ;  /* 0x000000ffffd67224 */ /* 0x000fe200078e0049 */
[----:B------:R-:W-:Y:S01]  /*49c00*/  MOV R103, R53 ;  /* 0x0000003500677202 */ /* 0x000fe20000000f00 */
[----:B------:R-:W-:-:S02]  /*49c10*/  IMAD.MOV.U32 R222, RZ, RZ, R113 ;  /* 0x000000ffffde7224 */ /* 0x000fc400078e0071 */
[----:B------:R-:W-:Y:S02]  /*49c20*/  IMAD.MOV.U32 R223, RZ, RZ, R112 ;  /* 0x000000ffffdf7224 */ /* 0x000fe400078e0070 */
[----:B------:R-:W-:Y:S01]  /*49c30*/  IMAD.MOV.U32 R195, RZ, RZ, R69 ;  /* 0x000000ffffc37224 */ /* 0x000fe200078e0045 */
[----:B------:R-:W-:Y:S01]  /*49c40*/  HMMA.1688.F32.TF32 R128, R168, R126, R232 ;  /* 0x0000007ea880723c */ /* 0x000fe200000810e8 */
[----:B------:R-:W-:Y:S01]  /*49c50*/  MOV R196, R68 ;  /* 0x0000004400c47202 */ /* 0x000fe20000000f00 */
[----:B------:R-:W-:Y:S02]  /*49c60*/  IMAD.MOV.U32 R200, RZ, RZ, R157 ;  /* 0x000000ffffc87224 */ /* 0x000fe400078e009d */
[----:B------:R-:W-:-:S04]  /*49c70*/  IMAD.MOV.U32 R201, RZ, RZ, R156 ;  /* 0x000000ffffc97224 */ /* 0x000fc800078e009c */
[----:B------:R-:W-:Y:S01]  /*49c80*/  HMMA.1688.F32.TF32 R52, R168, R54, R188 ;  /* 0x00000036a834723c */ /* 0x000fe200000810bc */
[----:B------:R-:W-:Y:S02]  /*49c90*/  IMAD.MOV.U32 R202, RZ, RZ, R153 ;  /* 0x000000ffffca7224 */ /* 0x000fe400078e0099 */
[----:B------:R-:W-:-:S05]  /*49ca0*/  IMAD.MOV.U32 R203, RZ, RZ, R152 ;  /* 0x000000ffffcb7224 */ /* 0x000fca00078e0098 */
[----:B------:R-:W-:Y:S01]  /*49cb0*/  HMMA.1688.F32.TF32 R124, R168, R122, R228 ;  /* 0x0000007aa87c723c */ /* 0x000fe200000810e4 */
[----:B------:R-:W-:Y:S02]  /*49cc0*/  IMAD.MOV.U32 R246, RZ, RZ, R149 ;  /* 0x000000fffff67224 */ /* 0x000fe400078e0095 */
[----:B------:R-:W-:-:S05]  /*49cd0*/  IMAD.MOV.U32 R247, RZ, RZ, R148 ;  /* 0x000000fffff77224 */ /* 0x000fca00078e0094 */
[----:B------:R-:W-:Y:S01]  /*49ce0*/  HMMA.1688.F32.TF32 R80, R168, R82, R88 ;  /* 0x00000052a850723c */ /* 0x000fe20000081058 */
[----:B------:R-:W-:Y:S02]  /*49cf0*/  IMAD.MOV.U32 R98, RZ, RZ, R145 ;  /* 0x000000ffff627224 */ /* 0x000fe400078e0091 */
[----:B------:R-:W-:-:S05]  /*49d00*/  IMAD.MOV.U32 R99, RZ, RZ, R144 ;  /* 0x000000ffff637224 */ /* 0x000fca00078e0090 */
[C---:B------:R-:W-:Y:S08]  /*49d10*/  HMMA.1688.F32.TF32 R76, R168.reuse, R78, R92 ;  /* 0x0000004ea84c723c */ /* 0x040ff0000008105c */
[C---:B------:R-:W-:Y:S08]  /*49d20*/  HMMA.1688.F32.TF32 R120, R168.reuse, R118, R224 ;  /* 0x00000076a878723c */ /* 0x040ff000000810e0 */
[C---:B------:R-:W-:Y:S08]  /*49d30*/  HMMA.1688.F32.TF32 R72, R168.reuse, R74, R212 ;  /* 0x0000004aa848723c */ /* 0x040ff000000810d4 */
[C---:B------:R-:W-:Y:S08]  /*49d40*/  HMMA.1688.F32.TF32 R68, R168.reuse, R70, R192 ;  /* 0x00000046a844723c */ /* 0x040ff000000810c0 */
[C---:B------:R-:W-:Y:S08]  /*49d50*/  HMMA.1688.F32.TF32 R116, R168.reuse, R114, R220 ;  /* 0x00000072a874723c */ /* 0x040ff000000810dc */
[C---:B------:R-:W-:Y:S08]  /*49d60*/  HMMA.1688.F32.TF32 R156, R168.reuse, R158, R196 ;  /* 0x0000009ea89c723c */ /* 0x040ff000000810c4 */
[----:B------:R-:W-:Y:S01]  /*49d70*/  HMMA.1688.F32.TF32 R152, R168, R154, R200 ;  /* 0x0000009aa898723c */ /* 0x000fe200000810c8 */
[----:B----4-:R-:W-:-:S02]  /*49d80*/  IMAD.MOV.U32 R183, RZ, RZ, R2 ;  /* 0x000000ffffb77224 */ /* 0x010fc400078e0002 */
[----:B--2---:R-:W-:Y:S01]  /*49d90*/  IMAD.MOV.U32 R182, RZ, RZ, R0 ;  /* 0x000000ffffb67224 */ /* 0x004fe200078e0000 */
[----:B---3--:R-:W-:Y:S02]  /*49da0*/  MOV R181, R252 ;  /* 0x000000fc00b57202 */ /* 0x008fe40000000f00 */
[----:B------:R-:W2:Y:S04]  /*49db0*/  LDL.LU R252, [R1+0x26e8] ;  /* 0x0026e80001fc7983 */ /* 0x000ea80000300800 */
[----:B------:R-:W3:Y:S04]  /*49dc0*/  LDL.LU R0, [R1+0x26e4] ;  /* 0x0026e40001007983 */ /* 0x000ee80000300800 */
[----:B------:R-:W4:Y:S01]  /*49dd0*/  LDL.LU R2, [R1+0x26e0] ;  /* 0x0026e00001027983 */ /* 0x000f220000300800 */
[C---:B------:R-:W-:Y:S08]  /*49de0*/  HMMA.1688.F32.TF32 R64, R168.reuse, R66, R176 ;  /* 0x00000042a840723c */ /* 0x040ff000000810b0 */
[C---:B------:R-:W-:Y:S08]  /*49df0*/  HMMA.1688.F32.TF32 R36, R168.reuse, R38, R16 ;  /* 0x00000026a824723c */ /* 0x040ff00000081010 */
[C---:B------:R-:W-:Y:S08]  /*49e00*/  HMMA.1688.F32.TF32 R40, R168.reuse, R42, R12 ;  /* 0x0000002aa828723c */ /* 0x040ff0000008100c */
[C---:B------:R-:W-:Y:S08]  /*49e10*/  HMMA.1688.F32.TF32 R48, R168.reuse, R50, R164 ;  /* 0x00000032a830723c */ /* 0x040ff000000810a4 */
[C---:B------:R-:W-:Y:S01]  /*49e20*/  HMMA.1688.F32.TF32 R20, R168.reuse, R22, R160 ;  /* 0x00000016a814723c */ /* 0x040fe200000810a0 */
[----:B------:R1:W5:Y:S04]  /*49e30*/  LDL.LU.64 R162, [R1+0x26d8] ;  /* 0x0026d80001a27983 */ /* 0x0003680000300a00 */
[----:B------:R1:W5:Y:S04]  /*49e40*/  LDL.LU.64 R160, [R1+0x26d0] ;  /* 0x0026d00001a07983 */ /* 0x0003680000300a00 */
[----:B------:R1:W5:Y:S04]  /*49e50*/  LDL.LU.64 R166, [R1+0x26c8] ;  /* 0x0026c80001a67983 */ /* 0x0003680000300a00 */
[----:B------:R1:W5:Y:S01]  /*49e60*/  LDL.LU.64 R164, [R1+0x26c0] ;  /* 0x0026c00001a47983 */ /* 0x0003620000300a00 */
[C---:B------:R-:W-:Y:S03]  /*49e70*/  HMMA.1688.F32.TF32 R44, R168.reuse, R46, R172 ;  /* 0x0000002ea82c723c */ /* 0x040fe600000810ac */
        /* <DEDUP_REMOVED lines=19> */
[----:B------:R-:W3:Y:S04]  /*49fb0*/  LDL.LU R212, [R1+0x1a94] ;  /* 0x001a940001d47983 */ /* 0x000ee80000300800 */
[----:B------:R1:W5:Y:S04]  /*49fc0*/  LDL.LU.64 R194, [R1+0x2628] ;  /* 0x0026280001c27983 */ /* 0x0003680000300a00 */
[----:B------:R1:W5:Y:S01]  /*49fd0*/  LDL.LU.64 R192, [R1+0x2620] ;  /* 0x0026200001c07983 */ /* 0x0003620000300a00 */
[C---:B------:R-:W-:Y:S03]  /*49fe0*/  HMMA.1688.F32.TF32 R148, R168.reuse, R150, R244 ;  /* 0x00000096a894723c */ /* 0x040fe600000810f4 */
[----:B------:R1:W5:Y:S04]  /*49ff0*/  LDL.LU.64 R198, [R1+0x2618] ;  /* 0x0026180001c67983 */ /* 0x0003680000300a00 */
[----:B------:R1:W5:Y:S01]  /*4a000*/  LDL.LU.64 R196, [R1+0x2610] ;  /* 0x0026100001c47983 */ /* 0x0003620000300a00 */
[C---:B------:R-:W-:Y:S03]  /*4a010*/  HMMA.1688.F32.TF32 R144, R168.reuse, R146, R96 ;  /* 0x00000092a890723c */ /* 0x040fe60000081060 */
[----:B------:R1:W5:Y:S04]  /*4a020*/  LDL.LU.64 R202, [R1+0x2608] ;  /* 0x0026080001ca7983 */ /* 0x0003680000300a00 */
[----:B------:R1:W5:Y:S01]  /*4a030*/  LDL.LU.64 R200, [R1+0x2600] ;  /* 0x0026000001c87983 */ /* 0x0003620000300a00 */
[----:B------:R-:W-:Y:S03]  /*4a040*/  HMMA.1688.F32.TF32 R140, R168, R142, R100 ;  /* 0x0000008ea88c723c */ /* 0x000fe60000081064 */
[----:B------:R1:W5:Y:S04]  /*4a050*/  LDL.LU.64 R246, [R1+0x25f8] ;  /* 0x0025f80001f67983 */ /* 0x0003680000300a00 */
[----:B------:R1:W5:Y:S04]  /*4a060*/  LDL.LU.64 R244, [R1+0x25f0] ;  /* 0x0025f00001f47983 */ /* 0x0003680000300a00 */
[----:B------:R1:W5:Y:S04]  /*4a070*/  LDL.LU.64 R98, [R1+0x25e8] ;  /* 0x0025e80001627983 */ /* 0x0003680000300a00 */
[----:B------:R1:W5:Y:S04]  /*4a080*/  LDL.LU.64 R96, [R1+0x25e0] ;  /* 0x0025e00001607983 */ /* 0x0003680000300a00 */
[----:B------:R1:W5:Y:S04]  /*4a090*/  LDL.LU.64 R102, [R1+0x25d8] ;  /* 0x0025d80001667983 */ /* 0x0003680000300a00 */
[----:B------:R1:W5:Y:S04]  /*4a0a0*/  LDL.LU.64 R100, [R1+0x25d0] ;  /* 0x0025d00001647983 */ /* 0x0003680000300a00 */
[----:B------:R-:W-:Y:S04]  /*4a0b0*/  STL.64 [R1+0x4c0], R204 ;  /* 0x0004c0cc01007387 */ /* 0x000fe80000100a00 */
[----:B------:R-:W-:Y:S04]  /*4a0c0*/  STL.64 [R1+0x4c8], R206 ;  /* 0x0004c8ce01007387 */ /* 0x000fe80000100a00 */
[----:B------:R-:W-:Y:S04]  /*4a0d0*/  STL.64 [R1+0x5a0], R128 ;  /* 0x0005a08001007387 */ /* 0x000fe80000100a00 */
[----:B------:R-:W-:Y:S01]  /*4a0e0*/  STL.64 [R1+0x5a8], R130 ;  /* 0x0005a88201007387 */ /* 0x000fe20000100a00 */
[----:B------:R-:W-:-:S03]  /*4a0f0*/  IMAD.MOV.U32 R211, RZ, RZ, R3 ;  /* 0x000000ffffd37224 */ /* 0x000fc600078e0003 */
[----:B------:R-:W-:Y:S04]  /*4a100*/  STL.64 [R1+0x620], R124 ;  /* 0x0006207c01007387 */ /* 0x000fe80000100a00 */
[----:B------:R-:W-:Y:S04]  /*4a110*/  STL.64 [R1+0x628], R126 ;  /* 0x0006287e01007387 */ /* 0x000fe80000100a00 */
[----:B------:R-:W4:Y:S04]  /*4a120*/  LDL.LU R112, [R1+0x1a98] ;  /* 0x001a980001707983 */ /* 0x000f280000300800 */
[----:B------:R-:W-:Y:S04]  /*4a130*/  STL.64 [R1+0x6a0], R120 ;  /* 0x0006a07801007387 */ /* 0x000fe80000100a00 */
[----:B------:R-:W-:Y:S04]  /*4a140*/  STL.64 [R1+0x6a8], R122 ;  /* 0x0006a87a01007387 */ /* 0x000fe80000100a00 */
[----:B------:R-:W4:Y:S04]  /*4a150*/  LDL.LU R108, [R1+0x1a9c] ;  /* 0x001a9c00016c7983 */ /* 0x000f280000300800 */
[----:B------:R-:W-:Y:S01]  /*4a160*/  STL.64 [R1+0x6c0], R116 ;  /* 0x0006c07401007387 */ /* 0x000fe20000100a00 */
[C---:B------:R-:W-:Y:S03]  /*4a170*/  HMMA.1688.F32.TF32 R104, R168.reuse, R106, R208 ;  /* 0x0000006aa868723c */ /* 0x040fe600000810d0 */
[----:B------:R1:W-:Y:S05]  /*4a180*/  STL.64 [R1+0x6c8], R118 ;  /* 0x0006c87601007387 */ /* 0x0003ea0000100a00 */
[----:B-1----:R-:W-:Y:S11]  /*4a190*/  HMMA.1688.F32.TF32 R116, R168, R110, R216 ;  /* 0x0000006ea874723c */ /* 0x002ff600000810d8 */
[----:B------:R-:W-:Y:S11]  /*4a1a0*/  @!UPT UIADD3 URZ, URZ, URZ, URZ ;  /* 0x0000003f3f3ff290 */ /* 0x000ff6000fffe03f */
[----:B------:R-:W-:Y:S01]  /*4a1b0*/  @!UPT UIADD3 URZ, URZ, URZ, URZ ;  /* 0x0000003f3f3ff290 */ /* 0x000fe2000fffe03f */
[----:B------:R-:W-:Y:S04]  /*4a1c0*/  STL.64 [R1+0x850], R116 ;  /* 0x0008507401007387 */ /* 0x000fe80000100a00 */
[----:B------:R1:W-:Y:S04]  /*4a1d0*/  STL.64 [R1+0x858], R118 ;  /* 0x0008587601007387 */ /* 0x0003e80000100a00 */
[----:B------:R2:W-:Y:S04]  /*4a1e0*/  STL.64 [R1+0x8c0], R104 ;  /* 0x0008c06801007387 */ /* 0x0005e80000100a00 */
[----:B------:R3:W-:Y:S04]  /*4a1f0*/  STL.64 [R1+0x8c8], R106 ;  /* 0x0008c86a01007387 */ /* 0x0007e80000100a00 */
[----:B-1----:R-:W4:Y:S04]  /*4a200*/  LDL.LU R118, [R1+0x1aa4] ;  /* 0x001aa40001767983 */ /* 0x002f280000300800 */
[----:B--2---:R-:W2:Y:S04]  /*4a210*/  LDL.LU R105, [R1+0x1aac] ;  /* 0x001aac0001697983 */ /* 0x004ea80000300800 */
[----:B------:R-:W2:Y:S04]  /*4a220*/  LDL.LU R119, [R1+0x1aa0] ;  /* 0x001aa00001777983 */ /* 0x000ea80000300800 */
[----:B------:R-:W2:Y:S04]  /*4a230*/  LDL.LU R117, [R1+0x1aa8] ;  /* 0x001aa80001757983 */ /* 0x000ea80000300800 */
[----:B------:R-:W2:Y:S04]  /*4a240*/  LDL.LU R116, [R1+0x1ab0] ;  /* 0x001ab00001747983 */ /* 0x000ea80000300800 */
[----:B------:R-:W2:Y:S04]  /*4a250*/  LDL.LU R115, [R1+0x1ab4] ;  /* 0x001ab40001737983 */ /* 0x000ea80000300800 */
[----:B------:R-:W2:Y:S04]  /*4a260*/  LDL.LU R111, [R1+0x1b18] ;  /* 0x001b1800016f7983 */ /* 0x000ea80000300800 */
[----:B------:R-:W2:Y:S01]  /*4a270*/  LDL.LU R110, [R1+0x1b1c] ;  /* 0x001b1c00016e7983 */ /* 0x000ea20000300800 */
[----:B------:R-:W-:-:S04]  /*4a280*/  MOV R129, 0x1f ;  /* 0x0000001f00817802 */ /* 0x000fc80000000f00 */
[----:B------:R-:W-:Y:S01]  /*4a290*/  IADD3 R129, R129, c[0x0][0x180], RZ ;  /* 0x0000600081817a10 */ /* 0x000fe20007ffe0ff */
[----:B------:R-:W-:-:S03]  /*4a2a0*/  IMAD.MOV.U32 R3, RZ, RZ, c[0x0][0x180] ;  /* 0x00006000ff037624 */ /* 0x000fc600078e00ff */
[----:B------:R-:W-:Y:S01]  /*4a2b0*/  SHF.R.S32.HI R104, RZ, 0x1f, R129 ;  /* 0x0000001fff687819 */ /* 0x000fe20000011481 */
[----:B------:R-:W-:-:S03]  /*4a2c0*/  IMAD.SHL.U32 R109, R109, 0x20, RZ ;  /* 0x000000206d6d7824 */ /* 0x000fc600078e00ff */
[----:B------:R-:W-:Y:S02]  /*4a2d0*/  LEA.HI R104, R104, R129, RZ, 0x5 ;  /* 0x0000008168687211 */ /* 0x000fe400078f28ff */
[----:B------:R-:W1:Y:S01]  /*4a2e0*/  S2R R129, SR_TID.X ;  /* 0x0000000000817919 */ /* 0x000e620000002100 */
[----:B------:R-:W-:Y:S01]  /*4a2f0*/  IADD3 R3, R3, -0x40, RZ ;  /* 0xffffffc003037810 */ /* 0x000fe20007ffe0ff */
[----:B------:R-:W-:Y:S01]  /*4a300*/  IMAD.SHL.U32 R109, R109, 0x4, RZ ;  /* 0x000000046d6d7824 */ /* 0x000fe200078e00ff */
[----:B------:R-:W-:-:S04]  /*4a310*/  SHF.R.S32.HI R104, RZ, 0x5, R104 ;  /* 0x00000005ff687819 */ /* 0x000fc80000011468 */
[----:B------:R-:W-:Y:S02]  /*4a320*/  IADD3 R104, R104, -0x2, RZ ;  /* 0xfffffffe68687810 */ /* 0x000fe40007ffe0ff */
[----:B------:R-:W-:-:S04]  /*4a330*/  IADD3 R252, R252, 0x1, RZ ;  /* 0x00000001fcfc7810 */ /* 0x000fc80007ffe0ff */
[----:B------:R-:W-:-:S04]  /*4a340*/  ISETP.GT.AND P3, PT, R252, 0x1, PT ;  /* 0x00000001fc00780c */ /* 0x000fc80003f64270 */
[----:B------:R-:W-:Y:S02]  /*4a350*/  SEL R252, R252, RZ, !P3 ;  /* 0x000000fffcfc7207 */ /* 0x000fe40005800000 */
[----:B-1----:R-:W-:-:S05]  /*4a360*/  LOP3.LUT R129, R129, 0x1f, RZ, 0xc0, !PT ;  /* 0x0000001f81817812 */ /* 0x002fca00078ec0ff */
[----:B------:R-:W-:Y:S02]  /*4a370*/  IMAD.SHL.U32 R216, R129, 0x4, RZ ;  /* 0x0000000481d87824 */ /* 0x000fe400078e00ff */
[C---:B---3--:R-:W-:Y:S01]  /*4a380*/  IMAD R3, R212.reuse, -0x20, R3 ;  /* 0xffffffe0d4037824 */ /* 0x048fe200078e0203 */
[----:B------:R-:W-:-:S04]  /*4a390*/  ISETP.GE.AND P0, PT, R212, R104, PT ;  /* 0x00000068d400720c */ /* 0x000fc80003f06270 */
[----:B------:R-:W-:-:S04]  /*4a3a0*/  ISETP.GT.AND P2, PT, R3, RZ, PT ;  /* 0x000000ff0300720c */ /* 0x000fc80003f44270 */
[----:B------:R-:W-:-:S04]  /*4a3b0*/  SEL R104, RZ, 0x4, !P2 ;  /* 0x00000004ff687807 */ /* 0x000fc80005000000 */
[----:B------:R-:W-:-:S04]  /*4a3c0*/  SEL R104, R104, RZ, !P0 ;  /* 0x000000ff68687207 */ /* 0x000fc80004000000 */
[----:B------:R-:W-:Y:S01]  /*4a3d0*/  ISETP.NE.U32.AND P2, PT, R104, RZ, PT ;  /* 0x000000ff6800720c */ /* 0x000fe20003f45070 */
[----:B------:R-:W-:Y:S01]  /*4a3e0*/  IMAD R104, R252, 0x4000, R216 ;  /* 0x00004000fc687824 */ /* 0x000fe200078e02d8 */
[----:B----4-:R-:W-:-:S05]  /*4a3f0*/  IADD3 R108, P5, R108, R109, RZ ;  /* 0x0000006d6c6c7210 */ /* 0x010fca0007fbe0ff */
[----:B------:R-:W-:Y:S01]  /*4a400*/  IMAD.X R112, R112, 0x1, R0, P5 ;  /* 0x0000000170707824 */ /* 0x000fe200028e0600 */
[----:B------:R-:W-:Y:S01]  /*4a410*/  STL [R1+0x1a9c], R108 ;  /* 0x001a9c6c01007387 */ /* 0x000fe20000100800 */
[----:B------:R-:W-:-:S03]  /*4a420*/  MOV R106, R108 ;  /* 0x0000006c006a7202 */ /* 0x000fc60000000f00 */
[----:B------:R1:W-:Y:S01]  /*4a430*/  STL [R1+0x1a98], R112 ;  /* 0x001a987001007387 */ /* 0x0003e20000100800 */
[----:B------:R-:W-:-:S03]  /*4a440*/  IMAD.MOV.U32 R107, RZ, RZ, R112 ;  /* 0x000000ffff6b7224 */ /* 0x000fc600078e0070 */
[----:B------:R-:W3:Y:S04]  /*4a450*/  LDL.LU R114, [R1+0x1b20] ;  /* 0x001b200001727983 */ /* 0x000ee80000300800 */
[----:B------:R-:W4:Y:S04]  /*4a460*/  LDL.LU R113, [R1+0x1b24] ;  /* 0x001b240001717983 */ /* 0x000f280000300800 */
[----:B-1----:R-:W3:Y:S04]  /*4a470*/  LDL.LU R112, [R1+0x1b28] ;  /* 0x001b280001707983 */ /* 0x002ee80000300800 */
[----:B------:R-:W3:Y:S04]  /*4a480*/  LDL.LU R108, [R1+0x1b2c] ;  /* 0x001b2c00016c7983 */ /* 0x000ee80000300800 */
[----:B------:R-:W-:Y:S01]  /*4a490*/  @!PT LDS RZ, [RZ] ;  /* 0x00000000fffff984 */ /* 0x000fe20000000800 */
[----:B------:R-:W-:Y:S01]  /*4a4a0*/  @!PT LDS RZ, [RZ] ;  /* 0x00000000fffff984 */ /* 0x000fe20000000800 */
[----:B------:R-:W-:Y:S01]  /*4a4b0*/  @!PT LDS RZ, [RZ] ;  /* 0x00000000fffff984 */ /* 0x000fe20000000800 */
[----:B------:R1:W-:Y:S01]  /*4a4c0*/  LDGSTS.E [R104+0x10000], [R106.64], P2 ;  /* 0x100000006a687fae */ /* 0x0003e20009121844 */
[----:B------:R-:W-:-:S02]  /*4a4d0*/  IADD3 R118, P3, R118, R109, RZ ;  /* 0x0000006d76767210 */ /* 0x000fc40007f7e0ff */
[----:B--2---:R-:W-:-:S03]  /*4a4e0*/  IADD3 R105, P5, R105, R109, RZ ;  /* 0x0000006d69697210 */ /* 0x004fc60007fbe0ff */
[--C-:B------:R-:W-:Y:S01]  /*4a4f0*/  IMAD.X R119, R119, 0x1, R0.reuse, P3 ;  /* 0x0000000177777824 */ /* 0x100fe200018e0600 */
[----:B------:R-:W-:Y:S01]  /*4a500*/  STL [R1+0x1aa4], R118 ;  /* 0x001aa47601007387 */ /* 0x000fe20000100800 */
[----:B------:R-:W-:-:S03]  /*4a510*/  IMAD.X R117, R117, 0x1, R0, P5 ;  /* 0x0000000175757824 */ /* 0x000fc600028e0600 */
[----:B------:R2:W-:Y:S01]  /*4a520*/  STL [R1+0x1aa0], R119 ;  /* 0x001aa07701007387 */ /* 0x0005e20000100800 */
[----:B-1----:R-:W-:Y:S02]  /*4a530*/  IMAD.MOV.U32 R106, RZ, RZ, R118 ;  /* 0x000000ffff6a7224 */ /* 0x002fe400078e0076 */
[----:B------:R-:W-:Y:S01]  /*4a540*/  IMAD.MOV.U32 R107, RZ, RZ, R119 ;  /* 0x000000ffff6b7224 */ /* 0x000fe200078e0077 */
[----:B------:R-:W-:Y:S04]  /*4a550*/  STL [R1+0x1aac], R105 ;  /* 0x001aac6901007387 */ /* 0x000fe80000100800 */
[----:B------:R1:W-:Y:S01]  /*4a560*/  STL [R1+0x1aa8], R117 ;  /* 0x001aa87501007387 */ /* 0x0003e20000100800 */
[----:B------:R-:W-:-:S03]  /*4a570*/  IADD3 R115, P5, R115, R109, RZ ;  /* 0x0000006d73737210 */ /* 0x000fc60007fbe0ff */
[----:B------:R-:W3:Y:S04]  /*4a580*/  LDL.LU R120, [R1+0x1b30] ;  /* 0x001b300001787983 */ /* 0x000ee80000300800 */
[----:B--2---:R-:W2:Y:S01]  /*4a590*/  LDL.LU R119, [R1+0x1b34] ;  /* 0x001b340001777983 */ /* 0x004ea20000300800 */
[----:B------:R-:W-:-:S03]  /*4a5a0*/  IADD3 R110, P6, R110, R109, RZ ;  /* 0x0000006d6e6e7210 */ /* 0x000fc60007fde0ff */
[----:B------:R1:W-:Y:S01]  /*4a5b0*/  LDGSTS.E [R104+0x10080], [R106.64], P2 ;  /* 0x100800006a687fae */ /* 0x0003e20009121844 */
[----:B------:R-:W-:-:S03]  /*4a5c0*/  IMAD.X R116, R116, 0x1, R0, P5 ;  /* 0x0000000174747824 */ /* 0x000fc600028e0600 */
[----:B------:R-:W2:Y:S01]  /*4a5d0*/  LDL.LU R118, [R1+0x1b98] ;  /* 0x001b980001767983 */ /* 0x000ea20000300800 */
[----:B------:R-:W-:Y:S01]  /*4a5e0*/  IMAD.X R111, R111, 0x1, R0, P6 ;  /* 0x000000016f6f7824 */ /* 0x000fe200030e0600 */
[----:B-1----:R-:W-:Y:S01]  /*4a5f0*/  MOV R107, R117 ;  /* 0x00000075006b7202 */ /* 0x002fe20000000f00 */
[----:B------:R-:W-:Y:S01]  /*4a600*/  IMAD.MOV.U32 R106, RZ, RZ, R105 ;  /* 0x000000ffff6a7224 */ /* 0x000fe200078e0069 */
[----:B------:R-:W2:Y:S04]  /*4a610*/  LDL.LU R117, [R1+0x1b9c] ;  /* 0x001b9c0001757983 */ /* 0x000ea80000300800 */
[----:B------:R1:W-:Y:S04]  /*4a620*/  LDGSTS.E [R104+0x10100], [R106.64], P2 ;  /* 0x101000006a687fae */ /* 0x0003e80009121844 */
[----:B------:R-:W-:Y:S04]  /*4a630*/  STL [R1+0x1ab4], R115 ;  /* 0x001ab47301007387 */ /* 0x000fe80000100800 */
[----:B------:R1:W-:Y:S02]  /*4a640*/  STL [R1+0x1ab0], R116 ;  /* 0x001ab07401007387 */ /* 0x0003e40000100800 */
[----:B-1----:R-:W-:-:S02]  /*4a650*/  IMAD.MOV.U32 R106, RZ, RZ, R115 ;  /* 0x000000ffff6a7224 */ /* 0x002fc400078e0073 */
[----:B------:R-:W-:Y:S01]  /*4a660*/  IMAD.MOV.U32 R107, RZ, RZ, R116 ;  /* 0x000000ffff6b7224 */ /* 0x000fe200078e0074 */
[----:B------:R-:W-:Y:S04]  /*4a670*/  STL [R1+0x1b1c], R110 ;  /* 0x001b1c6e01007387 */ /* 0x000fe80000100800 */
[----:B------:R1:W-:Y:S04]  /*4a680*/  STL [R1+0x1b18], R111 ;  /* 0x001b186f01007387 */ /* 0x0003e80000100800 */
[----:B------:R-:W2:Y:S04]  /*4a690*/  LDL.LU R116, [R1+0x1ba0] ;  /* 0x001ba00001747983 */ /* 0x000ea80000300800 */
[----:B------:R1:W-:Y:S04]  /*4a6a0*/  LDGSTS.E [R104+0x10180], [R106.64], P2 ;  /* 0x101800006a687fae */ /* 0x0003e80009121844 */
[----:B------:R-:W2:Y:S01]  /*4a6b0*/  LDL.LU R115, [R1+0x1ba4] ;  /* 0x001ba40001737983 */ /* 0x000ea20000300800 */
[----:B-1----:R-:W-:-:S02]  /*4a6c0*/  IMAD.MOV.U32 R107, RZ, RZ, R111 ;  /* 0x000000ffff6b7224 */ /* 0x002fc400078e006f */
[----:B------:R-:W-:Y:S01]  /*4a6d0*/  IMAD.MOV.U32 R106, RZ, RZ, R110 ;  /* 0x000000ffff6a7224 */ /* 0x000fe200078e006e */
[----:B------:R-:W2:Y:S04]  /*4a6e0*/  LDL.LU R111, [R1+0x1ba8] ;  /* 0x001ba800016f7983 */ /* 0x000ea80000300800 */
[----:B------:R-:W2:Y:S01]  /*4a6f0*/  LDL.LU R110, [R1+0x1bac] ;  /* 0x001bac00016e7983 */ /* 0x000ea20000300800 */
[----:B------:R-:W-:-:S04]  /*4a700*/  ISETP.GT.AND P3, PT, R3, 0x4, PT ;  /* 0x000000040300780c */ /* 0x000fc80003f64270 */
[----:B------:R-:W-:-:S04]  /*4a710*/  SEL R105, RZ, 0x4, !P3 ;  /* 0x00000004ff697807 */ /* 0x000fc80005800000 */
[----:B------:R-:W-:-:S04]  /*4a720*/  SEL R105, R105, RZ, !P0 ;  /* 0x000000ff69697207 */ /* 0x000fc80004000000 */
[----:B------:R-:W-:Y:S11]  /*4a730*/  ISETP.NE.U32.AND P3, PT, R105, RZ, PT ;  /* 0x000000ff6900720c */ /* 0x000ff60003f65070 */
[----:B------:R-:W-:Y:S02]  /*4a740*/  @!UPT UIADD3 URZ, URZ, URZ, URZ ;  /* 0x0000003f3f3ff290 */ /* 0x000fe4000fffe03f */
[----:B------:R1:W-:Y:S01]  /*4a750*/  LDGSTS.E [R104+0x10800], [R106.64], P3 ;  /* 0x108000006a687fae */ /* 0x0003e20009921844 */
[----:B----4-:R-:W-:-:S04]  /*4a760*/  IADD3 R113, P2, R113, R109, RZ ;  /* 0x0000006d71717210 */ /* 0x010fc80007f5e0ff */
[----:B---3--:R-:W-:Y:S02]  /*4a770*/  IADD3.X R114, R114, R0, RZ, P2, !PT ;  /* 0x0000000072727210 */ /* 0x008fe400017fe4ff */
[----:B------:R-:W-:Y:S01]  /*4a780*/  IADD3 R108, P5, R108, R109, RZ ;  /* 0x0000006d6c6c7210 */ /* 0x000fe20007fbe0ff */
[----:B------:R-:W-:Y:S01]  /*4a790*/  STL [R1+0x1b24], R113 ;  /* 0x001b247101007387 */ /* 0x000fe20000100800 */
[----:B-1----:R-:W-:-:S03]  /*4a7a0*/  IMAD.MOV.U32 R106, RZ, RZ, R113 ;  /* 0x000000ffff6a7224 */ /* 0x002fc600078e0071 */
[----:B------:R-:W-:Y:S01]  /*4a7b0*/  IMAD.X R112, R112, 0x1, R0, P5 ;  /* 0x0000000170707824 */ /* 0x000fe200028e0600 */
[----:B------:R1:W-:Y:S01]  /*4a7c0*/  STL [R1+0x1b20], R114 ;  /* 0x001b207201007387 */ /* 0x0003e20000100800 */
[----:B------:R-:W-:-:S03]  /*4a7d0*/  IMAD.MOV.U32 R107, RZ, RZ, R114 ;  /* 0x000000ffff6b7224 */ /* 0x000fc600078e0072 */
[----:B------:R-:W-:Y:S04]  /*4a7e0*/  STL [R1+0x1b2c], R108 ;  /* 0x001b2c6c01007387 */ /* 0x000fe80000100800 */
[----:B------:R3:W-:Y:S04]  /*4a7f0*/  STL [R1+0x1b28], R112 ;  /* 0x001b287001007387 */ /* 0x0007e80000100800 */
[----:B-1----:R-:W4:Y:S01]  /*4a800*/  LDL.LU R114, [R1+0x1bb0] ;  /* 0x001bb00001727983 */ /* 0x002f220000300800 */
[----:B------:R-:W-:-:S03]  /*4a810*/  ISETP.GT.AND P2, PT, R3, 0x8, PT ;  /* 0x000000080300780c */ /* 0x000fc60003f44270 */
[----:B------:R1:W-:Y:S04]  /*4a820*/  LDGSTS.E [R104+0x10880], [R106.64], P3 ;  /* 0x108800006a687fae */ /* 0x0003e80009921844 */
[----:B------:R-:W4:Y:S01]  /*4a830*/  LDL.LU R113, [R1+0x1bb4] ;  /* 0x001bb40001717983 */ /* 0x000f220000300800 */
[----:B------:R-:W-:Y:S01]  /*4a840*/  SEL R105, RZ, 0x4, !P2 ;  /* 0x00000004ff697807 */ /* 0x000fe20005000000 */
[----:B-1----:R-:W-:Y:S02]  /*4a850*/  IMAD.MOV.U32 R107, RZ, RZ, R112 ;  /* 0x000000ffff6b7224 */ /* 0x002fe400078e0070 */
[----:B------:R-:W-:Y:S01]  /*4a860*/  IMAD.MOV.U32 R106, RZ, RZ, R108 ;  /* 0x000000ffff6a7224 */ /* 0x000fe200078e006c */
[----:B---3--:R-:W3:Y:S04]  /*4a870*/  LDL.LU R112, [R1+0x1c18] ;  /* 0x001c180001707983 */ /* 0x008ee80000300800 */
[----:B------:R-:W3:Y:S01]  /*4a880*/  LDL.LU R108, [R1+0x1c1c] ;  /* 0x001c1c00016c7983 */ /* 0x000ee20000300800 */
[----:B------:R-:W-:-:S03]  /*4a890*/  SEL R105, R105, RZ, !P0 ;  /* 0x000000ff69697207 */ /* 0x000fc60004000000 */
[----:B------:R1:W-:Y:S01]  /*4a8a0*/  LDGSTS.E [R104+0x10900], [R106.64], P3 ;  /* 0x109000006a687fae */ /* 0x0003e20009921844 */
[----:B------:R-:W-:Y:S02]  /*4a8b0*/  ISETP.NE.U32.AND P2, PT, R105, RZ, PT ;  /* 0x000000ff6900720c */ /* 0x000fe40003f45070 */
[----:B--2---:R-:W-:-:S05]  /*4a8c0*/  IADD3 R119, P5, R119, R109, RZ ;  /* 0x0000006d77777210 */ /* 0x004fca0007fbe0ff */
[----:B------:R-:W-:Y:S01]  /*4a8d0*/  IMAD.X R120, R120, 0x1, R0, P5 ;  /* 0x0000000178787824 */ /* 0x000fe200028e0600 */
[----:B------:R-:W-:Y:S01]  /*4a8e0*/  STL [R1+0x1b34], R119 ;  /* 0x001b347701007387 */ /* 0x000fe20000100800 */
[----:B-1----:R-:W-:Y:S02]  /*4a8f0*/  IMAD.MOV.U32 R106, RZ, RZ, R119 ;  /* 0x000000ffff6a7224 */ /* 0x002fe400078e0077 */
[----:B------:R-:W-:Y:S01]  /*4a900*/  IMAD.MOV.U32 R107, RZ, RZ, R120 ;  /* 0x000000ffff6b7224 */ /* 0x000fe200078e0078 */
[----:B------:R1:W-:Y:S04]  /*4a910*/  STL [R1+0x1b30], R120 ;  /* 0x001b307801007387 */ /* 0x0003e80000100800 */
[----:B------:R2:W-:Y:S01]  /*4a920*/  LDGSTS.E [R104+0x10980], [R106.64], P3 ;  /* 0x109800006a687fae */ /* 0x0005e20009921844 */
[----:B------:R-:W-:-:S04]  /*4a930*/  IADD3 R117, P6, R117, R109, RZ ;  /* 0x0000006d75757210 */ /* 0x000fc80007fde0ff */
[----:B------:R-:W-:Y:S01]  /*4a940*/  IADD3.X R118, R118, R0, RZ, P6, !PT ;  /* 0x0000000076767210 */ /* 0x000fe200037fe4ff */
[----:B------:R-:W-:Y:S04]  /*4a950*/  STL [R1+0x1b9c], R117 ;  /* 0x001b9c7501007387 */ /* 0x000fe80000100800 */
[----:B------:R2:W-:Y:S02]  /*4a960*/  STL [R1+0x1b98], R118 ;  /* 0x001b987601007387 */ /* 0x0005e40000100800 */
[----:B--2---:R-:W-:Y:S02]  /*4a970*/  IMAD.MOV.U32 R107, RZ, RZ, R118 ;  /* 0x000000ffff6b7224 */ /* 0x004fe400078e0076 */
[----:B-1----:R-:W2:Y:S01]  /*4a980*/  LDL.LU R120, [R1+0x1c20] ;  /* 0x001c200001787983 */ /* 0x002ea20000300800 */
[----:B------:R-:W-:-:S03]  /*4a990*/  IMAD.MOV.U32 R106, RZ, RZ, R117 ;  /* 0x000000ffff6a7224 */ /* 0x000fc600078e0075 */
[----:B------:R-:W2:Y:S04]  /*4a9a0*/  LDL.LU R119, [R1+0x1c24] ;  /* 0x001c240001777983 */ /* 0x000ea80000300800 */
[----:B------:R-:W2:Y:S04]  /*4a9b0*/  LDL.LU R118, [R1+0x1c28] ;  /* 0x001c280001767983 */ /* 0x000ea80000300800 */
[----:B------:R-:W2:Y:S04]  /*4a9c0*/  LDL.LU R117, [R1+0x1c2c] ;  /* 0x001c2c0001757983 */ /* 0x000ea80000300800 */
[----:B------:R1:W-:Y:S01]  /*4a9d0*/  LDGSTS.E [R104+0x11000], [R106.64], P2 ;  /* 0x110000006a687fae */ /* 0x0003e20009121844 */
[----:B------:R-:W-:-:S05]  /*4a9e0*/  IADD3 R115, P3, R115, R109, RZ ;  /* 0x0000006d73737210 */ /* 0x000fca0007f7e0ff */
[----:B------:R-:W-:Y:S01]  /*4a9f0*/  IMAD.X R116, R116, 0x1, R0, P3 ;  /* 0x0000000174747824 */ /* 0x000fe200018e0600 */
[----:B-1----:R-:W-:Y:S01]  /*4aa00*/  MOV R106, R115 ;  /* 0x00000073006a7202 */ /* 0x002fe20000000f00 */
[----:B------:R-:W-:Y:S02]  /*4aa10*/  STL [R1+0x1ba4], R115 ;  /* 0x001ba47301007387 */ /* 0x000fe40000100800 */
[----:B------:R-:W-:Y:S01]  /*4aa20*/  IMAD.MOV.U32 R107, RZ, RZ, R116 ;  /* 0x000000ffff6b7224 */ /* 0x000fe200078e0074 */
[----:B------:R-:W-:Y:S01]  /*4aa30*/  IADD3 R110, P5, R110, R109, RZ ;  /* 0x0000006d6e6e7210 */ /* 0x000fe20007fbe0ff */
[----:B------:R1:W-:Y:S04]  /*4aa40*/  STL [R1+0x1ba0], R116 ;  /* 0x001ba07401007387 */ /* 0x0003e80000100800 */
[----:B------:R-:W-:Y:S01]  /*4aa50*/  IMAD.X R111, R111, 0x1, R0, P5 ;  /* 0x000000016f6f7824 */ /* 0x000fe200028e0600 */
[----:B------:R-:W-:Y:S04]  /*4aa60*/  STL [R1+0x1bac], R110 ;  /* 0x001bac6e01007387 */ /* 0x000fe80000100800 */
[----:B------:R1:W-:Y:S04]  /*4aa70*/  STL [R1+0x1ba8], R111 ;  /* 0x001ba86f01007387 */ /* 0x0003e80000100800 */
[----:B------:R1:W-:Y:S04]  /*4aa80*/  LDGSTS.E [R104+0x11080], [R106.64], P2 ;  /* 0x110800006a687fae */ /* 0x0003e80009121844 */
[----:B-1----:R-:W2:Y:S04]  /*4aa90*/  LDL.LU R116, [R1+0x1c30] ;  /* 0x001c300001747983 */ /* 0x002ea80000300800 */
[----:B------:R-:W2:Y:S01]  /*4aaa0*/  LDL.LU R115, [R1+0x1c34] ;  /* 0x001c340001737983 */ /* 0x000ea20000300800 */
[----:B------:R-:W-:-:S02]  /*4aab0*/  IMAD.MOV.U32 R107, RZ, RZ, R111 ;  /* 0x000000ffff6b7224 */ /* 0x000fc400078e006f */
[----:B------:R-:W-:Y:S01]  /*4aac0*/  IMAD.MOV.U32 R106, RZ, RZ, R110 ;  /* 0x000000ffff6a7224 */ /* 0x000fe200078e006e */
[----:B------:R-:W2:Y:S04]  /*4aad0*/  LDL.LU R111, [R1+0x1c98] ;  /* 0x001c9800016f7983 */ /* 0x000ea80000300800 */
[----:B------:R-:W2:Y:S01]  /*4aae0*/  LDL.LU R110, [R1+0x1c9c] ;  /* 0x001c9c00016e7983 */ /* 0x000ea20000300800 */
[----:B------:R-:W-:-:S03]  /*4aaf0*/  ISETP.GT.AND P3, PT, R3, 0xc, PT ;  /* 0x0000000c0300780c */ /* 0x000fc60003f64270 */
[----:B------:R1:W-:Y:S01]  /*4ab00*/  LDGSTS.E [R104+0x11100], [R106.64], P2 ;  /* 0x111000006a687fae */ /* 0x0003e20009121844 */
[----:B------:R-:W-:-:S04]  /*4ab10*/  SEL R105, RZ, 0x4, !P3 ;  /* 0x00000004ff697807 */ /* 0x000fc80005800000 */
[----:B------:R-:W-:-:S04]  /*4ab20*/  SEL R105, R105, RZ, !P0 ;  /* 0x000000ff69697207 */ /* 0x000fc80004000000 */
[----:B------:R-:W-:Y:S02]  /*4ab30*/  ISETP.NE.U32.AND P3, PT, R105, RZ, PT ;  /* 0x000000ff6900720c */ /* 0x000fe40003f65070 */
[----:B----4-:R-:W-:-:S05]  /*4ab40*/  IADD3 R113, P5, R113, R109, RZ ;  /* 0x0000006d71717210 */ /* 0x010fca0007fbe0ff */
[--C-:B------:R-:W-:Y:S01]  /*4ab50*/  IMAD.X R114, R114, 0x1, R0.reuse, P5 ;  /* 0x0000000172727824 */ /* 0x100fe200028e0600 */
[----:B------:R-:W-:Y:S01]  /*4ab60*/  STL [R1+0x1bb4], R113 ;  /* 0x001bb47101007387 */ /* 0x000fe20000100800 */
[----:B-1----:R-:W-:Y:S01]  /*4ab70*/  IMAD.MOV.U32 R106, RZ, RZ, R113 ;  /* 0x000000ffff6a7224 */ /* 0x002fe200078e0071 */
[----:B---3--:R-:W-:Y:S02]  /*4ab80*/  IADD3 R108, P6, R108, R109, RZ ;  /* 0x0000006d6c6c7210 */ /* 0x008fe40007fde0ff */
[----:B------:R1:W-:Y:S01]  /*4ab90*/  STL [R1+0x1bb0], R114 ;  /* 0x001bb07201007387 */ /* 0x0003e20000100800 */
[----:B------:R-:W-:Y:S02]  /*4aba0*/  MOV R107, R114 ;  /* 0x00000072006b7202 */ /* 0x000fe40000000f00 */
[----:B------:R-:W-:Y:S01]  /*4abb0*/  IMAD.X R112, R112, 0x1, R0, P6 ;  /* 0x0000000170707824 */ /* 0x000fe200030e0600 */
[----:B------:R-:W-:Y:S04]  /*4abc0*/  STL [R1+0x1c1c], R108 ;  /* 0x001c1c6c01007387 */ /* 0x000fe80000100800 */
[----:B------:R3:W-:Y:S04]  /*4abd0*/  STL [R1+0x1c18], R112 ;  /* 0x001c187001007387 */ /* 0x0007e80000100800 */
[----:B-1----:R-:W4:Y:S04]  /*4abe0*/  LDL.LU R114, [R1+0x1ca0] ;  /* 0x001ca00001727983 */ /* 0x002f280000300800 */
[----:B------:R1:W-:Y:S04]  /*4abf0*/  LDGSTS.E [R104+0x11180], [R106.64], P2 ;  /* 0x111800006a687fae */ /* 0x0003e80009121844 */
[----:B------:R-:W4:Y:S01]  /*4ac00*/  LDL.LU R113, [R1+0x1ca4] ;  /* 0x001ca40001717983 */ /* 0x000f220000300800 */
[----:B-1----:R-:W-:-:S02]  /*4ac10*/  IMAD.MOV.U32 R107, RZ, RZ, R112 ;  /* 0x000000ffff6b7224 */ /* 0x002fc400078e0070 */
[----:B------:R-:W-:Y:S01]  /*4ac20*/  IMAD.MOV.U32 R106, RZ, RZ, R108 ;  /* 0x000000ffff6a7224 */ /* 0x000fe200078e006c */
[----:B---3--:R-:W3:Y:S04]  /*4ac30*/  LDL.LU R112, [R1+0x1ca8] ;  /* 0x001ca80001707983 */ /* 0x008ee80000300800 */
[----:B------:R-:W3:Y:S04]  /*4ac40*/  LDL.LU R108, [R1+0x1cac] ;  /* 0x001cac00016c7983 */ /* 0x000ee80000300800 */
[----:B------:R1:W-:Y:S01]  /*4ac50*/  LDGSTS.E [R104+0x11800], [R106.64], P3 ;  /* 0x118000006a687fae */ /* 0x0003e20009921844 */
[----:B--2---:R-:W-:-:S05]  /*4ac60*/  IADD3 R119, P2, R119, R109, RZ ;  /* 0x0000006d77777210 */ /* 0x004fca0007f5e0ff */
[--C-:B------:R-:W-:Y:S01]  /*4ac70*/  IMAD.X R120, R120, 0x1, R0.reuse, P2 ;  /* 0x0000000178787824 */ /* 0x100fe200010e0600 */
[----:B------:R-:W-:Y:S01]  /*4ac80*/  IADD3 R117, P5, R117, R109, RZ ;  /* 0x0000006d75757210 */ /* 0x000fe20007fbe0ff */
[----:B------:R-:W-:Y:S04]  /*4ac90*/  STL [R1+0x1c24], R119 ;  /* 0x001c247701007387 */ /* 0x000fe80000100800 */
[----:B------:R-:W-:Y:S01]  /*4aca0*/  IMAD.X R118, R118, 0x1, R0, P5 ;  /* 0x0000000176767824 */ /* 0x000fe200028e0600 */
[----:B------:R2:W-:Y:S01]  /*4acb0*/  STL [R1+0x1c20], R120 ;  /* 0x001c207801007387 */ /* 0x0005e20000100800 */
[----:B-1----:R-:W-:-:S03]  /*4acc0*/  IMAD.MOV.U32 R107, RZ, RZ, R120 ;  /* 0x000000ffff6b7224 */ /* 0x002fc600078e0078 */
[----:B------:R-:W-:Y:S01]  /*4acd0*/  STL [R1+0x1c2c], R117 ;  /* 0x001c2c7501007387 */ /* 0x000fe20000100800 */
[----:B------:R-:W-:-:S03]  /*4ace0*/  IMAD.MOV.U32 R106, RZ, RZ, R119 ;  /* 0x000000ffff6a7224 */ /* 0x000fc600078e0077 */
[----:B------:R1:W-:Y:S04]  /*4acf0*/  STL [R1+0x1c28], R118 ;  /* 0x001c287601007387 */ /* 0x0003e80000100800 */
[----:B--2---:R-:W3:Y:S04]  /*4ad00*/  LDL.LU R120, [R1+0x1cb0] ;  /* 0x001cb00001787983 */ /* 0x004ee80000300800 */
[----:B------:R-:W3:Y:S04]  /*4ad10*/  LDL.LU R119, [R1+0x1cb4] ;  /* 0x001cb40001777983 */ /* 0x000ee80000300800 */
[----:B------:R1:W-:Y:S02]  /*4ad20*/  LDGSTS.E [R104+0x11880], [R106.64], P3 ;  /* 0x118800006a687fae */ /* 0x0003e40009921844 */
[----:B-1----:R-:W-:Y:S01]  /*4ad30*/  IMAD.MOV.U32 R107, RZ, RZ, R118 ;  /* 0x000000ffff6b7224 */ /* 0x002fe200078e0076 */
[----:B------:R-:W-:Y:S01]  /*4ad40*/  MOV R106, R117 ;  /* 0x00000075006a7202 */ /* 0x000fe20000000f00 */
[----:B------:R-:W3:Y:S04]  /*4ad50*/  LDL.LU R118, [R1+0x1d18] ;  /* 0x001d180001767983 */ /* 0x000ee80000300800 */
[----:B------:R-:W3:Y:S01]  /*4ad60*/  LDL.LU R117, [R1+0x1d1c] ;  /* 0x001d1c0001757983 */ /* 0x000ee20000300800 */
[----:B------:R-:W-:-:S03]  /*4ad70*/  IADD3 R115, P5, R115, R109, RZ ;  /* 0x0000006d73737210 */ /* 0x000fc60007fbe0ff */
[----:B------:R1:W-:Y:S02]  /*4ad80*/  LDGSTS.E [R104+0x11900], [R106.64], P3 ;  /* 0x119000006a687fae */ /* 0x0003e40009921844 */
[--C-:B------:R-:W-:Y:S01]  /*4ad90*/  IMAD.X R116, R116, 0x1, R0.reuse, P5 ;  /* 0x0000000174747824 */ /* 0x100fe200028e0600 */
[----:B------:R-:W-:Y:S01]  /*4ada0*/  IADD3 R110, P6, R110, R109, RZ ;  /* 0x0000006d6e6e7210 */ /* 0x000fe20007fde0ff */
[----:B------:R-:W-:Y:S04]  /*4adb0*/  STL [R1+0x1c34], R115 ;  /* 0x001c347301007387 */ /* 0x000fe80000100800 */
[----:B------:R-:W-:Y:S01]  /*4adc0*/  IMAD.X R111, R111, 0x1, R0, P6 ;  /* 0x000000016f6f7824 */ /* 0x000fe200030e0600 */
[----:B------:R1:W-:Y:S02]  /*4add0*/  STL [R1+0x1c30], R116 ;  /* 0x001c307401007387 */ /* 0x0003e40000100800 */
[----:B-1----:R-:W-:-:S02]  /*4ade0*/  IMAD.MOV.U32 R106, RZ, RZ, R115 ;  /* 0x000000ffff6a7224 */ /* 0x002fc400078e0073 */
[----:B------:R-:W-:Y:S01]  /*4adf0*/  IMAD.MOV.U32 R107, RZ, RZ, R116 ;  /* 0x000000ffff6b7224 */ /* 0x000fe200078e0074 */
[----:B------:R-:W-:Y:S04]  /*4ae00*/  STL [R1+0x1c9c], R110 ;  /* 0x001c9c6e01007387 */ /* 0x000fe80000100800 */
[----:B------:R1:W-:Y:S04]  /*4ae10*/  STL [R1+0x1c98], R111 ;  /* 0x001c986f01007387 */ /* 0x0003e80000100800 */
[----:B------:R-:W3:Y:S04]  /*4ae20*/  LDL.LU R116, [R1+0x1d20] ;  /* 0x001d200001747983 */ /* 0x000ee80000300800 */
[----:B------:R-:W3:Y:S04]  /*4ae30*/  LDL.LU R115, [R1+0x1d24] ;  /* 0x001d240001737983 */ /* 0x000ee80000300800 */
[----:B------:R1:W-:Y:S02]  /*4ae40*/  LDGSTS.E [R104+0x11980], [R106.64], P3 ;  /* 0x119800006a687fae */ /* 0x0003e40009921844 */
[----:B-1----:R-:W-:Y:S01]  /*4ae50*/  MOV R107, R111 ;  /* 0x0000006f006b7202 */ /* 0x002fe20000000f00 */
[----:B------:R-:W-:Y:S01]  /*4ae60*/  IMAD.MOV.U32 R106, RZ, RZ, R110 ;  /* 0x000000ffff6a7224 */ /* 0x000fe200078e006e */
[----:B------:R-:W3:Y:S04]  /*4ae70*/  LDL.LU R111, [R1+0x1d28] ;  /* 0x001d2800016f7983 */ /* 0x000ee80000300800 */
[----:B------:R-:W3:Y:S01]  /*4ae80*/  LDL.LU R110, [R1+0x1d2c] ;  /* 0x001d2c00016e7983 */ /* 0x000ee20000300800 */
[----:B------:R-:W-:-:S04]  /*4ae90*/  ISETP.GT.AND P2, PT, R3, 0x10, PT ;  /* 0x000000100300780c */ /* 0x000fc80003f44270 */
[----:B------:R-:W-:-:S04]  /*4aea0*/  SEL R105, RZ, 0x4, !P2 ;  /* 0x00000004ff697807 */ /* 0x000fc80005000000 */
[----:B------:R-:W-:-:S04]  /*4aeb0*/  SEL R105, R105, RZ, !P0 ;  /* 0x000000ff69697207 */ /* 0x000fc80004000000 */
[----:B------:R-:W-:Y:S11]  /*4aec0*/  ISETP.NE.U32.AND P2, PT, R105, RZ, PT ;  /* 0x000000ff6900720c */ /* 0x000ff60003f45070 */
[----:B------:R-:W-:Y:S02]  /*4aed0*/  @!UPT UIADD3 URZ, URZ, URZ, URZ ;  /* 0x0000003f3f3ff290 */ /* 0x000fe4000fffe03f */
[----:B------:R1:W-:Y:S01]  /*4aee0*/  LDGSTS.E [R104+0x12000], [R106.64], P2 ;  /* 0x120000006a687fae */ /* 0x0003e20009121844 */
[----:B----4-:R-:W-:-:S05]  /*4aef0*/  IADD3 R113, P3, R113, R109, RZ ;  /* 0x0000006d71717210 */ /* 0x010fca0007f7e0ff */
[----:B------:R-:W-:Y:S01]  /*4af00*/  IMAD.X R114, R114, 0x1, R0, P3 ;  /* 0x0000000172727824 */ /* 0x000fe200018e0600 */
[----:B------:R-:W-:Y:S01]  /*4af10*/  STL [R1+0x1ca4], R113 ;  /* 0x001ca47101007387 */ /* 0x000fe20000100800 */
[----:B-1----:R-:W-:Y:S02]  /*4af20*/  IMAD.MOV.U32 R106, RZ, RZ, R113 ;  /* 0x000000ffff6a7224 */ /* 0x002fe400078e0071 */
[----:B------:R-:W-:Y:S01]  /*4af30*/  IMAD.MOV.U32 R107, RZ, RZ, R114 ;  /* 0x000000ffff6b7224 */ /* 0x000fe200078e0072 */
[----:B---3--:R-:W-:Y:S01]  /*4af40*/  IADD3 R108, P5, R108, R109, RZ ;  /* 0x0000006d6c6c7210 */ /* 0x008fe20007fbe0ff */
[----:B------:R1:W-:Y:S04]  /*4af50*/  STL [R1+0x1ca0], R114 ;  /* 0x001ca07201007387 */ /* 0x0003e80000100800 */
[----:B------:R-:W-:Y:S01]  /*4af60*/  IMAD.X R112, R112, 0x1, R0, P5 ;  /* 0x0000000170707824 */ /* 0x000fe200028e0600 */
[----:B------:R-:W-:Y:S04]  /*4af70*/  STL [R1+0x1cac], R108 ;  /* 0x001cac6c01007387 */ /* 0x000fe80000100800 */
[----:B------:R3:W-:Y:S01]  /*4af80*/  STL [R1+0x1ca8], R112 ;  /* 0x001ca87001007387 */ /* 0x0007e20000100800 */
[----:B------:R-:W-:-:S03]  /*4af90*/  ISETP.GT.AND P3, PT, R3, 0x14, PT ;  /* 0x000000140300780c */ /* 0x000fc60003f64270 */
[----:B------:R4:W-:Y:S04]  /*4afa0*/  LDGSTS.E [R104+0x12080], [R106.64], P2 ;  /* 0x120800006a687fae */ /* 0x0009e80009121844 */
[----:B-1----:R-:W2:Y:S04]  /*4afb0*/  LDL.LU R114, [R1+0x1d30] ;  /* 0x001d300001727983 */ /* 0x002ea80000300800 */
[----:B------:R-:W2:Y:S01]  /*4afc0*/  LDL.LU R113, [R1+0x1d34] ;  /* 0x001d340001717983 */ /* 0x000ea20000300800 */
[----:B----4-:R-:W-:Y:S02]  /*4afd0*/  IMAD.MOV.U32 R107, RZ, RZ, R112 ;  /* 0x000000ffff6b7224 */ /* 0x010fe400078e0070 */
[----:B------:R-:W-:Y:S01]  /*4afe0*/  IMAD.MOV.U32 R106, RZ, RZ, R108 ;  /* 0x000000ffff6a7224 */ /* 0x000fe200078e006c */
[----:B---3--:R-:W3:Y:S04]  /*4aff0*/  LDL.LU R112, [R1+0x1d98] ;  /* 0x001d980001707983 */ /* 0x008ee80000300800 */
[----:B------:R-:W4:Y:S01]  /*4b000*/  LDL.LU R108, [R1+0x1d9c] ;  /* 0x001d9c00016c7983 */ /* 0x000f220000300800 */
[----:B------:R-:W-:-:S03]  /*4b010*/  SEL R105, RZ, 0x4, !P3 ;  /* 0x00000004ff697807 */ /* 0x000fc60005800000 */
[----:B------:R1:W-:Y:S01]  /*4b020*/  LDGSTS.E [R104+0x12100], [R106.64], P2 ;  /* 0x121000006a687fae */ /* 0x0003e20009121844 */
[----:B------:R-:W-:Y:S02]  /*4b030*/  SEL R105, R105, RZ, !P0 ;  /* 0x000000ff69697207 */ /* 0x000fe40004000000 */
[----:B------:R-:W-:-:S04]  /*4b040*/  IADD3 R119, P5, R119, R109, RZ ;  /* 0x0000006d77777210 */ /* 0x000fc80007fbe0ff */
[----:B------:R-:W-:Y:S01]  /*4b050*/  IADD3.X R120, R120, R0, RZ, P5, !PT ;  /* 0x0000000078787210 */ /* 0x000fe20002ffe4ff */
[----:B-1----:R-:W-:Y:S01]  /*4b060*/  IMAD.MOV.U32 R106, RZ, RZ, R119 ;  /* 0x000000ffff6a7224 */ /* 0x002fe200078e0077 */
[----:B------:R-:W-:-:S03]  /*4b070*/  ISETP.NE.U32.AND P3, PT, R105, RZ, PT ;  /* 0x000000ff6900720c */ /* 0x000fc60003f65070 */
[----:B------:R-:W-:Y:S01]  /*4b080*/  IMAD.MOV.U32 R107, RZ, RZ, R120 ;  /* 0x000000ffff6b7224 */ /* 0x000fe200078e0078 */
[----:B------:R-:W-:Y:S04]  /*4b090*/  STL [R1+0x1cb4], R119 ;  /* 0x001cb47701007387 */ /* 0x000fe80000100800 */
[----:B------:R1:W-:Y:S01]  /*4b0a0*/  LDGSTS.E [R104+0x12180], [R106.64], P2 ;  /* 0x121800006a687fae */ /* 0x0003e20009121844 */
[----:B------:R-:W-:-:S03]  /*4b0b0*/  IADD3 R117, P6, R117, R109, RZ ;  /* 0x0000006d75757210 */ /* 0x000fc60007fde0ff */
[----:B------:R1:W-:Y:S02]  /*4b0c0*/  STL [R1+0x1cb0], R120 ;  /* 0x001cb07801007387 */ /* 0x0003e40000100800 */
[----:B------:R-:W-:Y:S02]  /*4b0d0*/  IMAD.X R118, R118, 0x1, R0, P6 ;  /* 0x0000000176767824 */ /* 0x000fe400030e0600 */
[----:B------:R-:W-:Y:S01]  /*4b0e0*/  STL [R1+0x1d1c], R117 ;  /* 0x001d1c7501007387 */ /* 0x000fe20000100800 */
[----:B-1----:R-:W-:Y:S02]  /*4b0f0*/  IMAD.MOV.U32 R106, RZ, RZ, R117 ;  /* 0x000000ffff6a7224 */ /* 0x002fe400078e0075 */
[----:B------:R-:W-:Y:S01]  /*4b100*/  IMAD.MOV.U32 R107, RZ, RZ, R118 ;  /* 0x000000ffff6b7224 */ /* 0x000fe200078e0076 */
[----:B------:R-:W-:Y:S04]  /*4b110*/  STL [R1+0x1d18], R118 ;  /* 0x001d187601007387 */ /* 0x000fe80000100800 */
[----:B------:R-:W3:Y:S04]  /*4b120*/  LDL.LU R122, [R1+0x1da0] ;  /* 0x001da000017a7983 */ /* 0x000ee80000300800 */
[----:B------:R-:W3:Y:S04]  /*4b130*/  LDL.LU R121, [R1+0x1da4] ;  /* 0x001da40001797983 */ /* 0x000ee80000300800 */
[----:B------:R1:W-:Y:S04]  /*4b140*/  LDGSTS.E [R104+0x12800], [R106.64], P3 ;  /* 0x128000006a687fae */ /* 0x0003e80009921844 */
[----:B------:R-:W3:Y:S04]  /*4b150*/  LDL.LU R120, [R1+0x1da8] ;  /* 0x001da80001787983 */ /* 0x000ee80000300800 */
[----:B------:R-:W3:Y:S01]  /*4b160*/  LDL.LU R119, [R1+0x1dac] ;  /* 0x001dac0001777983 */ /* 0x000ee20000300800 */
[----:B------:R-:W-:-:S05]  /*4b170*/  IADD3 R115, P2, R115, R109, RZ ;  /* 0x0000006d73737210 */ /* 0x000fca0007f5e0ff */
[----:B------:R-:W-:Y:S02]  /*4b180*/  IMAD.X R116, R116, 0x1, R0, P2 ;  /* 0x0000000174747824 */ /* 0x000fe400010e0600 */
[----:B-1----:R-:W-:Y:S02]  /*4b190*/  IMAD.MOV.U32 R106, RZ, RZ, R115 ;  /* 0x000000ffff6a7224 */ /* 0x002fe400078e0073 */
[----:B------:R-:W-:Y:S01]  /*4b1a0*/  IMAD.MOV.U32 R107, RZ, RZ, R116 ;  /* 0x000000ffff6b7224 */ /* 0x000fe200078e0074 */
[----:B------:R-:W-:Y:S04]  /*4b1b0*/  STL [R1+0x1d24], R115 ;  /* 0x001d247301007387 */ /* 0x000fe80000100800 */
[----:B------:R-:W-:Y:S04]  /*4b1c0*/  STL [R1+0x1d20], R116 ;  /* 0x001d207401007387 */ /* 0x000fe80000100800 */
[----:B------:R1:W-:Y:S01]  /*4b1d0*/  LDGSTS.E [R104+0x12880], [R106.64], P3 ;  /* 0x128800006a687fae */ /* 0x0003e20009921844 */
[----:B------:R-:W-:-:S04]  /*4b1e0*/  IADD3 R110, P5, R110, R109, RZ ;  /* 0x0000006d6e6e7210 */ /* 0x000fc80007fbe0ff */
[----:B------:R-:W-:Y:S01]  /*4b1f0*/  IADD3.X R111, R111, R0, RZ, P5, !PT ;  /* 0x000000006f6f7210 */ /* 0x000fe20002ffe4ff */
[----:B------:R-:W-:Y:S01]  /*4b200*/  STL [R1+0x1d2c], R110 ;  /* 0x001d2c6e01007387 */ /* 0x000fe20000100800 */
[----:B-1----:R-:W-:-:S03]  /*4b210*/  IMAD.MOV.U32 R106, RZ, RZ, R110 ;  /* 0x000000ffff6a7224 */ /* 0x002fc600078e006e */
[----:B------:R1:W-:Y:S01]  /*4b220*/  STL [R1+0x1d28], R111 ;  /* 0x001d286f01007387 */ /* 0x0003e20000100800 */
[----:B------:R-:W-:Y:S01]  /*4b230*/  IMAD.MOV.U32 R107, RZ, RZ, R111 ;  /* 0x000000ffff6b7224 */ /* 0x000fe200078e006f */
[----:B------:R-:W-:-:S04]  /*4b240*/  ISETP.GT.AND P2, PT, R3, 0x18, PT ;  /* 0x000000180300780c */ /* 0x000fc80003f44270 */
[----:B------:R2:W-:Y:S04]  /*4b250*/  LDGSTS.E [R104+0x12900], [R106.64], P3 ;  /* 0x129000006a687fae */ /* 0x0005e80009921844 */
[----:B-1----:R-:W3:Y:S04]  /*4b260*/  LDL.LU R111, [R1+0x1db0] ;  /* 0x001db000016f7983 */ /* 0x002ee80000300800 */
[----:B------:R-:W3:Y:S04]  /*4b270*/  LDL.LU R110, [R1+0x1db4] ;  /* 0x001db400016e7983 */ /* 0x000ee80000300800 */
[----:B------:R-:W3:Y:S04]  /*4b280*/  LDL.LU R118, [R1+0x1e18] ;  /* 0x001e180001767983 */ /* 0x000ee80000300800 */
[----:B------:R-:W3:Y:S04]  /*4b290*/  LDL.LU R117, [R1+0x1e1c] ;  /* 0x001e1c0001757983 */ /* 0x000ee80000300800 */
[----:B------:R-:W3:Y:S04]  /*4b2a0*/  LDL.LU R116, [R1+0x1e20] ;  /* 0x001e200001747983 */ /* 0x000ee80000300800 */
[----:B------:R-:W3:Y:S01]  /*4b2b0*/  LDL.LU R115, [R1+0x1e24] ;  /* 0x001e240001737983 */ /* 0x000ee20000300800 */
[----:B------:R-:W-:-:S04]  /*4b2c0*/  SEL R105, RZ, 0x4, !P2 ;  /* 0x00000004ff697807 */ /* 0x000fc80005000000 */
[----:B------:R-:W-:-:S04]  /*4b2d0*/  SEL R105, R105, RZ, !P0 ;  /* 0x000000ff69697207 */ /* 0x000fc80004000000 */
[----:B------:R-:W-:Y:S02]  /*4b2e0*/  ISETP.NE.U32.AND P2, PT, R105, RZ, PT ;  /* 0x000000ff6900720c */ /* 0x000fe40003f45070 */
[----:B--2---:R-:W-:-:S05]  /*4b2f0*/  IADD3 R113, P5, R113, R109, RZ ;  /* 0x0000006d71717210 */ /* 0x004fca0007fbe0ff */
[----:B------:R-:W-:Y:S01]  /*4b300*/  IMAD.X R114, R114, 0x1, R0, P5 ;  /* 0x0000000172727824 */ /* 0x000fe200028e0600 */
[----:B----4-:R-:W-:Y:S01]  /*4b310*/  IADD3 R108, P6, R108, R109, RZ ;  /* 0x0000006d6c6c7210 */ /* 0x010fe20007fde0ff */
[----:B------:R-:W-:Y:S01]  /*4b320*/  STL [R1+0x1d34], R113 ;  /* 0x001d347101007387 */ /* 0x000fe20000100800 */
[----:B------:R-:W-:Y:S01]  /*4b330*/  MOV R106, R113 ;  /* 0x00000071006a7202 */ /* 0x000fe20000000f00 */
[----:B------:R-:W-:Y:S02]  /*4b340*/  IMAD.MOV.U32 R107, RZ, RZ, R114 ;  /* 0x000000ffff6b7224 */ /* 0x000fe400078e0072 */
[----:B---3--:R-:W-:Y:S01]  /*4b350*/  IMAD.X R112, R112, 0x1, R0, P6 ;  /* 0x0000000170707824 */ /* 0x008fe200030e0600 */
[----:B------:R1:W-:Y:S04]  /*4b360*/  STL [R1+0x1d30], R114 ;  /* 0x001d307201007387 */ /* 0x0003e80000100800 */
[----:B------:R-:W-:Y:S04]  /*4b370*/  STL [R1+0x1d9c], R108 ;  /* 0x001d9c6c01007387 */ /* 0x000fe80000100800 */
[----:B------:R2:W-:Y:S04]  /*4b380*/  STL [R1+0x1d98], R112 ;  /* 0x001d987001007387 */ /* 0x0005e80000100800 */
[----:B-1----:R-:W3:Y:S04]  /*4b390*/  LDL.LU R114, [R1+0x1e28] ;  /* 0x001e280001727983 */ /* 0x002ee80000300800 */
[----:B------:R1:W-:Y:S04]  /*4b3a0*/  LDGSTS.E [R104+0x12980], [R106.64], P3 ;  /* 0x129800006a687fae */ /* 0x0003e80009921844 */
[----:B------:R-:W4:Y:S01]  /*4b3b0*/  LDL.LU R113, [R1+0x1e2c] ;  /* 0x001e2c0001717983 */ /* 0x000f220000300800 */
[----:B-1----:R-:W-:-:S02]  /*4b3c0*/  IMAD.MOV.U32 R107, RZ, RZ, R112 ;  /* 0x000000ffff6b7224 */ /* 0x002fc400078e0070 */
[----:B------:R-:W-:Y:S01]  /*4b3d0*/  IMAD.MOV.U32 R106, RZ, RZ, R108 ;  /* 0x000000ffff6a7224 */ /* 0x000fe200078e006c */
[----:B--2---:R-:W2:Y:S04]  /*4b3e0*/  LDL.LU R112, [R1+0x1e30] ;  /* 0x001e300001707983 */ /* 0x004ea80000300800 */
[----:B------:R-:W2:Y:S04]  /*4b3f0*/  LDL.LU R108, [R1+0x1e34] ;  /* 0x001e3400016c7983 */ /* 0x000ea80000300800 */
[----:B------:R1:W-:Y:S01]  /*4b400*/  LDGSTS.E [R104+0x13000], [R106.64], P2 ;  /* 0x130000006a687fae */ /* 0x0003e20009121844 */
[----:B------:R-:W-:-:S05]  /*4b410*/  IADD3 R121, P3, R121, R109, RZ ;  /* 0x0000006d79797210 */ /* 0x000fca0007f7e0ff */
[----:B------:R-:W-:Y:S02]  /*4b420*/  IMAD.X R122, R122, 0x1, R0, P3 ;  /* 0x000000017a7a7824 */ /* 0x000fe400018e0600 */
[----:B-1----:R-:W-:Y:S01]  /*4b430*/  IMAD.MOV.U32 R106, RZ, RZ, R121 ;  /* 0x000000ffff6a7224 */ /* 0x002fe200078e0079 */
[----:B------:R-:W-:Y:S02]  /*4b440*/  IADD3 R119, P5, R119, R109, RZ ;  /* 0x0000006d77777210 */ /* 0x000fe40007fbe0ff */
[----:B------:R-:W-:-:S03]  /*4b450*/  MOV R107, R122 ;  /* 0x0000007a006b7202 */ /* 0x000fc60000000f00 */
[----:B------:R-:W-:Y:S02]  /*4b460*/  IMAD.X R120, R120, 0x1, R0, P5 ;  /* 0x0000000178787824 */ /* 0x000fe400028e0600 */
[----:B------:R1:W-:Y:S04]  /*4b470*/  LDGSTS.E [R104+0x13080], [R106.64], P2 ;  /* 0x130800006a687fae */ /* 0x0003e80009121844 */
[----:B------:R-:W-:Y:S04]  /*4b480*/  STL [R1+0x1da4], R121 ;  /* 0x001da47901007387 */ /* 0x000fe80000100800 */
[----:B------:R-:W-:Y:S01]  /*4b490*/  STL [R1+0x1da0], R122 ;  /* 0x001da07a01007387 */ /* 0x000fe20000100800 */
[----:B-1----:R-:W-:-:S02]  /*4b4a0*/  IMAD.MOV.U32 R106, RZ, RZ, R119 ;  /* 0x000000ffff6a7224 */ /* 0x002fc400078e0077 */
[----:B------:R-:W-:Y:S01]  /*4b4b0*/  IMAD.MOV.U32 R107, RZ, RZ, R120 ;  /* 0x000000ffff6b7224 */ /* 0x000fe200078e0078 */
[----:B------:R-:W-:Y:S04]  /*4b4c0*/  STL [R1+0x1dac], R119 ;  /* 0x001dac7701007387 */ /* 0x000fe80000100800 */
[----:B------:R-:W-:Y:S04]  /*4b4d0*/  STL [R1+0x1da8], R120 ;  /* 0x001da87801007387 */ /* 0x000fe80000100800 */
[----:B------:R1:W-:Y:S01]  /*4b4e0*/  LDGSTS.E [R104+0x13100], [R106.64], P2 ;  /* 0x131000006a687fae */ /* 0x0003e20009121844 */
[----:B------:R-:W-:-:S05]  /*4b4f0*/  IADD3 R110, P5, R110, R109, RZ ;  /* 0x0000006d6e6e7210 */ /* 0x000fca0007fbe0ff */
[----:B------:R-:W-:Y:S01]  /*4b500*/  IMAD.X R111, R111, 0x1, R0, P5 ;  /* 0x000000016f6f7824 */ /* 0x000fe200028e0600 */
[----:B------:R-:W-:Y:S01]  /*4b510*/  STL [R1+0x1db4], R110 ;  /* 0x001db46e01007387 */ /* 0x000fe20000100800 */
[----:B-1----:R-:W-:Y:S02]  /*4b520*/  IMAD.MOV.U32 R106, RZ, RZ, R110 ;  /* 0x000000ffff6a7224 */ /* 0x002fe400078e006e */
[----:B------:R-:W-:Y:S01]  /*4b530*/  IMAD.MOV.U32 R107, RZ, RZ, R111 ;  /* 0x000000ffff6b7224 */ /* 0x000fe200078e006f */
[----:B------:R1:W-:Y:S01]  /*4b540*/  STL [R1+0x1db0], R111 ;  /* 0x001db06f01007387 */ /* 0x0003e20000100800 */
[----:B------:R-:W-:-:S03]  /*4b550*/  ISETP.GT.AND P3, PT, R3, 0x1c, PT ;  /* 0x0000001c0300780c */ /* 0x000fc60003f64270 */
[----:B------:R1:W-:Y:S04]  /*4b560*/  LDGSTS.E [R104+0x13180], [R106.64], P2 ;  /* 0x131800006a687fae */ /* 0x0003e80009121844 */
[----:B-1----:R-:W2:Y:S04]  /*4b570*/  LDL.LU R111, [R1+0x1ab8] ;  /* 0x001ab800016f7983 */ /* 0x002ea80000300800 */
[----:B------:R-:W2:Y:S01]  /*4b580*/  LDL.LU R110, [R1+0x1abc] ;  /* 0x001abc00016e7983 */ /* 0x000ea20000300800 */
[----:B------:R-:W-:Y:S02]  /*4b590*/  SEL R105, RZ, 0x4, !P3 ;  /* 0x00000004ff697807 */ /* 0x000fe40005800000 */
[----:B------:R-:W-:-:S02]  /*4b5a0*/  IADD3 R117, P2, R117, R109, RZ ;  /* 0x0000006d75757210 */ /* 0x000fc40007f5e0ff */
[----:B------:R-:W-:Y:S02]  /*4b5b0*/  SEL R105, R105, RZ, !P0 ;  /* 0x000000ff69697207 */ /* 0x000fe40004000000 */
[----:B------:R-:W-:Y:S02]  /*4b5c0*/  IADD3 R115, P5, R115, R109, RZ ;  /* 0x0000006d73737210 */ /* 0x000fe40007fbe0ff */
[----:B------:R-:W-:Y:S01]  /*4b5d0*/  ISETP.NE.U32.AND P3, PT, R105, RZ, PT ;  /* 0x000000ff6900720c */ /* 0x000fe20003f65070 */
[----:B------:R-:W-:Y:S01]  /*4b5e0*/  IMAD.X R118, R118, 0x1, R0, P2 ;  /* 0x0000000176767824 */ /* 0x000fe200010e0600 */
[----:B------:R-:W-:Y:S01]  /*4b5f0*/  IADD3.X R116, R116, R0, RZ, P5, !PT ;  /* 0x0000000074747210 */ /* 0x000fe20002ffe4ff */
[----:B------:R-:W-:Y:S01]  /*4b600*/  STL [R1+0x1e1c], R117 ;  /* 0x001e1c7501007387 */ /* 0x000fe20000100800 */
[----:B------:R-:W-:Y:S02]  /*4b610*/  IMAD.MOV.U32 R106, RZ, RZ, R117 ;  /* 0x000000ffff6a7224 */ /* 0x000fe400078e0075 */
[----:B------:R-:W-:Y:S01]  /*4b620*/  IMAD.MOV.U32 R107, RZ, RZ, R118 ;  /* 0x000000ffff6b7224 */ /* 0x000fe200078e0076 */
[----:B------:R1:W-:Y:S04]  /*4b630*/  STL [R1+0x1e18], R118 ;  /* 0x001e187601007387 */ /* 0x0003e80000100800 */
[----:B------:R-:W-:Y:S04]  /*4b640*/  STL [R1+0x1e24], R115 ;  /* 0x001e247301007387 */ /* 0x000fe80000100800 */
[----:B------:R2:W-:Y:S04]  /*4b650*/  STL [R1+0x1e20], R116 ;  /* 0x001e207401007387 */ /* 0x0005e80000100800 */
[----:B------:R-:W2:Y:S04]  /*4b660*/  LDL.LU R119, [R1+0x1ac0] ;  /* 0x001ac00001777983 */ /* 0x000ea80000300800 */
[----:B-1----:R-:W2:Y:S04]  /*4b670*/  LDL.LU R118, [R1+0x1ac4] ;  /* 0x001ac40001767983 */ /* 0x002ea80000300800 */
[----:B------:R-:W2:Y:S04]  /*4b680*/  LDL.LU R117, [R1+0x1ac8] ;  /* 0x001ac80001757983 */ /* 0x000ea80000300800 */
[----:B------:R1:W-:Y:S04]  /*4b690*/  LDGSTS.E [R104+0x13800], [R106.64], P3 ;  /* 0x138000006a687fae */ /* 0x0003e80009921844 */
[----:B------:R-:W2:Y:S01]  /*4b6a0*/  LDL.LU R105, [R1+0x1acc] ;  /* 0x001acc0001697983 */ /* 0x000ea20000300800 */
[----:B-1----:R-:W-:-:S02]  /*4b6b0*/  IMAD.MOV.U32 R106, RZ, RZ, R115 ;  /* 0x000000ffff6a7224 */ /* 0x002fc400078e0073 */
[----:B------:R-:W-:-:S05]  /*4b6c0*/  IMAD.MOV.U32 R107, RZ, RZ, R116 ;  /* 0x000000ffff6b7224 */ /* 0x000fca00078e0074 */
[----:B------:R1:W-:Y:S01]  /*4b6d0*/  LDGSTS.E [R104+0x13880], [R106.64], P3 ;  /* 0x138800006a687fae */ /* 0x0003e20009921844 */
[----:B----4-:R-:W-:-:S05]  /*4b6e0*/  IADD3 R113, P2, R113, R109, RZ ;  /* 0x0000006d71717210 */ /* 0x010fca0007f5e0ff */
[----:B---3--:R-:W-:Y:S01]  /*4b6f0*/  IMAD.X R114, R114, 0x1, R0, P2 ;  /* 0x0000000172727824 */ /* 0x008fe200010e0600 */
[----:B-1----:R-:W-:Y:S01]  /*4b700*/  MOV R106, R113 ;  /* 0x00000071006a7202 */ /* 0x002fe20000000f00 */
[----:B------:R-:W-:Y:S02]  /*4b710*/  STL [R1+0x1e2c], R113 ;  /* 0x001e2c7101007387 */ /* 0x000fe40000100800 */
[----:B------:R-:W-:Y:S01]  /*4b720*/  IMAD.MOV.U32 R107, RZ, RZ, R114 ;  /* 0x000000ffff6b7224 */ /* 0x000fe200078e0072 */
[----:B--2---:R-:W-:Y:S01]  /*4b730*/  IADD3 R108, P5, R108, R109, RZ ;  /* 0x0000006d6c6c7210 */ /* 0x004fe20007fbe0ff */
[----:B------:R-:W-:Y:S04]  /*4b740*/  STL [R1+0x1e28], R114 ;  /* 0x001e287201007387 */ /* 0x000fe80000100800 */
[----:B------:R-:W-:Y:S01]  /*4b750*/  IMAD.X R112, R112, 0x1, R0, P5 ;  /* 0x0000000170707824 */ /* 0x000fe200028e0600 */
[----:B------:R-:W-:Y:S04]  /*4b760*/  STL [R1+0x1e34], R108 ;  /* 0x001e346c01007387 */ /* 0x000fe80000100800 */
[----:B------:R1:W-:Y:S04]  /*4b770*/  STL [R1+0x1e30], R112 ;  /* 0x001e307001007387 */ /* 0x0003e80000100800 */
[----:B------:R2:W-:Y:S04]  /*4b780*/  LDGSTS.E [R104+0x13900], [R106.64], P3 ;  /* 0x139000006a687fae */ /* 0x0005e80009921844 */
[----:B------:R-:W3:Y:S04]  /*4b790*/  LDL.LU R116, [R1+0x1ad0] ;  /* 0x001ad00001747983 */ /* 0x000ee80000300800 */
[----:B------:R-:W4:Y:S01]  /*4b7a0*/  LDL.LU R115, [R1+0x1ad4] ;  /* 0x001ad40001737983 */ /* 0x000f220000300800 */
[----:B--2---:R-:W-:-:S02]  /*4b7b0*/  IMAD.MOV.U32 R107, RZ, RZ, R112 ;  /* 0x000000ffff6b7224 */ /* 0x004fc400078e0070 */
[----:B------:R-:W-:Y:S01]  /*4b7c0*/  IMAD.MOV.U32 R106, RZ, RZ, R108 ;  /* 0x000000ffff6a7224 */ /* 0x000fe200078e006c */
[----:B-1----:R-:W2:Y:S04]  /*4b7d0*/  LDL.LU R112, [R1+0x1b38] ;  /* 0x001b380001707983 */ /* 0x002ea80000300800 */
[----:B------:R-:W2:Y:S04]  /*4b7e0*/  LDL.LU R108, [R1+0x1b3c] ;  /* 0x001b3c00016c7983 */ /* 0x000ea80000300800 */
[----:B------:R1:W-:Y:S01]  /*4b7f0*/  LDGSTS.E [R104+0x13980], [R106.64], P3 ;  /* 0x139800006a687fae */ /* 0x0003e20009921844 */
[----:B------:R-:W-:-:S05]  /*4b800*/  IADD3 R110, P3, R110, R109, RZ ;  /* 0x0000006d6e6e7210 */ /* 0x000fca0007f7e0ff */
[----:B------:R-:W-:Y:S01]  /*4b810*/  IMAD.X R111, R111, 0x1, R0, P3 ;  /* 0x000000016f6f7824 */ /* 0x000fe200018e0600 */
[----:B------:R-:W-:Y:S01]  /*4b820*/  STL [R1+0x1abc], R110 ;  /* 0x001abc6e01007387 */ /* 0x000fe20000100800 */
[----:B-1----:R-:W-:-:S03]  /*4b830*/  MOV R106, R110 ;  /* 0x0000006e006a7202 */ /* 0x002fc60000000f00 */
[----:B------:R1:W-:Y:S01]  /*4b840*/  STL [R1+0x1ab8], R111 ;  /* 0x001ab86f01007387 */ /* 0x0003e20000100800 */
[----:B------:R-:W-:-:S03]  /*4b850*/  IMAD.MOV.U32 R107, RZ, RZ, R111 ;  /* 0x000000ffff6b7224 */ /* 0x000fc600078e006f */
[----:B------:R-:W2:Y:S04]  /*4b860*/  LDL.LU R114, [R1+0x1b40] ;  /* 0x001b400001727983 */ /* 0x000ea80000300800 */
[----:B------:R-:W2:Y:S04]  /*4b870*/  LDL.LU R113, [R1+0x1b44] ;  /* 0x001b440001717983 */ /* 0x000ea80000300800 */
[----:B-1----:R-:W2:Y:S04]  /*4b880*/  LDL.LU R111, [R1+0x1b48] ;  /* 0x001b4800016f7983 */ /* 0x002ea80000300800 */
[----:B------:R-:W2:Y:S01]  /*4b890*/  LDL.LU R110, [R1+0x1b4c] ;  /* 0x001b4c00016e7983 */ /* 0x000ea20000300800 */
[----:B------:R-:W-:-:S04]  /*4b8a0*/  ISETP.GT.AND P2, PT, R3, 0x1, PT ;  /* 0x000000010300780c */ /* 0x000fc80003f44270 */
[----:B------:R-:W-:Y:S01]  /*4b8b0*/  SEL R104, RZ, 0x4, !P2 ;  /* 0x00000004ff687807 */ /* 0x000fe20005000000 */
[----:B------:R-:W-:-:S03]  /*4b8c0*/  IMAD.SHL.U32 R215, R129, 0x4, RZ ;  /* 0x0000000481d77824 */ /* 0x000fc600078e00ff */
[----:B------:R-:W-:-:S04]  /*4b8d0*/  SEL R104, R104, RZ, !P0 ;  /* 0x000000ff68687207 */ /* 0x000fc80004000000 */
[----:B------:R-:W-:Y:S02]  /*4b8e0*/  ISETP.NE.U32.AND P2, PT, R104, RZ, PT ;  /* 0x000000ff6800720c */ /* 0x000fe40003f45070 */
[----:B------:R-:W-:Y:S02]  /*4b8f0*/  LOP3.LUT R220, R215, 0x20, RZ, 0x3c, !PT ;  /* 0x00000020d7dc7812 */ /* 0x000fe400078e3cff */
[-C--:B------:R-:W-:Y:S02]  /*4b900*/  IADD3 R118, P3, R118, R109.reuse, RZ ;  /* 0x0000006d76767210 */ /* 0x080fe40007f7e0ff */
[----:B------:R-:W-:Y:S01]  /*4b910*/  IADD3 R105, P5, R105, R109, RZ ;  /* 0x0000006d69697210 */ /* 0x000fe20007fbe0ff */
[----:B------:R-:W-:Y:S02]  /*4b920*/  IMAD R104, R252, 0x4000, R220 ;  /* 0x00004000fc687824 */ /* 0x000fe400078e02dc */
[--C-:B------:R-:W-:Y:S02]  /*4b930*/  IMAD.X R119, R119, 0x1, R0.reuse, P3 ;  /* 0x0000000177777824 */ /* 0x100fe400018e0600 */
[----:B------:R-:W-:Y:S01]  /*4b940*/  IMAD.X R117, R117, 0x1, R0, P5 ;  /* 0x0000000175757824 */ /* 0x000fe200028e0600 */
[----:B------:R-:W-:Y:S04]  /*4b950*/  STL [R1+0x1ac4], R118 ;  /* 0x001ac47601007387 */ /* 0x000fe80000100800 */
[----:B------:R1:W-:Y:S04]  /*4b960*/  LDGSTS.E [R104+0x10200], [R106.64], P2 ;  /* 0x102000006a687fae */ /* 0x0003e80009121844 */
[----:B------:R1:W-:Y:S04]  /*4b970*/  STL [R1+0x1ac0], R119 ;  /* 0x001ac07701007387 */ /* 0x0003e80000100800 */
[----:B------:R-:W-:Y:S01]  /*4b980*/  STL [R1+0x1acc], R105 ;  /* 0x001acc6901007387 */ /* 0x000fe20000100800 */
[----:B-1----:R-:W-:-:S03]  /*4b990*/  IMAD.MOV.U32 R106, RZ, RZ, R118 ;  /* 0x000000ffff6a7224 */ /* 0x002fc600078e0076 */
[----:B------:R1:W-:Y:S01]  /*4b9a0*/  STL [R1+0x1ac8], R117 ;  /* 0x001ac87501007387 */ /* 0x0003e20000100800 */
[----:B------:R-:W-:-:S03]  /*4b9b0*/  IMAD.MOV.U32 R107, RZ, RZ, R119 ;  /* 0x000000ffff6b7224 */ /* 0x000fc600078e0077 */
[----:B------:R-:W2:Y:S04]  /*4b9c0*/  LDL.LU R120, [R1+0x1b50] ;  /* 0x001b500001787983 */ /* 0x000ea80000300800 */
[----:B------:R-:W2:Y:S04]  /*4b9d0*/  LDL.LU R119, [R1+0x1b54] ;  /* 0x001b540001777983 */ /* 0x000ea80000300800 */
[----:B------:R1:W-:Y:S04]  /*4b9e0*/  LDGSTS.E [R104+0x10280], [R106.64], P2 ;  /* 0x102800006a687fae */ /* 0x0003e80009121844 */
[----:B------:R-:W2:Y:S01]  /*4b9f0*/  LDL.LU R118, [R1+0x1bb8] ;  /* 0x001bb80001767983 */ /* 0x000ea20000300800 */
[----:B-1----:R-:W-:Y:S01]  /*4ba00*/  MOV R107, R117 ;  /* 0x00000075006b7202 */ /* 0x002fe20000000f00 */
[----:B------:R-:W-:-:S02]  /*4ba10*/  IMAD.MOV.U32 R106, RZ, RZ, R105 ;  /* 0x000000ffff6a7224 */ /* 0x000fc400078e0069 */
[----:B------:R-:W2:Y:S04]  /*4ba20*/  LDL.LU R117, [R1+0x1bbc] ;  /* 0x001bbc0001757983 */ /* 0x000ea80000300800 */
[----:B------:R1:W-:Y:S01]  /*4ba30*/  LDGSTS.E [R104+0x10300], [R106.64], P2 ;  /* 0x103000006a687fae */ /* 0x0003e20009121844 */
[----:B------:R-:W-:-:S04]  /*4ba40*/  ISETP.GT.AND P3, PT, R3, 0x5, PT ;  /* 0x000000050300780c */ /* 0x000fc80003f64270 */
[----:B------:R-:W-:-:S04]  /*4ba50*/  SEL R105, RZ, 0x4, !P3 ;  /* 0x00000004ff697807 */ /* 0x000fc80005800000 */
[----:B------:R-:W-:-:S04]  /*4ba60*/  SEL R105, R105, RZ, !P0 ;  /* 0x000000ff69697207 */ /* 0x000fc80004000000 */
[----:B------:R-:W-:Y:S02]  /*4ba70*/  ISETP.NE.U32.AND P3, PT, R105, RZ, PT ;  /* 0x000000ff6900720c */ /* 0x000fe40003f65070 */
[----:B----4-:R-:W-:-:S05]  /*4ba80*/  IADD3 R115, P5, R115, R109, RZ ;  /* 0x0000006d73737210 */ /* 0x010fca0007fbe0ff */
[----:B---3--:R-:W-:Y:S01]  /*4ba90*/  IMAD.X R116, R116, 0x1, R0, P5 ;  /* 0x0000000174747824 */ /* 0x008fe200028e0600 */
[----:B--2---:R-:W-:Y:S01]  /*4baa0*/  IADD3 R108, P6, R108, R109, RZ ;  /* 0x0000006d6c6c7210 */ /* 0x004fe20007fde0ff */
[----:B------:R-:W-:Y:S01]  /*4bab0*/  STL [R1+0x1ad4], R115 ;  /* 0x001ad47301007387 */ /* 0x000fe20000100800 */
[----:B-1----:R-:W-:-:S03]  /*4bac0*/  IMAD.MOV.U32 R106, RZ, RZ, R115 ;  /* 0x000000ffff6a7224 */ /* 0x002fc600078e0073 */
[----:B------:R-:W-:Y:S01]  /*4bad0*/  IMAD.X R112, R112, 0x1, R0, P6 ;  /* 0x0000000170707824 */ /* 0x000fe200030e0600 */
[----:B------:R1:W-:Y:S01]  /*4bae0*/  STL [R1+0x1ad0], R116 ;  /* 0x001ad07401007387 */ /* 0x0003e20000100800 */
[----:B------:R-:W-:-:S03]  /*4baf0*/  IMAD.MOV.U32 R107, RZ, RZ, R116 ;  /* 0x000000ffff6b7224 */ /* 0x000fc600078e0074 */
        /* <DEDUP_REMOVED lines=10> */
[----:B------:R-:W-:-:S04]  /*4bba0*/  IADD3 R113, P2, R113, R109, RZ ;  /* 0x0000006d71717210 */ /* 0x000fc80007f5e0ff */
[----:B------:R-:W-:Y:S02]  /*4bbb0*/  IADD3.X R114, R114, R0, RZ, P2, !PT ;  /* 0x0000000072727210 */ /* 0x000fe400017fe4ff */
        /* <DEDUP_REMOVED lines=8> */
[----:B-1----:R-:W2:Y:S04]  /*4bc40*/  LDL.LU R114, [R1+0x1bd0] ;  /* 0x001bd00001727983 */ /* 0x002ea80000300800 */
[----:B------:R1:W-:Y:S04]  /*4bc50*/  LDGSTS.E [R104+0x10a80], [R106.64], P3 ;  /* 0x10a800006a687fae */ /* 0x0003e80009921844 */
[----:B------:R-:W2:Y:S01]  /*4bc60*/  LDL.LU R113, [R1+0x1bd4] ;  /* 0x001bd40001717983 */ /* 0x000ea20000300800 */
[----:B-1----:R-:W-:-:S02]  /*4bc70*/  IMAD.MOV.U32 R107, RZ, RZ, R111 ;  /* 0x000000ffff6b7224 */ /* 0x002fc400078e006f */
[----:B------:R-:W-:Y:S01]  /*4bc80*/  IMAD.MOV.U32 R106, RZ, RZ, R110 ;  /* 0x000000ffff6a7224 */ /* 0x000fe200078e006e */
[----:B------:R-:W2:Y:S04]  /*4bc90*/  LDL.LU R111, [R1+0x1c38] ;  /* 0x001c3800016f7983 */ /* 0x000ea80000300800 */
[----:B------:R-:W2:Y:S01]  /*4bca0*/  LDL.LU R110, [R1+0x1c3c] ;  /* 0x001c3c00016e7983 */ /* 0x000ea20000300800 */
[----:B------:R-:W-:-:S03]  /*4bcb0*/  ISETP.GT.AND P2, PT, R3, 0x9, PT ;  /* 0x000000090300780c */ /* 0x000fc60003f44270 */
[----:B------:R1:W-:Y:S01]  /*4bcc0*/  LDGSTS.E [R104+0x10b00], [R106.64], P3 ;  /* 0x10b000006a687fae */ /* 0x0003e20009921844 */
[----:B------:R-:W-:Y:S02]  /*4bcd0*/  SEL R105, RZ, 0x4, !P2 ;  /* 0x00000004ff697807 */ /* 0x000fe40005000000 */
[----:B------:R-:W-:Y:S02]  /*4bce0*/  IADD3 R119, P5, R119, R109, RZ ;  /* 0x0000006d77777210 */ /* 0x000fe40007fbe0ff */
[----:B------:R-:W-:-:S03]  /*4bcf0*/  SEL R105, R105, RZ, !P0 ;  /* 0x000000ff69697207 */ /* 0x000fc60004000000 */
[----:B------:R-:W-:Y:S01]  /*4bd00*/  IMAD.X R120, R120, 0x1, R0, P5 ;  /* 0x0000000178787824 */ /* 0x000fe200028e0600 */
[----:B------:R-:W-:Y:S01]  /*4bd10*/  ISETP.NE.U32.AND P2, PT, R105, RZ, PT ;  /* 0x000000ff6900720c */ /* 0x000fe20003f45070 */
[----:B-1----:R-:W-:Y:S01]  /*4bd20*/  IMAD.MOV.U32 R106, RZ, RZ, R119 ;  /* 0x000000ffff6a7224 */ /* 0x002fe200078e0077 */
[----:B------:R-:W-:Y:S01]  /*4bd30*/  STL [R1+0x1b54], R119 ;  /* 0x001b547701007387 */ /* 0x000fe20000100800 */
[----:B------:R-:W-:Y:S01]  /*4bd40*/  IMAD.MOV.U32 R107, RZ, RZ, R120 ;  /* 0x000000ffff6b7224 */ /* 0x000fe200078e0078 */
[----:B------:R-:W-:Y:S02]  /*4bd50*/  IADD3 R117, P6, R117, R109, RZ ;  /* 0x0000006d75757210 */ /* 0x000fe40007fde0ff */
[----:B------:R1:W-:Y:S02]  /*4bd60*/  STL [R1+0x1b50], R120 ;  /* 0x001b507801007387 */ /* 0x0003e40000100800 */
[----:B------:R-:W-:Y:S02]  /*4bd70*/  IADD3.X R118, R118, R0, RZ, P6, !PT ;  /* 0x0000000076767210 */ /* 0x000fe400037fe4ff */
        /* <DEDUP_REMOVED lines=8> */
[----:B------:R-:W2:Y:S04]  /*4be00*/  LDL.LU R117, [R1+0x1c4c] ;  /* 0x001c4c0001757983 */ /* 0x000ea80000300800 */
[----:B------:R1:W-:Y:S01]  /*4be10*/  LDGSTS.E [R104+0x11200], [R106.64], P2 ;  /* 0x112000006a687fae */ /* 0x0003e20009121844 */
[----:B----4-:R-:W-:-:S05]  /*4be20*/  IADD3 R115, P3, R115, R109, RZ ;  /* 0x0000006d73737210 */ /* 0x010fca0007f7e0ff */
[----:B---3--:R-:W-:Y:S01]  /*4be30*/  IMAD.X R116, R116, 0x1, R0, P3 ;  /* 0x0000000174747824 */ /* 0x008fe200018e0600 */
[----:B-1----:R-:W-:Y:S01]  /*4be40*/  MOV R106, R115 ;  /* 0x00000073006a7202 */ /* 0x002fe20000000f00 */
[----:B------:R-:W-:Y:S02]  /*4be50*/  STL [R1+0x1bc4], R115 ;  /* 0x001bc47301007387 */ /* 0x000fe40000100800 */
[----:B------:R-:W-:Y:S01]  /*4be60*/  IMAD.MOV.U32 R107, RZ, RZ, R116 ;  /* 0x000000ffff6b7224 */ /* 0x000fe200078e0074 */
[----:B--2---:R-:W-:Y:S01]  /*4be70*/  IADD3 R108, P5, R108, R109, RZ ;  /* 0x0000006d6c6c7210 */ /* 0x004fe20007fbe0ff */
[----:B------:R1:W-:Y:S04]  /*4be80*/  STL [R1+0x1bc0], R116 ;  /* 0x001bc07401007387 */ /* 0x0003e80000100800 */
[----:B------:R-:W-:Y:S01]  /*4be90*/  IMAD.X R112, R112, 0x1, R0, P5 ;  /* 0x0000000170707824 */ /* 0x000fe200028e0600 */
[----:B------:R-:W-:Y:S04]  /*4bea0*/  STL [R1+0x1bcc], R108 ;  /* 0x001bcc6c01007387 */ /* 0x000fe80000100800 */
[----:B------:R2:W-:Y:S04]  /*4beb0*/  STL [R1+0x1bc8], R112 ;  /* 0x001bc87001007387 */ /* 0x0005e80000100800 */
[----:B------:R3:W-:Y:S04]  /*4bec0*/  LDGSTS.E [R104+0x11280], [R106.64], P2 ;  /* 0x112800006a687fae */ /* 0x0007e80009121844 */
[----:B-1----:R-:W4:Y:S04]  /*4bed0*/  LDL.LU R116, [R1+0x1c50] ;  /* 0x001c500001747983 */ /* 0x002f280000300800 */
[----:B------:R-:W4:Y:S01]  /*4bee0*/  LDL.LU R115, [R1+0x1c54] ;  /* 0x001c540001737983 */ /* 0x000f220000300800 */
[----:B---3--:R-:W-:-:S02]  /*4bef0*/  IMAD.MOV.U32 R107, RZ, RZ, R112 ;  /* 0x000000ffff6b7224 */ /* 0x008fc400078e0070 */
[----:B------:R-:W-:Y:S01]  /*4bf00*/  IMAD.MOV.U32 R106, RZ, RZ, R108 ;  /* 0x000000ffff6a7224 */ /* 0x000fe200078e006c */
[----:B--2---:R-:W2:Y:S04]  /*4bf10*/  LDL.LU R112, [R1+0x1cb8] ;  /* 0x001cb80001707983 */ /* 0x004ea80000300800 */
[----:B------:R-:W3:Y:S04]  /*4bf20*/  LDL.LU R108, [R1+0x1cbc] ;  /* 0x001cbc00016c7983 */ /* 0x000ee80000300800 */
[----:B------:R1:W-:Y:S01]  /*4bf30*/  LDGSTS.E [R104+0x11300], [R106.64], P2 ;  /* 0x113000006a687fae */ /* 0x0003e20009121844 */
[----:B------:R-:W-:-:S05]  /*4bf40*/  IADD3 R113, P5, R113, R109, RZ ;  /* 0x0000006d71717210 */ /* 0x000fca0007fbe0ff */
[--C-:B------:R-:W-:Y:S01]  /*4bf50*/  IMAD.X R114, R114, 0x1, R0.reuse, P5 ;  /* 0x0000000172727824 */ /* 0x100fe200028e0600 */
[----:B------:R-:W-:Y:S01]  /*4bf60*/  STL [R1+0x1bd4], R113 ;  /* 0x001bd47101007387 */ /* 0x000fe20000100800 */
[----:B-1----:R-:W-:Y:S01]  /*4bf70*/  IMAD.MOV.U32 R106, RZ, RZ, R113 ;  /* 0x000000ffff6a7224 */ /* 0x002fe200078e0071 */
[----:B------:R-:W-:Y:S02]  /*4bf80*/  IADD3 R110, P6, R110, R109, RZ ;  /* 0x0000006d6e6e7210 */ /* 0x000fe40007fde0ff */
[----:B------:R1:W-:Y:S01]  /*4bf90*/  STL [R1+0x1bd0], R114 ;  /* 0x001bd07201007387 */ /* 0x0003e20000100800 */
[----:B------:R-:W-:Y:S02]  /*4bfa0*/  MOV R107, R114 ;  /* 0x00000072006b7202 */ /* 0x000fe40000000f00 */
[----:B------:R-:W-:Y:S01]  /*4bfb0*/  IMAD.X R111, R111, 0x1, R0, P6 ;  /* 0x000000016f6f7824 */ /* 0x000fe200030e0600 */
        /* <DEDUP_REMOVED lines=11> */
[----:B------:R-:W-:Y:S02]  /*4c070*/  SEL R105, R105, RZ, !P0 ;  /* 0x000000ff69697207 */ /* 0x000fe40004000000 */
[----:B------:R-:W-:Y:S02]  /*4c080*/  IADD3 R119, P2, R119, R109, RZ ;  /* 0x0000006d77777210 */ /* 0x000fe40007f5e0ff */
[----:B------:R-:W-:-:S03]  /*4c090*/  ISETP.NE.U32.AND P3, PT, R105, RZ, PT ;  /* 0x000000ff6900720c */ /* 0x000fc60003f65070 */
[--C-:B------:R-:W-:Y:S01]  /*4c0a0*/  IMAD.X R120, R120, 0x1, R0.reuse, P2 ;  /* 0x0000000178787824 */ /* 0x100fe200010e0600 */
[----:B------:R-:W-:Y:S01]  /*4c0b0*/  IADD3 R117, P5, R117, R109, RZ ;  /* 0x0000006d75757210 */ /* 0x000fe20007fbe0ff */
[----:B------:R-:W-:Y:S04]  /*4c0c0*/  STL [R1+0x1c44], R119 ;  /* 0x001c447701007387 */ /* 0x000fe80000100800 */
[----:B------:R-:W-:Y:S01]  /*4c0d0*/  IMAD.X R118, R118, 0x1, R0, P5 ;  /* 0x0000000176767824 */ /* 0x000fe200028e0600 */
[----:B------:R1:W-:Y:S04]  /*4c0e0*/  STL [R1+0x1c40], R120 ;  /* 0x001c407801007387 */ /* 0x0003e80000100800 */
[----:B------:R1:W-:Y:S04]  /*4c0f0*/  LDGSTS.E [R104+0x11a00], [R106.64], P3 ;  /* 0x11a000006a687fae */ /* 0x0003e80009921844 */
[----:B------:R-:W-:Y:S04]  /*4c100*/  STL [R1+0x1c4c], R117 ;  /* 0x001c4c7501007387 */ /* 0x000fe80000100800 */
[----:B------:R1:W-:Y:S02]  /*4c110*/  STL [R1+0x1c48], R118 ;  /* 0x001c487601007387 */ /* 0x0003e40000100800 */
[----:B-1----:R-:W-:-:S02]  /*4c120*/  IMAD.MOV.U32 R107, RZ, RZ, R120 ;  /* 0x000000ffff6b7224 */ /* 0x002fc400078e0078 */
[----:B------:R-:W-:Y:S01]  /*4c130*/  IMAD.MOV.U32 R106, RZ, RZ, R119 ;  /* 0x000000ffff6a7224 */ /* 0x000fe200078e0077 */
[----:B------:R-:W2:Y:S04]  /*4c140*/  LDL.LU R120, [R1+0x1cd0] ;  /* 0x001cd00001787983 */ /* 0x000ea80000300800 */
[----:B------:R-:W2:Y:S04]  /*4c150*/  LDL.LU R119, [R1+0x1cd4] ;  /* 0x001cd40001777983 */ /* 0x000ea80000300800 */
[----:B------:R1:W-:Y:S01]  /*4c160*/  LDGSTS.E [R104+0x11a80], [R106.64], P3 ;  /* 0x11a800006a687fae */ /* 0x0003e20009921844 */
[----:B------:R-:W-:Y:S01]  /*4c170*/  ISETP.GT.AND P2, PT, R3, 0x11, PT ;  /* 0x000000110300780c */ /* 0x000fe20003f44270 */
[----:B-1----:R-:W-:Y:S01]  /*4c180*/  IMAD.MOV.U32 R107, RZ, RZ, R118 ;  /* 0x000000ffff6b7224 */ /* 0x002fe200078e0076 */
[----:B------:R-:W-:Y:S01]  /*4c190*/  MOV R106, R117 ;  /* 0x00000075006a7202 */ /* 0x000fe20000000f00 */
[----:B------:R-:W2:Y:S04]  /*4c1a0*/  LDL.LU R118, [R1+0x1d38] ;  /* 0x001d380001767983 */ /* 0x000ea80000300800 */
[----:B------:R-:W2:Y:S04]  /*4c1b0*/  LDL.LU R117, [R1+0x1d3c] ;  /* 0x001d3c0001757983 */ /* 0x000ea80000300800 */
[----:B------:R1:W-:Y:S01]  /*4c1c0*/  LDGSTS.E [R104+0x11b00], [R106.64], P3 ;  /* 0x11b000006a687fae */ /* 0x0003e20009921844 */
[----:B------:R-:W-:-:S04]  /*4c1d0*/  SEL R105, RZ, 0x4, !P2 ;  /* 0x00000004ff697807 */ /* 0x000fc80005000000 */
[----:B------:R-:W-:-:S04]  /*4c1e0*/  SEL R105, R105, RZ, !P0 ;  /* 0x000000ff69697207 */ /* 0x000fc80004000000 */
[----:B------:R-:W-:Y:S02]  /*4c1f0*/  ISETP.NE.U32.AND P2, PT, R105, RZ, PT ;  /* 0x000000ff6900720c */ /* 0x000fe40003f45070 */
[----:B----4-:R-:W-:-:S05]  /*4c200*/  IADD3 R115, P5, R115, R109, RZ ;  /* 0x0000006d73737210 */ /* 0x010fca0007fbe0ff */
[--C-:B------:R-:W-:Y:S01]  /*4c210*/  IMAD.X R116, R116, 0x1, R0.reuse, P5 ;  /* 0x0000000174747824 */ /* 0x100fe200028e0600 */
[-C--:B---3--:R-:W-:Y:S01]  /*4c220*/  IADD3 R108, P6, R108, R109.reuse, RZ ;  /* 0x0000006d6c6c7210 */ /* 0x088fe20007fde0ff */
[----:B------:R-:W-:Y:S04]  /*4c230*/  STL [R1+0x1c54], R115 ;  /* 0x001c547301007387 */ /* 0x000fe80000100800 */
[----:B--2---:R-:W-:Y:S01]  /*4c240*/  IMAD.X R112, R112, 0x1, R0, P6 ;  /* 0x0000000170707824 */ /* 0x004fe200030e0600 */
[----:B------:R2:W-:Y:S01]  /*4c250*/  STL [R1+0x1c50], R116 ;  /* 0x001c507401007387 */ /* 0x0005e20000100800 */
[----:B-1----:R-:W-:Y:S02]  /*4c260*/  IMAD.MOV.U32 R106, RZ, RZ, R115 ;  /* 0x000000ffff6a7224 */ /* 0x002fe400078e0073 */
[----:B------:R-:W-:Y:S01]  /*4c270*/  IMAD.MOV.U32 R107, RZ, RZ, R116 ;  /* 0x000000ffff6b7224 */ /* 0x000fe200078e0074 */
[----:B------:R-:W-:Y:S04]  /*4c280*/  STL [R1+0x1cbc], R108 ;  /* 0x001cbc6c01007387 */ /* 0x000fe80000100800 */
[----:B------:R1:W-:Y:S04]  /*4c290*/  STL [R1+0x1cb8], R112 ;  /* 0x001cb87001007387 */ /* 0x0003e80000100800 */
[----:B--2---:R-:W2:Y:S04]  /*4c2a0*/  LDL.LU R116, [R1+0x1d40] ;  /* 0x001d400001747983 */ /* 0x004ea80000300800 */
[----:B------:R-:W3:Y:S04]  /*4c2b0*/  LDL.LU R115, [R1+0x1d44] ;  /* 0x001d440001737983 */ /* 0x000ee80000300800 */
[----:B------:R4:W-:Y:S02]  /*4c2c0*/  LDGSTS.E [R104+0x11b80], [R106.64], P3 ;  /* 0x11b800006a687fae */ /* 0x0009e40009921844 */
[----:B----4-:R-:W-:Y:S01]  /*4c2d0*/  MOV R107, R112 ;  /* 0x00000070006b7202 */ /* 0x010fe20000000f00 */
[----:B------:R-:W-:Y:S01]  /*4c2e0*/  IMAD.MOV.U32 R106, RZ, RZ, R108 ;  /* 0x000000ffff6a7224 */ /* 0x000fe200078e006c */
[----:B-1----:R-:W4:Y:S04]  /*4c2f0*/  LDL.LU R112, [R1+0x1d48] ;  /* 0x001d480001707983 */ /* 0x002f280000300800 */
[----:B------:R-:W4:Y:S04]  /*4c300*/  LDL.LU R108, [R1+0x1d4c] ;  /* 0x001d4c00016c7983 */ /* 0x000f280000300800 */
[----:B------:R1:W-:Y:S01]  /*4c310*/  LDGSTS.E [R104+0x12200], [R106.64], P2 ;  /* 0x122000006a687fae */ /* 0x0003e20009121844 */
[----:B------:R-:W-:-:S05]  /*4c320*/  IADD3 R113, P3, R113, R109, RZ ;  /* 0x0000006d71717210 */ /* 0x000fca0007f7e0ff */
[----:B------:R-:W-:Y:S01]  /*4c330*/  IMAD.X R114, R114, 0x1, R0, P3 ;  /* 0x0000000172727824 */ /* 0x000fe200018e0600 */
[----:B------:R-:W-:Y:S01]  /*4c340*/  STL [R1+0x1cc4], R113 ;  /* 0x001cc47101007387 */ /* 0x000fe20000100800 */
[----:B-1----:R-:W-:Y:S02]  /*4c350*/  IMAD.MOV.U32 R106, RZ, RZ, R113 ;  /* 0x000000ffff6a7224 */ /* 0x002fe400078e0071 */
[----:B------:R-:W-:Y:S01]  /*4c360*/  IMAD.MOV.U32 R107, RZ, RZ, R114 ;  /* 0x000000ffff6b7224 */ /* 0x000fe200078e0072 */
[----:B------:R-:W-:Y:S01]  /*4c370*/  IADD3 R110, P5, R110, R109, RZ ;  /* 0x0000006d6e6e7210 */ /* 0x000fe20007fbe0ff */
[----:B------:R1:W-:Y:S04]  /*4c380*/  STL [R1+0x1cc0], R114 ;  /* 0x001cc07201007387 */ /* 0x0003e80000100800 */
[----:B------:R-:W-:Y:S01]  /*4c390*/  IMAD.X R111, R111, 0x1, R0, P5 ;  /* 0x000000016f6f7824 */ /* 0x000fe200028e0600 */
[----:B------:R-:W-:Y:S04]  /*4c3a0*/  STL [R1+0x1ccc], R110 ;  /* 0x001ccc6e01007387 */ /* 0x000fe80000100800 */
[----:B------:R1:W-:Y:S04]  /*4c3b0*/  STL [R1+0x1cc8], R111 ;  /* 0x001cc86f01007387 */ /* 0x0003e80000100800 */
[----:B------:R1:W-:Y:S04]  /*4c3c0*/  LDGSTS.E [R104+0x12280], [R106.64], P2 ;  /* 0x122800006a687fae */ /* 0x0003e80009121844 */
[----:B-1----:R-:W4:Y:S04]  /*4c3d0*/  LDL.LU R114, [R1+0x1d50] ;  /* 0x001d500001727983 */ /* 0x002f280000300800 */
[----:B------:R-:W4:Y:S01]  /*4c3e0*/  LDL.LU R113, [R1+0x1d54] ;  /* 0x001d540001717983 */ /* 0x000f220000300800 */
[----:B------:R-:W-:-:S02]  /*4c3f0*/  IMAD.MOV.U32 R107, RZ, RZ, R111 ;  /* 0x000000ffff6b7224 */ /* 0x000fc400078e006f */
[----:B------:R-:W-:Y:S01]  /*4c400*/  IMAD.MOV.U32 R106, RZ, RZ, R110 ;  /* 0x000000ffff6a7224 */ /* 0x000fe200078e006e */
[----:B------:R-:W4:Y:S04]  /*4c410*/  LDL.LU R111, [R1+0x1db8] ;  /* 0x001db800016f7983 */ /* 0x000f280000300800 */
[----:B------:R-:W4:Y:S01]  /*4c420*/  LDL.LU R110, [R1+0x1dbc] ;  /* 0x001dbc00016e7983 */ /* 0x000f220000300800 */
[----:B------:R-:W-:-:S03]  /*4c430*/  ISETP.GT.AND P3, PT, R3, 0x15, PT ;  /* 0x000000150300780c */ /* 0x000fc60003f64270 */
[----:B------:R1:W-:Y:S01]  /*4c440*/  LDGSTS.E [R104+0x12300], [R106.64], P2 ;  /* 0x123000006a687fae */ /* 0x0003e20009121844 */
[----:B------:R-:W-:-:S04]  /*4c450*/  SEL R105, RZ, 0x4, !P3 ;  /* 0x00000004ff697807 */ /* 0x000fc80005800000 */
        /* <DEDUP_REMOVED lines=15> */
[----:B------:R-:W4:Y:S04]  /*4c550*/  LDL.LU R122, [R1+0x1dc0] ;  /* 0x001dc000017a7983 */ /* 0x000f280000300800 */
[----:B------:R-:W4:Y:S04]  /*4c560*/  LDL.LU R121, [R1+0x1dc4] ;  /* 0x001dc40001797983 */ /* 0x000f280000300800 */
[----:B------:R1:W-:Y:S04]  /*4c570*/  LDGSTS.E [R104+0x12a00], [R106.64], P3 ;  /* 0x12a000006a687fae */ /* 0x0003e80009921844 */
[----:B------:R-:W4:Y:S04]  /*4c580*/  LDL.LU R120, [R1+0x1dc8] ;  /* 0x001dc80001787983 */ /* 0x000f280000300800 */
[----:B------:R-:W4:Y:S01]  /*4c590*/  LDL.LU R119, [R1+0x1dcc] ;  /* 0x001dcc0001777983 */ /* 0x000f220000300800 */
[----:B---3--:R-:W-:-:S05]  /*4c5a0*/  IADD3 R115, P2, R115, R109, RZ ;  /* 0x0000006d73737210 */ /* 0x008fca0007f5e0ff */
[----:B--2---:R-:W-:Y:S02]  /*4c5b0*/  IMAD.X R116, R116, 0x1, R0, P2 ;  /* 0x0000000174747824 */ /* 0x004fe400010e0600 */
[----:B-1----:R-:W-:Y:S02]  /*4c5c0*/  IMAD.MOV.U32 R106, RZ, RZ, R115 ;  /* 0x000000ffff6a7224 */ /* 0x002fe400078e0073 */
[----:B------:R-:W-:Y:S01]  /*4c5d0*/  IMAD.MOV.U32 R107, RZ, RZ, R116 ;  /* 0x000000ffff6b7224 */ /* 0x000fe200078e0074 */
[----:B------:R-:W-:Y:S04]  /*4c5e0*/  STL [R1+0x1d44], R115 ;  /* 0x001d447301007387 */ /* 0x000fe80000100800 */
[----:B------:R-:W-:Y:S04]  /*4c5f0*/  STL [R1+0x1d40], R116 ;  /* 0x001d407401007387 */ /* 0x000fe80000100800 */
[----:B------:R1:W-:Y:S01]  /*4c600*/  LDGSTS.E [R104+0x12a80], [R106.64], P3 ;  /* 0x12a800006a687fae */ /* 0x0003e20009921844 */
[----:B----4-:R-:W-:-:S04]  /*4c610*/  IADD3 R108, P5, R108, R109, RZ ;  /* 0x0000006d6c6c7210 */ /* 0x010fc80007fbe0ff */
[----:B------:R-:W-:Y:S01]  /*4c620*/  IADD3.X R112, R112, R0, RZ, P5, !PT ;  /* 0x0000000070707210 */ /* 0x000fe20002ffe4ff */
[----:B------:R-:W-:Y:S01]  /*4c630*/  STL [R1+0x1d4c], R108 ;  /* 0x001d4c6c01007387 */ /* 0x000fe20000100800 */
[----:B-1----:R-:W-:-:S03]  /*4c640*/  IMAD.MOV.U32 R106, RZ, RZ, R108 ;  /* 0x000000ffff6a7224 */ /* 0x002fc600078e006c */
[----:B------:R1:W-:Y:S01]  /*4c650*/  STL [R1+0x1d48], R112 ;  /* 0x001d487001007387 */ /* 0x0003e20000100800 */
[----:B------:R-:W-:-:S05]  /*4c660*/  IMAD.MOV.U32 R107, RZ, RZ, R112 ;  /* 0x000000ffff6b7224 */ /* 0x000fca00078e0070 */
[----:B------:R2:W-:Y:S04]  /*4c670*/  LDGSTS.E [R104+0x12b00], [R106.64], P3 ;  /* 0x12b000006a687fae */ /* 0x0005e80009921844 */
[----:B-1----:R-:W3:Y:S04]  /*4c680*/  LDL.LU R112, [R1+0x1dd0] ;  /* 0x001dd00001707983 */ /* 0x002ee80000300800 */
[----:B------:R-:W4:Y:S04]  /*4c690*/  LDL.LU R108, [R1+0x1dd4] ;  /* 0x001dd400016c7983 */ /* 0x000f280000300800 */
[----:B------:R-:W3:Y:S04]  /*4c6a0*/  LDL.LU R118, [R1+0x1e38] ;  /* 0x001e380001767983 */ /* 0x000ee80000300800 */
[----:B------:R-:W3:Y:S04]  /*4c6b0*/  LDL.LU R117, [R1+0x1e3c] ;  /* 0x001e3c0001757983 */ /* 0x000ee80000300800 */
[----:B------:R-:W3:Y:S04]  /*4c6c0*/  LDL.LU R116, [R1+0x1e40] ;  /* 0x001e400001747983 */ /* 0x000ee80000300800 */
[----:B------:R-:W3:Y:S01]  /*4c6d0*/  LDL.LU R115, [R1+0x1e44] ;  /* 0x001e440001737983 */ /* 0x000ee20000300800 */
[----:B------:R-:W-:-:S05]  /*4c6e0*/  IADD3 R113, P5, R113, R109, RZ ;  /* 0x0000006d71717210 */ /* 0x000fca0007fbe0ff */
[----:B------:R-:W-:Y:S01]  /*4c6f0*/  IMAD.X R114, R114, 0x1, R0, P5 ;  /* 0x0000000172727824 */ /* 0x000fe200028e0600 */
[----:B------:R-:W-:Y:S01]  /*4c700*/  IADD3 R110, P6, R110, R109, RZ ;  /* 0x0000006d6e6e7210 */ /* 0x000fe20007fde0ff */
[----:B------:R-:W-:Y:S01]  /*4c710*/  STL [R1+0x1d54], R113 ;  /* 0x001d547101007387 */ /* 0x000fe20000100800 */
[----:B--2---:R-:W-:Y:S01]  /*4c720*/  MOV R106, R113 ;  /* 0x00000071006a7202 */ /* 0x004fe20000000f00 */
[----:B------:R-:W-:Y:S02]  /*4c730*/  IMAD.MOV.U32 R107, RZ, RZ, R114 ;  /* 0x000000ffff6b7224 */ /* 0x000fe400078e0072 */
[----:B------:R-:W-:Y:S01]  /*4c740*/  IMAD.X R111, R111, 0x1, R0, P6 ;  /* 0x000000016f6f7824 */ /* 0x000fe200030e0600 */
[----:B------:R1:W-:Y:S04]  /*4c750*/  STL [R1+0x1d50], R114 ;  /* 0x001d507201007387 */ /* 0x0003e80000100800 */
[----:B------:R-:W-:Y:S04]  /*4c760*/  STL [R1+0x1dbc], R110 ;  /* 0x001dbc6e01007387 */ /* 0x000fe80000100800 */
[----:B------:R2:W-:Y:S04]  /*4c770*/  STL [R1+0x1db8], R111 ;  /* 0x001db86f01007387 */ /* 0x0005e80000100800 */
[----:B-1----:R-:W3:Y:S04]  /*4c780*/  LDL.LU R114, [R1+0x1e48] ;  /* 0x001e480001727983 */ /* 0x002ee80000300800 */
[----:B------:R1:W-:Y:S04]  /*4c790*/  LDGSTS.E [R104+0x12b80], [R106.64], P3 ;  /* 0x12b800006a687fae */ /* 0x0003e80009921844 */
[----:B------:R-:W3:Y:S01]  /*4c7a0*/  LDL.LU R113, [R1+0x1e4c] ;  /* 0x001e4c0001717983 */ /* 0x000ee20000300800 */
[----:B-1----:R-:W-:-:S02]  /*4c7b0*/  IMAD.MOV.U32 R107, RZ, RZ, R111 ;  /* 0x000000ffff6b7224 */ /* 0x002fc400078e006f */
[----:B------:R-:W-:Y:S01]  /*4c7c0*/  IMAD.MOV.U32 R106, RZ, RZ, R110 ;  /* 0x000000ffff6a7224 */ /* 0x000fe200078e006e */
[----:B--2---:R-:W2:Y:S04]  /*4c7d0*/  LDL.LU R111, [R1+0x1e50] ;  /* 0x001e5000016f7983 */ /* 0x004ea80000300800 */
[----:B------:R-:W2:Y:S01]  /*4c7e0*/  LDL.LU R110, [R1+0x1e54] ;  /* 0x001e5400016e7983 */ /* 0x000ea20000300800 */
[----:B------:R-:W-:-:S04]  /*4c7f0*/  ISETP.GT.AND P2, PT, R3, 0x19, PT ;  /* 0x000000190300780c */ /* 0x000fc80003f44270 */
[----:B------:R-:W-:-:S04]  /*4c800*/  SEL R105, RZ, 0x4, !P2 ;  /* 0x00000004ff697807 */ /* 0x000fc80005000000 */
[----:B------:R-:W-:-:S04]  /*4c810*/  SEL R105, R105, RZ, !P0 ;  /* 0x000000ff69697207 */ /* 0x000fc80004000000 */
[----:B------:R-:W-:Y:S02]  /*4c820*/  ISETP.NE.U32.AND P2, PT, R105, RZ, PT ;  /* 0x000000ff6900720c */ /* 0x000fe40003f45070 */
[----:B------:R-:W-:-:S05]  /*4c830*/  IADD3 R121, P3, R121, R109, RZ ;  /* 0x0000006d79797210 */ /* 0x000fca0007f7e0ff */
[----:B------:R-:W-:-:S06]  /*4c840*/  IMAD.X R122, R122, 0x1, R0, P3 ;  /* 0x000000017a7a7824 */ /* 0x000fcc00018e0600 */
[----:B------:R1:W-:Y:S01]  /*4c850*/  LDGSTS.E [R104+0x13200], [R106.64], P2 ;  /* 0x132000006a687fae */ /* 0x0003e20009121844 */
[----:B------:R-:W-:-:S05]  /*4c860*/  IADD3 R119, P5, R119, R109, RZ ;  /* 0x0000006d77777210 */ /* 0x000fca0007fbe0ff */
[----:B------:R-:W-:Y:S02]  /*4c870*/  IMAD.X R120, R120, 0x1, R0, P5 ;  /* 0x0000000178787824 */ /* 0x000fe400028e0600 */
[----:B-1----:R-:W-:Y:S01]  /*4c880*/  IMAD.MOV.U32 R106, RZ, RZ, R121 ;  /* 0x000000ffff6a7224 */ /* 0x002fe200078e0079 */
[----:B------:R-:W-:-:S05]  /*4c890*/  MOV R107, R122 ;  /* 0x0000007a006b7202 */ /* 0x000fca0000000f00 */
[----:B------:R1:W-:Y:S01]  /*4c8a0*/  LDGSTS.E [R104+0x13280], [R106.64], P2 ;  /* 0x132800006a687fae */ /* 0x0003e20009121844 */
[----:B------:R-:W-:-:S03]  /*4c8b0*/  ISETP.GT.AND P3, PT, R3, 0x1d, PT ;  /* 0x0000001d0300780c */ /* 0x000fc60003f64270 */
[----:B------:R-:W-:Y:S01]  /*4c8c0*/  STL [R1+0x1dc4], R121 ;  /* 0x001dc47901007387 */ /* 0x000fe20000100800 */
[----:B------:R-:W-:Y:S01]  /*4c8d0*/  SEL R105, RZ, 0x4, !P3 ;  /* 0x00000004ff697807 */ /* 0x000fe20005800000 */
[----:B-1----:R-:W-:Y:S02]  /*4c8e0*/  IMAD.MOV.U32 R106, RZ, RZ, R119 ;  /* 0x000000ffff6a7224 */ /* 0x002fe400078e0077 */
[----:B------:R-:W-:Y:S01]  /*4c8f0*/  IMAD.MOV.U32 R107, RZ, RZ, R120 ;  /* 0x000000ffff6b7224 */ /* 0x000fe200078e0078 */
[----:B------:R-:W-:Y:S04]  /*4c900*/  STL [R1+0x1dc0], R122 ;  /* 0x001dc07a01007387 */ /* 0x000fe80000100800 */
[----:B------:R1:W-:Y:S01]  /*4c910*/  LDGSTS.E [R104+0x13300], [R106.64], P2 ;  /* 0x133000006a687fae */ /* 0x0003e20009121844 */
[----:B------:R-:W-:-:S03]  /*4c920*/  SEL R105, R105, RZ, !P0 ;  /* 0x000000ff69697207 */ /* 0x000fc60004000000 */
[----:B------:R-:W-:Y:S04]  /*4c930*/  STL [R1+0x1dcc], R119 ;  /* 0x001dcc7701007387 */ /* 0x000fe80000100800 */
[----:B------:R-:W-:Y:S01]  /*4c940*/  STL [R1+0x1dc8], R120 ;  /* 0x001dc87801007387 */ /* 0x000fe20000100800 */
[----:B------:R-:W-:Y:S02]  /*4c950*/  ISETP.NE.U32.AND P3, PT, R105, RZ, PT ;  /* 0x000000ff6900720c */ /* 0x000fe40003f65070 */
[----:B----4-:R-:W-:-:S05]  /*4c960*/  IADD3 R108, P5, R108, R109, RZ ;  /* 0x0000006d6c6c7210 */ /* 0x010fca0007fbe0ff */
[----:B---3--:R-:W-:Y:S02]  /*4c970*/  IMAD.X R112, R112, 0x1, R0, P5 ;  /* 0x0000000170707824 */ /* 0x008fe400028e0600 */
[----:B-1----:R-:W-:Y:S02]  /*4c980*/  IMAD.MOV.U32 R106, RZ, RZ, R108 ;  /* 0x000000ffff6a7224 */ /* 0x002fe400078e006c */
[----:B------:R-:W-:Y:S01]  /*4c990*/  IMAD.MOV.U32 R107, RZ, RZ, R112 ;  /* 0x000000ffff6b7224 */ /* 0x000fe200078e0070 */
[----:B------:R-:W-:Y:S04]  /*4c9a0*/  STL [R1+0x1dd4], R108 ;  /* 0x001dd46c01007387 */ /* 0x000fe80000100800 */
[----:B------:R1:W-:Y:S04]  /*4c9b0*/  STL [R1+0x1dd0], R112 ;  /* 0x001dd07001007387 */ /* 0x0003e80000100800 */
[----:B------:R3:W-:Y:S01]  /*4c9c0*/  LDGSTS.E [R104+0x13380], [R106.64], P2 ;  /* 0x133800006a687fae */ /* 0x0007e20009121844 */
[----:B------:R-:W-:-:S02]  /*4c9d0*/  IADD3 R117, P2, R117, R109, RZ ;  /* 0x0000006d75757210 */ /* 0x000fc40007f5e0ff */
[----:B------:R-:W-:Y:S01]  /*4c9e0*/  IADD3 R115, P5, R115, R109, RZ ;  /* 0x0000006d73737210 */ /* 0x000fe20007fbe0ff */
[----:B-1----:R-:W4:Y:S04]  /*4c9f0*/  LDL.LU R112, [R1+0x1ad8] ;  /* 0x001ad80001707983 */ /* 0x002f280000300800 */
[----:B------:R-:W4:Y:S01]  /*4ca00*/  LDL.LU R108, [R1+0x1adc] ;  /* 0x001adc00016c7983 */ /* 0x000f220000300800 */
[----:B------:R-:W-:Y:S01]  /*4ca10*/  IMAD.X R118, R118, 0x1, R0, P2 ;  /* 0x0000000176767824 */ /* 0x000fe200010e0600 */
[----:B------:R-:W-:Y:S02]  /*4ca20*/  IADD3.X R116, R116, R0, RZ, P5, !PT ;  /* 0x0000000074747210 */ /* 0x000fe40002ffe4ff */
[----:B------:R-:W-:Y:S01]  /*4ca30*/  STL [R1+0x1e3c], R117 ;  /* 0x001e3c7501007387 */ /* 0x000fe20000100800 */
[----:B---3--:R-:W-:-:S02]  /*4ca40*/  IMAD.MOV.U32 R106, RZ, RZ, R117 ;  /* 0x000000ffff6a7224 */ /* 0x008fc400078e0075 */
[----:B------:R-:W-:Y:S01]  /*4ca50*/  IMAD.MOV.U32 R107, RZ, RZ, R118 ;  /* 0x000000ffff6b7224 */ /* 0x000fe200078e0076 */
[----:B------:R1:W-:Y:S04]  /*4ca60*/  STL [R1+0x1e38], R118 ;  /* 0x001e387601007387 */ /* 0x0003e80000100800 */
[----:B------:R-:W-:Y:S04]  /*4ca70*/  STL [R1+0x1e44], R115 ;  /* 0x001e447301007387 */ /* 0x000fe80000100800 */
[----:B------:R3:W-:Y:S04]  /*4ca80*/  STL [R1+0x1e40], R116 ;  /* 0x001e407401007387 */ /* 0x0007e80000100800 */
[----:B------:R-:W4:Y:S04]  /*4ca90*/  LDL.LU R119, [R1+0x1ae0] ;  /* 0x001ae00001777983 */ /* 0x000f280000300800 */
[----:B-1----:R-:W4:Y:S04]  /*4caa0*/  LDL.LU R118, [R1+0x1ae4] ;  /* 0x001ae40001767983 */ /* 0x002f280000300800 */
[----:B------:R-:W4:Y:S04]  /*4cab0*/  LDL.LU R117, [R1+0x1ae8] ;  /* 0x001ae80001757983 */ /* 0x000f280000300800 */
[----:B------:R1:W-:Y:S04]  /*4cac0*/  LDGSTS.E [R104+0x13a00], [R106.64], P3 ;  /* 0x13a000006a687fae */ /* 0x0003e80009921844 */
[----:B------:R-:W4:Y:S01]  /*4cad0*/  LDL.LU R105, [R1+0x1aec] ;  /* 0x001aec0001697983 */ /* 0x000f220000300800 */
[----:B-1----:R-:W-:-:S02]  /*4cae0*/  IMAD.MOV.U32 R106, RZ, RZ, R115 ;  /* 0x000000ffff6a7224 */ /* 0x002fc400078e0073 */
[----:B------:R-:W-:-:S05]  /*4caf0*/  IMAD.MOV.U32 R107, RZ, RZ, R116 ;  /* 0x000000ffff6b7224 */ /* 0x000fca00078e0074 */
[----:B------:R1:W-:Y:S01]  /*4cb00*/  LDGSTS.E [R104+0x13a80], [R106.64], P3 ;  /* 0x13a800006a687fae */ /* 0x0003e20009921844 */
[----:B------:R-:W-:-:S05]  /*4cb10*/  IADD3 R113, P2, R113, R109, RZ ;  /* 0x0000006d71717210 */ /* 0x000fca0007f5e0ff */
[----:B------:R-:W-:Y:S01]  /*4cb20*/  IMAD.X R114, R114, 0x1, R0, P2 ;  /* 0x0000000172727824 */ /* 0x000fe200010e0600 */
        /* <DEDUP_REMOVED lines=9> */
[----:B---3--:R-:W3:Y:S04]  /*4cbc0*/  LDL.LU R116, [R1+0x1af0] ;  /* 0x001af00001747983 */ /* 0x008ee80000300800 */
[----:B------:R-:W3:Y:S01]  /*4cbd0*/  LDL.LU R115, [R1+0x1af4] ;  /* 0x001af40001737983 */ /* 0x000ee20000300800 */
[----:B--2---:R-:W-:-:S02]  /*4cbe0*/  IMAD.MOV.U32 R107, RZ, RZ, R111 ;  /* 0x000000ffff6b7224 */ /* 0x004fc400078e006f */
[----:B------:R-:W-:Y:S01]  /*4cbf0*/  IMAD.MOV.U32 R106, RZ, RZ, R110 ;  /* 0x000000ffff6a7224 */ /* 0x000fe200078e006e */
[----:B-1----:R-:W2:Y:S04]  /*4cc00*/  LDL.LU R111, [R1+0x1b58] ;  /* 0x001b5800016f7983 */ /* 0x002ea80000300800 */
[----:B------:R-:W2:Y:S01]  /*4cc10*/  LDL.LU R110, [R1+0x1b5c] ;  /* 0x001b5c00016e7983 */ /* 0x000ea20000300800 */
[----:B------:R-:W-:-:S03]  /*4cc20*/  ISETP.GT.AND P2, PT, R3, 0x2, PT ;  /* 0x000000020300780c */ /* 0x000fc60003f44270 */
[----:B------:R1:W-:Y:S01]  /*4cc30*/  LDGSTS.E [R104+0x13b80], [R106.64], P3 ;  /* 0x13b800006a687fae */ /* 0x0003e20009921844 */
[----:B------:R-:W-:Y:S01]  /*4cc40*/  IMAD.SHL.U32 R223, R129, 0x4, RZ ;  /* 0x0000000481df7824 */ /* 0x000fe200078e00ff */
[----:B-1----:R-:W-:-:S04]  /*4cc50*/  SEL R104, RZ, 0x4, !P2 ;  /* 0x00000004ff687807 */ /* 0x002fc80005000000 */
[----:B------:R-:W-:-:S04]  /*4cc60*/  SEL R104, R104, RZ, !P0 ;  /* 0x000000ff68687207 */ /* 0x000fc80004000000 */
[----:B------:R-:W-:Y:S02]  /*4cc70*/  ISETP.NE.U32.AND P2, PT, R104, RZ, PT ;  /* 0x000000ff6800720c */ /* 0x000fe40003f45070 */
[----:B------:R-:W-:-:S05]  /*4cc80*/  LOP3.LUT R218, R223, 0x40, RZ, 0x3c, !PT ;  /* 0x00000040dfda7812 */ /* 0x000fca00078e3cff */
[----:B------:R-:W-:Y:S01]  /*4cc90*/  IMAD R104, R252, 0x4000, R218 ;  /* 0x00004000fc687824 */ /* 0x000fe200078e02da */
[----:B----4-:R-:W-:-:S05]  /*4cca0*/  IADD3 R108, P3, R108, R109, RZ ;  /* 0x0000006d6c6c7210 */ /* 0x010fca0007f7e0ff */
[----:B------:R-:W-:Y:S01]  /*4ccb0*/  IMAD.X R112, R112, 0x1, R0, P3 ;  /* 0x0000000170707824 */ /* 0x000fe200018e0600 */
[----:B------:R-:W-:Y:S01]  /*4ccc0*/  STL [R1+0x1adc], R108 ;  /* 0x001adc6c01007387 */ /* 0x000fe20000100800 */
[----:B------:R-:W-:-:S03]  /*4ccd0*/  MOV R106, R108 ;  /* 0x0000006c006a7202 */ /* 0x000fc60000000f00 */
[----:B------:R1:W-:Y:S01]  /*4cce0*/  STL [R1+0x1ad8], R112 ;  /* 0x001ad87001007387 */ /* 0x0003e20000100800 */
[----:B------:R-:W-:-:S03]  /*4ccf0*/  IMAD.MOV.U32 R107, RZ, RZ, R112 ;  /* 0x000000ffff6b7224 */ /* 0x000fc600078e0070 */
[----:B------:R-:W4:Y:S04]  /*4cd00*/  LDL.LU R114, [R1+0x1b60] ;  /* 0x001b600001727983 */ /* 0x000f280000300800 */
[----:B------:R-:W4:Y:S04]  /*4cd10*/  LDL.LU R113, [R1+0x1b64] ;  /* 0x001b640001717983 */ /* 0x000f280000300800 */
[----:B-1----:R-:W4:Y:S01]  /*4cd20*/  LDL.LU R112, [R1+0x1b68] ;  /* 0x001b680001707983 */ /* 0x002f220000300800 */
[----:B------:R-:W-:-:S03]  /*4cd30*/  IADD3 R118, P3, R118, R109, RZ ;  /* 0x0000006d76767210 */ /* 0x000fc60007f7e0ff */
[----:B------:R-:W4:Y:S02]  /*4cd40*/  LDL.LU R108, [R1+0x1b6c] ;  /* 0x001b6c00016c7983 */ /* 0x000f240000300800 */
[--C-:B------:R-:W-:Y:S01]  /*4cd50*/  IMAD.X R119, R119, 0x1, R0.reuse, P3 ;  /* 0x0000000177777824 */ /* 0x100fe200018e0600 */
[----:B------:R-:W-:Y:S01]  /*4cd60*/  IADD3 R105, P5, R105, R109, RZ ;  /* 0x0000006d69697210 */ /* 0x000fe20007fbe0ff */
[----:B------:R-:W-:Y:S04]  /*4cd70*/  STL [R1+0x1ae4], R118 ;  /* 0x001ae47601007387 */ /* 0x000fe80000100800 */
[----:B------:R-:W-:Y:S01]  /*4cd80*/  IMAD.X R117, R117, 0x1, R0, P5 ;  /* 0x0000000175757824 */ /* 0x000fe200028e0600 */
[----:B------:R1:W-:Y:S04]  /*4cd90*/  LDGSTS.E [R104+0x10400], [R106.64], P2 ;  /* 0x104000006a687fae */ /* 0x0003e80009121844 */
[----:B------:R1:W-:Y:S04]  /*4cda0*/  STL [R1+0x1ae0], R119 ;  /* 0x001ae07701007387 */ /* 0x0003e80000100800 */
[----:B------:R-:W-:Y:S01]  /*4cdb0*/  STL [R1+0x1aec], R105 ;  /* 0x001aec6901007387 */ /* 0x000fe20000100800 */
[----:B-1----:R-:W-:-:S03]  /*4cdc0*/  IMAD.MOV.U32 R106, RZ, RZ, R118 ;  /* 0x000000ffff6a7224 */ /* 0x002fc600078e0076 */
[----:B------:R1:W-:Y:S01]  /*4cdd0*/  STL [R1+0x1ae8], R117 ;  /* 0x001ae87501007387 */ /* 0x0003e20000100800 */
[----:B------:R-:W-:-:S03]  /*4cde0*/  IMAD.MOV.U32 R107, RZ, RZ, R119 ;  /* 0x000000ffff6b7224 */ /* 0x000fc600078e0077 */
[----:B------:R-:W4:Y:S04]  /*4cdf0*/  LDL.LU R120, [R1+0x1b70] ;  /* 0x001b700001787983 */ /* 0x000f280000300800 */
[----:B------:R-:W4:Y:S04]  /*4ce00*/  LDL.LU R119, [R1+0x1b74] ;  /* 0x001b740001777983 */ /* 0x000f280000300800 */
[----:B------:R1:W-:Y:S04]  /*4ce10*/  LDGSTS.E [R104+0x10480], [R106.64], P2 ;  /* 0x104800006a687fae */ /* 0x0003e80009121844 */
[----:B------:R-:W4:Y:S01]  /*4ce20*/  LDL.LU R118, [R1+0x1bd8] ;  /* 0x001bd80001767983 */ /* 0x000f220000300800 */
[----:B-1----:R-:W-:Y:S01]  /*4ce30*/  MOV R107, R117 ;  /* 0x00000075006b7202 */ /* 0x002fe20000000f00 */
[----:B------:R-:W-:-:S02]  /*4ce40*/  IMAD.MOV.U32 R106, RZ, RZ, R105 ;  /* 0x000000ffff6a7224 */ /* 0x000fc400078e0069 */
[----:B------:R-:W4:Y:S04]  /*4ce50*/  LDL.LU R117, [R1+0x1bdc] ;  /* 0x001bdc0001757983 */ /* 0x000f280000300800 */
[----:B------:R1:W-:Y:S01]  /*4ce60*/  LDGSTS.E [R104+0x10500], [R106.64], P2 ;  /* 0x105000006a687fae */ /* 0x0003e20009121844 */
[----:B---3--:R-:W-:-:S05]  /*4ce70*/  IADD3 R115, P5, R115, R109, RZ ;  /* 0x0000006d73737210 */ /* 0x008fca0007fbe0ff */
[----:B------:R-:W-:Y:S01]  /*4ce80*/  IMAD.X R116, R116, 0x1, R0, P5 ;  /* 0x0000000174747824 */ /* 0x000fe200028e0600 */
        /* <DEDUP_REMOVED lines=22> */
[----:B------:R-:W-:Y:S02]  /*4cff0*/  IADD3.X R114, R114, R0, RZ, P2, !PT ;  /* 0x0000000072727210 */ /* 0x000fe400017fe4ff */
[----:B------:R-:W-:Y:S01]  /*4d000*/  IADD3 R108, P5, R108, R109, RZ ;  /* 0x0000006d6c6c7210 */ /* 0x000fe20007fbe0ff */
[----:B------:R-:W-:Y:S04]  /*4d010*/  STL [R1+0x1b64], R113 ;  /* 0x001b647101007387 */ /* 0x000fe80000100800 */
[----:B------:R-:W-:Y:S01]  /*4d020*/  IMAD.X R112, R112, 0x1, R0, P5 ;  /* 0x0000000170707824 */ /* 0x000fe200028e0600 */
[----:B------:R4:W-:Y:S01]  /*4d030*/  STL [R1+0x1b60], R114 ;  /* 0x001b607201007387 */ /* 0x0009e20000100800 */
[----:B-1----:R-:W-:Y:S01]  /*4d040*/  IMAD.MOV.U32 R106, RZ, RZ, R113 ;  /* 0x000000ffff6a7224 */ /* 0x002fe200078e0071 */
[----:B------:R-:W-:Y:S01]  /*4d050*/  ISETP.GT.AND P2, PT, R3, 0xa, PT ;  /* 0x0000000a0300780c */ /* 0x000fe20003f44270 */
[----:B------:R-:W-:Y:S01]  /*4d060*/  IMAD.MOV.U32 R107, RZ, RZ, R114 ;  /* 0x000000ffff6b7224 */ /* 0x000fe200078e0072 */
[----:B------:R-:W-:Y:S04]  /*4d070*/  STL [R1+0x1b6c], R108 ;  /* 0x001b6c6c01007387 */ /* 0x000fe80000100800 */
[----:B------:R1:W-:Y:S04]  /*4d080*/  STL [R1+0x1b68], R112 ;  /* 0x001b687001007387 */ /* 0x0003e80000100800 */
[----:B----4-:R-:W4:Y:S01]  /*4d090*/  LDL.LU R114, [R1+0x1bf0] ;  /* 0x001bf00001727983 */ /* 0x010f220000300800 */
[----:B------:R-:W-:-:S03]  /*4d0a0*/  SEL R105, RZ, 0x4, !P2 ;  /* 0x00000004ff697807 */ /* 0x000fc60005000000 */
[----:B------:R-:W4:Y:S04]  /*4d0b0*/  LDL.LU R113, [R1+0x1bf4] ;  /* 0x001bf40001717983 */ /* 0x000f280000300800 */
[----:B------:R1:W-:Y:S01]  /*4d0c0*/  LDGSTS.E [R104+0x10c80], [R106.64], P3 ;  /* 0x10c800006a687fae */ /* 0x0003e20009921844 */
[----:B------:R-:W-:Y:S02]  /*4d0d0*/  SEL R105, R105, RZ, !P0 ;  /* 0x000000ff69697207 */ /* 0x000fe40004000000 */
[----:B------:R-:W-:Y:S01]  /*4d0e0*/  IADD3 R119, P5, R119, R109, RZ ;  /* 0x0000006d77777210 */ /* 0x000fe20007fbe0ff */
[----:B-1----:R-:W-:Y:S02]  /*4d0f0*/  IMAD.MOV.U32 R106, RZ, RZ, R108 ;  /* 0x000000ffff6a7224 */ /* 0x002fe400078e006c */
[----:B------:R-:W-:-:S02]  /*4d100*/  IMAD.MOV.U32 R107, RZ, RZ, R112 ;  /* 0x000000ffff6b7224 */ /* 0x000fc400078e0070 */
[----:B------:R-:W4:Y:S01]  /*4d110*/  LDL.LU R112, [R1+0x1c58] ;  /* 0x001c580001707983 */ /* 0x000f220000300800 */
[----:B------:R-:W-:-:S03]  /*4d120*/  IMAD.X R120, R120, 0x1, R0, P5 ;  /* 0x0000000178787824 */ /* 0x000fc600028e0600 */
[----:B------:R-:W4:Y:S01]  /*4d130*/  LDL.LU R108, [R1+0x1c5c] ;  /* 0x001c5c00016c7983 */ /* 0x000f220000300800 */
[----:B------:R-:W-:-:S03]  /*4d140*/  ISETP.NE.U32.AND P2, PT, R105, RZ, PT ;  /* 0x000000ff6900720c */ /* 0x000fc60003f45070 */
[----:B------:R1:W-:Y:S01]  /*4d150*/  LDGSTS.E [R104+0x10d00], [R106.64], P3 ;  /* 0x10d000006a687fae */ /* 0x0003e20009921844 */
[----:B------:R-:W-:-:S03]  /*4d160*/  IADD3 R117, P6, R117, R109, RZ ;  /* 0x0000006d75757210 */ /* 0x000fc60007fde0ff */
[----:B------:R-:W-:Y:S01]  /*4d170*/  STL [R1+0x1b74], R119 ;  /* 0x001b747701007387 */ /* 0x000fe20000100800 */
[----:B------:R-:W-:-:S03]  /*4d180*/  IADD3.X R118, R118, R0, RZ, P6, !PT ;  /* 0x0000000076767210 */ /* 0x000fc600037fe4ff */
[----:B------:R1:W-:Y:S02]  /*4d190*/  STL [R1+0x1b70], R120 ;  /* 0x001b707801007387 */ /* 0x0003e40000100800 */
[----:B-1----:R-:W-:Y:S02]  /*4d1a0*/  IMAD.MOV.U32 R106, RZ, RZ, R119 ;  /* 0x000000ffff6a7224 */ /* 0x002fe400078e0077 */
[----:B------:R-:W-:Y:S01]  /*4d1b0*/  IMAD.MOV.U32 R107, RZ, RZ, R120 ;  /* 0x000000ffff6b7224 */ /* 0x000fe200078e0078 */
[----:B------:R-:W-:Y:S04]  /*4d1c0*/  STL [R1+0x1bdc], R117 ;  /* 0x001bdc7501007387 */ /* 0x000fe80000100800 */
[----:B------:R1:W-:Y:S04]  /*4d1d0*/  STL [R1+0x1bd8], R118 ;  /* 0x001bd87601007387 */ /* 0x0003e80000100800 */
[----:B------:R1:W-:Y:S04]  /*4d1e0*/  LDGSTS.E [R104+0x10d80], [R106.64], P3 ;  /* 0x10d800006a687fae */ /* 0x0003e80009921844 */
[----:B------:R-:W4:Y:S04]  /*4d1f0*/  LDL.LU R120, [R1+0x1c60] ;  /* 0x001c600001787983 */ /* 0x000f280000300800 */
[----:B------:R-:W4:Y:S01]  /*4d200*/  LDL.LU R119, [R1+0x1c64] ;  /* 0x001c640001777983 */ /* 0x000f220000300800 */
[----:B-1----:R-:W-:-:S02]  /*4d210*/  IMAD.MOV.U32 R107, RZ, RZ, R118 ;  /* 0x000000ffff6b7224 */ /* 0x002fc400078e0076 */
[----:B------:R-:W-:Y:S01]  /*4d220*/  IMAD.MOV.U32 R106, RZ, RZ, R117 ;  /* 0x000000ffff6a7224 */ /* 0x000fe200078e0075 */
[----:B------:R-:W4:Y:S04]  /*4d230*/  LDL.LU R118, [R1+0x1c68] ;  /* 0x001c680001767983 */ /* 0x000f280000300800 */
[----:B------:R-:W4:Y:S04]  /*4d240*/  LDL.LU R117, [R1+0x1c6c] ;  /* 0x001c6c0001757983 */ /* 0x000f280000300800 */
[----:B------:R1:W-:Y:S01]  /*4d250*/  LDGSTS.E [R104+0x11400], [R106.64], P2 ;  /* 0x114000006a687fae */ /* 0x0003e20009121844 */
[----:B---3--:R-:W-:-:S05]  /*4d260*/  IADD3 R115, P3, R115, R109, RZ ;  /* 0x0000006d73737210 */ /* 0x008fca0007f7e0ff */
[----:B------:R-:W-:Y:S01]  /*4d270*/  IMAD.X R116, R116, 0x1, R0, P3 ;  /* 0x0000000174747824 */ /* 0x000fe200018e0600 */
        /* <DEDUP_REMOVED lines=13> */
[----:B--2---:R-:W3:Y:S04]  /*4d350*/  LDL.LU R111, [R1+0x1cd8] ;  /* 0x001cd800016f7983 */ /* 0x004ee80000300800 */
[----:B------:R-:W3:Y:S01]  /*4d360*/  LDL.LU R110, [R1+0x1cdc] ;  /* 0x001cdc00016e7983 */ /* 0x000ee20000300800 */
[----:B------:R-:W-:-:S03]  /*4d370*/  ISETP.GT.AND P3, PT, R3, 0xe, PT ;  /* 0x0000000e0300780c */ /* 0x000fc60003f64270 */
[----:B------:R1:W-:Y:S01]  /*4d380*/  LDGSTS.E [R104+0x11500], [R106.64], P2 ;  /* 0x115000006a687fae */ /* 0x0003e20009121844 */
[----:B------:R-:W-:-:S04]  /*4d390*/  SEL R105, RZ, 0x4, !P3 ;  /* 0x00000004ff697807 */ /* 0x000fc80005800000 */
[----:B------:R-:W-:-:S04]  /*4d3a0*/  SEL R105, R105, RZ, !P0 ;  /* 0x000000ff69697207 */ /* 0x000fc80004000000 */
[----:B------:R-:W-:Y:S02]  /*4d3b0*/  ISETP.NE.U32.AND P3, PT, R105, RZ, PT ;  /* 0x000000ff6900720c */ /* 0x000fe40003f65070 */
[----:B----4-:R-:W-:-:S05]  /*4d3c0*/  IADD3 R113, P5, R113, R109, RZ ;  /* 0x0000006d71717210 */ /* 0x010fca0007fbe0ff */
[----:B------:R-:W-:Y:S02]  /*4d3d0*/  IMAD.X R114, R114, 0x1, R0, P5 ;  /* 0x0000000172727824 */ /* 0x000fe400028e0600 */
[----:B-1----:R-:W-:-:S03]  /*4d3e0*/  IMAD.MOV.U32 R106, RZ, RZ, R113 ;  /* 0x000000ffff6a7224 */ /* 0x002fc600078e0071 */
[----:B------:R-:W-:Y:S01]  /*4d3f0*/  MOV R107, R114 ;  /* 0x00000072006b7202 */ /* 0x000fe20000000f00 */
[----:B------:R-:W-:Y:S04]  /*4d400*/  STL [R1+0x1bf4], R113 ;  /* 0x001bf47101007387 */ /* 0x000fe80000100800 */
[----:B------:R1:W-:Y:S04]  /*4d410*/  STL [R1+0x1bf0], R114 ;  /* 0x001bf07201007387 */ /* 0x0003e80000100800 */
[----:B------:R4:W-:Y:S01]  /*4d420*/  LDGSTS.E [R104+0x11580], [R106.64], P2 ;  /* 0x115800006a687fae */ /* 0x0009e20009121844 */
[----:B------:R-:W-:-:S05]  /*4d430*/  IADD3 R108, P6, R108, R109, RZ ;  /* 0x0000006d6c6c7210 */ /* 0x000fca0007fde0ff */
[----:B------:R-:W-:Y:S01]  /*4d440*/  IMAD.X R112, R112, 0x1, R0, P6 ;  /* 0x0000000170707824 */ /* 0x000fe200030e0600 */
[----:B------:R-:W-:Y:S01]  /*4d450*/  STL [R1+0x1c5c], R108 ;  /* 0x001c5c6c01007387 */ /* 0x000fe20000100800 */
[----:B----4-:R-:W-:-:S03]  /*4d460*/  IMAD.MOV.U32 R106, RZ, RZ, R108 ;  /* 0x000000ffff6a7224 */ /* 0x010fc600078e006c */
[----:B------:R4:W-:Y:S01]  /*4d470*/  STL [R1+0x1c58], R112 ;  /* 0x001c587001007387 */ /* 0x0009e20000100800 */
[----:B------:R-:W-:-:S03]  /*4d480*/  IMAD.MOV.U32 R107, RZ, RZ, R112 ;  /* 0x000000ffff6b7224 */ /* 0x000fc600078e0070 */
[----:B-1----:R-:W2:Y:S04]  /*4d490*/  LDL.LU R114, [R1+0x1ce0] ;  /* 0x001ce00001727983 */ /* 0x002ea80000300800 */
[----:B------:R-:W2:Y:S04]  /*4d4a0*/  LDL.LU R113, [R1+0x1ce4] ;  /* 0x001ce40001717983 */ /* 0x000ea80000300800 */
[----:B----4-:R-:W4:Y:S04]  /*4d4b0*/  LDL.LU R112, [R1+0x1ce8] ;  /* 0x001ce80001707983 */ /* 0x010f280000300800 */
[----:B------:R-:W4:Y:S04]  /*4d4c0*/  LDL.LU R108, [R1+0x1cec] ;  /* 0x001cec00016c7983 */ /* 0x000f280000300800 */
[----:B------:R1:W-:Y:S01]  /*4d4d0*/  LDGSTS.E [R104+0x11c00], [R106.64], P3 ;  /* 0x11c000006a687fae */ /* 0x0003e20009921844 */
[----:B------:R-:W-:-:S05]  /*4d4e0*/  IADD3 R119, P2, R119, R109, RZ ;  /* 0x0000006d77777210 */ /* 0x000fca0007f5e0ff */
[--C-:B------:R-:W-:Y:S01]  /*4d4f0*/  IMAD.X R120, R120, 0x1, R0.reuse, P2 ;  /* 0x0000000178787824 */ /* 0x100fe200010e0600 */
[----:B------:R-:W-:Y:S01]  /*4d500*/  IADD3 R117, P5, R117, R109, RZ ;  /* 0x0000006d75757210 */ /* 0x000fe20007fbe0ff */
[----:B------:R-:W-:Y:S04]  /*4d510*/  STL [R1+0x1c64], R119 ;  /* 0x001c647701007387 */ /* 0x000fe80000100800 */
[----:B------:R-:W-:Y:S01]  /*4d520*/  IMAD.X R118, R118, 0x1, R0, P5 ;  /* 0x0000000176767824 */ /* 0x000fe200028e0600 */
[----:B------:R1:W-:Y:S02]  /*4d530*/  STL [R1+0x1c60], R120 ;  /* 0x001c607801007387 */ /* 0x0003e40000100800 */
[----:B-1----:R-:W-:Y:S02]  /*4d540*/  IMAD.MOV.U32 R107, RZ, RZ, R120 ;  /* 0x000000ffff6b7224 */ /* 0x002fe400078e0078 */
[----:B------:R-:W-:Y:S01]  /*4d550*/  STL [R1+0x1c6c], R117 ;  /* 0x001c6c7501007387 */ /* 0x000fe20000100800 */
[----:B------:R-:W-:-:S03]  /*4d560*/  IMAD.MOV.U32 R106, RZ, RZ, R119 ;  /* 0x000000ffff6a7224 */ /* 0x000fc600078e0077 */
[----:B------:R1:W-:Y:S04]  /*4d570*/  STL [R1+0x1c68], R118 ;  /* 0x001c687601007387 */ /* 0x0003e80000100800 */
[----:B------:R-:W4:Y:S04]  /*4d580*/  LDL.LU R120, [R1+0x1cf0] ;  /* 0x001cf00001787983 */ /* 0x000f280000300800 */
[----:B------:R-:W4:Y:S04]  /*4d590*/  LDL.LU R119, [R1+0x1cf4] ;  /* 0x001cf40001777983 */ /* 0x000f280000300800 */
[----:B------:R1:W-:Y:S02]  /*4d5a0*/  LDGSTS.E [R104+0x11c80], [R106.64], P3 ;  /* 0x11c800006a687fae */ /* 0x0003e40009921844 */
[----:B-1----:R-:W-:Y:S01]  /*4d5b0*/  IMAD.MOV.U32 R107, RZ, RZ, R118 ;  /* 0x000000ffff6b7224 */ /* 0x002fe200078e0076 */
[----:B------:R-:W-:Y:S01]  /*4d5c0*/  MOV R106, R117 ;  /* 0x00000075006a7202 */ /* 0x000fe20000000f00 */
[----:B------:R-:W4:Y:S04]  /*4d5d0*/  LDL.LU R118, [R1+0x1d58] ;  /* 0x001d580001767983 */ /* 0x000f280000300800 */
[----:B------:R-:W4:Y:S04]  /*4d5e0*/  LDL.LU R117, [R1+0x1d5c] ;  /* 0x001d5c0001757983 */ /* 0x000f280000300800 */
[----:B------:R1:W-:Y:S01]  /*4d5f0*/  LDGSTS.E [R104+0x11d00], [R106.64], P3 ;  /* 0x11d000006a687fae */ /* 0x0003e20009921844 */
[----:B------:R-:W-:-:S05]  /*4d600*/  IADD3 R115, P5, R115, R109, RZ ;  /* 0x0000006d73737210 */ /* 0x000fca0007fbe0ff */
[--C-:B------:R-:W-:Y:S01]  /*4d610*/  IMAD.X R116, R116, 0x1, R0.reuse, P5 ;  /* 0x0000000174747824 */ /* 0x100fe200028e0600 */
[----:B---3--:R-:W-:Y:S01]  /*4d620*/  IADD3 R110, P6, R110, R109, RZ ;  /* 0x0000006d6e6e7210 */ /* 0x008fe20007fde0ff */
[----:B------:R-:W-:Y:S04]  /*4d630*/  STL [R1+0x1c74], R115 ;  /* 0x001c747301007387 */ /* 0x000fe80000100800 */
[----:B------:R-:W-:Y:S01]  /*4d640*/  IMAD.X R111, R111, 0x1, R0, P6 ;  /* 0x000000016f6f7824 */ /* 0x000fe200030e0600 */
[----:B------:R3:W-:Y:S01]  /*4d650*/  STL [R1+0x1c70], R116 ;  /* 0x001c707401007387 */ /* 0x0007e20000100800 */
[----:B-1----:R-:W-:Y:S02]  /*4d660*/  IMAD.MOV.U32 R106, RZ, RZ, R115 ;  /* 0x000000ffff6a7224 */ /* 0x002fe400078e0073 */
[----:B------:R-:W-:Y:S01]  /*4d670*/  IMAD.MOV.U32 R107, RZ, RZ, R116 ;  /* 0x000000ffff6b7224 */ /* 0x000fe200078e0074 */
[----:B------:R-:W-:Y:S04]  /*4d680*/  STL [R1+0x1cdc], R110 ;  /* 0x001cdc6e01007387 */ /* 0x000fe80000100800 */
[----:B------:R1:W-:Y:S04]  /*4d690*/  STL [R1+0x1cd8], R111 ;  /* 0x001cd86f01007387 */ /* 0x0003e80000100800 */
[----:B---3--:R-:W3:Y:S04]  /*4d6a0*/  LDL.LU R116, [R1+0x1d60] ;  /* 0x001d600001747983 */ /* 0x008ee80000300800 */
        /* <DEDUP_REMOVED lines=12> */
[----:B--2---:R-:W-:-:S05]  /*4d770*/  IADD3 R113, P3, R113, R109, RZ ;  /* 0x0000006d71717210 */ /* 0x004fca0007f7e0ff */
[----:B------:R-:W-:Y:S01]  /*4d780*/  IMAD.X R114, R114, 0x1, R0, P3 ;  /* 0x0000000172727824 */ /* 0x000fe200018e0600 */
[----:B----4-:R-:W-:Y:S01]  /*4d790*/  IADD3 R108, P5, R108, R109, RZ ;  /* 0x0000006d6c6c7210 */ /* 0x010fe20007fbe0ff */
[----:B------:R-:W-:Y:S01]  /*4d7a0*/  STL [R1+0x1ce4], R113 ;  /* 0x001ce47101007387 */ /* 0x000fe20000100800 */
[----:B-1----:R-:W-:-:S03]  /*4d7b0*/  IMAD.MOV.U32 R106, RZ, RZ, R113 ;  /* 0x000000ffff6a7224 */ /* 0x002fc600078e0071 */
[----:B------:R-:W-:Y:S01]  /*4d7c0*/  IMAD.X R112, R112, 0x1, R0, P5 ;  /* 0x0000000170707824 */ /* 0x000fe200028e0600 */
[----:B------:R1:W-:Y:S01]  /*4d7d0*/  STL [R1+0x1ce0], R114 ;  /* 0x001ce07201007387 */ /* 0x0003e20000100800 */
[----:B------:R-:W-:Y:S01]  /*4d7e0*/  IMAD.MOV.U32 R107, RZ, RZ, R114 ;  /* 0x000000ffff6b7224 */ /* 0x000fe200078e0072 */
[----:B------:R-:W-:Y:S02]  /*4d7f0*/  ISETP.GT.AND P3, PT, R3, 0x16, PT ;  /* 0x000000160300780c */ /* 0x000fe40003f64270 */
[----:B------:R-:W-:Y:S02]  /*4d800*/  STL [R1+0x1cec], R108 ;  /* 0x001cec6c01007387 */ /* 0x000fe40000100800 */
[----:B------:R-:W-:Y:S02]  /*4d810*/  SEL R105, RZ, 0x4, !P3 ;  /* 0x00000004ff697807 */ /* 0x000fe40005800000 */
[----:B------:R2:W-:Y:S04]  /*4d820*/  STL [R1+0x1ce8], R112 ;  /* 0x001ce87001007387 */ /* 0x0005e80000100800 */
[----:B-1----:R-:W4:Y:S04]  /*4d830*/  LDL.LU R114, [R1+0x1d70] ;  /* 0x001d700001727983 */ /* 0x002f280000300800 */
[----:B------:R1:W-:Y:S04]  /*4d840*/  LDGSTS.E [R104+0x12480], [R106.64], P2 ;  /* 0x124800006a687fae */ /* 0x0003e80009121844 */
[----:B------:R-:W4:Y:S01]  /*4d850*/  LDL.LU R113, [R1+0x1d74] ;  /* 0x001d740001717983 */ /* 0x000f220000300800 */
[----:B------:R-:W-:Y:S01]  /*4d860*/  SEL R105, R105, RZ, !P0 ;  /* 0x000000ff69697207 */ /* 0x000fe20004000000 */
[----:B-1----:R-:W-:-:S02]  /*4d870*/  IMAD.MOV.U32 R106, RZ, RZ, R108 ;  /* 0x000000ffff6a7224 */ /* 0x002fc400078e006c */
[----:B------:R-:W-:Y:S02]  /*4d880*/  IMAD.MOV.U32 R107, RZ, RZ, R112 ;  /* 0x000000ffff6b7224 */ /* 0x000fe400078e0070 */
[----:B--2---:R-:W2:Y:S01]  /*4d890*/  LDL.LU R112, [R1+0x1dd8] ;  /* 0x001dd80001707983 */ /* 0x004ea20000300800 */
[----:B------:R-:W-:-:S03]  /*4d8a0*/  IADD3 R119, P5, R119, R109, RZ ;  /* 0x0000006d77777210 */ /* 0x000fc60007fbe0ff */
[----:B------:R-:W2:Y:S01]  /*4d8b0*/  LDL.LU R108, [R1+0x1ddc] ;  /* 0x001ddc00016c7983 */ /* 0x000ea20000300800 */
[----:B------:R-:W-:-:S03]  /*4d8c0*/  IADD3.X R120, R120, R0, RZ, P5, !PT ;  /* 0x0000000078787210 */ /* 0x000fc60002ffe4ff */
[----:B------:R1:W-:Y:S01]  /*4d8d0*/  LDGSTS.E [R104+0x12500], [R106.64], P2 ;  /* 0x125000006a687fae */ /* 0x0003e20009121844 */
[----:B------:R-:W-:-:S03]  /*4d8e0*/  ISETP.NE.U32.AND P3, PT, R105, RZ, PT ;  /* 0x000000ff6900720c */ /* 0x000fc60003f65070 */
[----:B------:R-:W-:Y:S01]  /*4d8f0*/  STL [R1+0x1cf4], R119 ;  /* 0x001cf47701007387 */ /* 0x000fe20000100800 */
[----:B-1----:R-:W-:Y:S02]  /*4d900*/  IMAD.MOV.U32 R106, RZ, RZ, R119 ;  /* 0x000000ffff6a7224 */ /* 0x002fe400078e0077 */
[----:B------:R-:W-:Y:S01]  /*4d910*/  IMAD.MOV.U32 R107, RZ, RZ, R120 ;  /* 0x000000ffff6b7224 */ /* 0x000fe200078e0078 */
[----:B------:R-:W-:-:S04]  /*4d920*/  IADD3 R117, P6, R117, R109, RZ ;  /* 0x0000006d75757210 */ /* 0x000fc80007fde0ff */
[----:B------:R1:W-:Y:S01]  /*4d930*/  LDGSTS.E [R104+0x12580], [R106.64], P2 ;  /* 0x125800006a687fae */ /* 0x0003e20009121844 */
[----:B------:R-:W-:-:S03]  /*4d940*/  IMAD.X R118, R118, 0x1, R0, P6 ;  /* 0x0000000176767824 */ /* 0x000fc600030e0600 */
[----:B------:R1:W-:Y:S04]  /*4d950*/  STL [R1+0x1cf0], R120 ;  /* 0x001cf07801007387 */ /* 0x0003e80000100800 */
[----:B------:R-:W-:Y:S04]  /*4d960*/  STL [R1+0x1d5c], R117 ;  /* 0x001d5c7501007387 */ /* 0x000fe80000100800 */
[----:B------:R-:W-:Y:S01]  /*4d970*/  STL [R1+0x1d58], R118 ;  /* 0x001d587601007387 */ /* 0x000fe20000100800 */
[----:B-1----:R-:W-:Y:S02]  /*4d980*/  IMAD.MOV.U32 R106, RZ, RZ, R117 ;  /* 0x000000ffff6a7224 */ /* 0x002fe400078e0075 */
[----:B------:R-:W-:Y:S01]  /*4d990*/  IMAD.MOV.U32 R107, RZ, RZ, R118 ;  /* 0x000000ffff6b7224 */ /* 0x000fe200078e0076 */
[----:B------:R-:W2:Y:S04]  /*4d9a0*/  LDL.LU R122, [R1+0x1de0] ;  /* 0x001de000017a7983 */ /* 0x000ea80000300800 */
[----:B------:R-:W2:Y:S04]  /*4d9b0*/  LDL.LU R121, [R1+0x1de4] ;  /* 0x001de40001797983 */ /* 0x000ea80000300800 */
[----:B------:R1:W-:Y:S04]  /*4d9c0*/  LDGSTS.E [R104+0x12c00], [R106.64], P3 ;  /* 0x12c000006a687fae */ /* 0x0003e80009921844 */
[----:B------:R-:W2:Y:S04]  /*4d9d0*/  LDL.LU R120, [R1+0x1de8] ;  /* 0x001de80001787983 */ /* 0x000ea80000300800 */
[----:B------:R-:W2:Y:S01]  /*4d9e0*/  LDL.LU R119, [R1+0x1dec] ;  /* 0x001dec0001777983 */ /* 0x000ea20000300800 */
[----:B---3--:R-:W-:-:S05]  /*4d9f0*/  IADD3 R115, P2, R115, R109, RZ ;  /* 0x0000006d73737210 */ /* 0x008fca0007f5e0ff */
        /* <DEDUP_REMOVED lines=12> */
[----:B------:R-:W-:Y:S02]  /*4dac0*/  ISETP.GT.AND P2, PT, R3, 0x1a, PT ;  /* 0x0000001a0300780c */ /* 0x000fe40003f44270 */
[----:B-1----:R-:W2:Y:S04]  /*4dad0*/  LDL.LU R111, [R1+0x1df0] ;  /* 0x001df000016f7983 */ /* 0x002ea80000300800 */
[----:B------:R-:W2:Y:S04]  /*4dae0*/  LDL.LU R110, [R1+0x1df4] ;  /* 0x001df400016e7983 */ /* 0x000ea80000300800 */
[----:B------:R-:W2:Y:S04]  /*4daf0*/  LDL.LU R118, [R1+0x1e58] ;  /* 0x001e580001767983 */ /* 0x000ea80000300800 */
[----:B------:R-:W2:Y:S04]  /*4db00*/  LDL.LU R117, [R1+0x1e5c] ;  /* 0x001e5c0001757983 */ /* 0x000ea80000300800 */
[----:B------:R-:W2:Y:S01]  /*4db10*/  LDL.LU R116, [R1+0x1e60] ;  /* 0x001e600001747983 */ /* 0x000ea20000300800 */
[----:B------:R-:W-:-:S03]  /*4db20*/  SEL R105, RZ, 0x4, !P2 ;  /* 0x00000004ff697807 */ /* 0x000fc60005000000 */
[----:B------:R-:W2:Y:S01]  /*4db30*/  LDL.LU R115, [R1+0x1e64] ;  /* 0x001e640001737983 */ /* 0x000ea20000300800 */
[----:B------:R-:W-:-:S03]  /*4db40*/  SEL R105, R105, RZ, !P0 ;  /* 0x000000ff69697207 */ /* 0x000fc60004000000 */
[----:B------:R1:W-:Y:S01]  /*4db50*/  LDGSTS.E [R104+0x12d00], [R106.64], P3 ;  /* 0x12d000006a687fae */ /* 0x0003e20009921844 */
[----:B------:R-:W-:Y:S02]  /*4db60*/  ISETP.NE.U32.AND P2, PT, R105, RZ, PT ;  /* 0x000000ff6900720c */ /* 0x000fe40003f45070 */
[----:B----4-:R-:W-:-:S05]  /*4db70*/  IADD3 R113, P5, R113, R109, RZ ;  /* 0x0000006d71717210 */ /* 0x010fca0007fbe0ff */
        /* <DEDUP_REMOVED lines=10> */
[----:B-1----:R-:W3:Y:S04]  /*4dc20*/  LDL.LU R114, [R1+0x1e68] ;  /* 0x001e680001727983 */ /* 0x002ee80000300800 */
[----:B------:R-:W3:Y:S01]  /*4dc30*/  LDL.LU R113, [R1+0x1e6c] ;  /* 0x001e6c0001717983 */ /* 0x000ee20000300800 */
[----:B----4-:R-:W-:-:S02]  /*4dc40*/  IMAD.MOV.U32 R107, RZ, RZ, R112 ;  /* 0x000000ffff6b7224 */ /* 0x010fc400078e0070 */
[----:B------:R-:W-:Y:S01]  /*4dc50*/  IMAD.MOV.U32 R106, RZ, RZ, R108 ;  /* 0x000000ffff6a7224 */ /* 0x000fe200078e006c */
[----:B--2---:R-:W2:Y:S04]  /*4dc60*/  LDL.LU R112, [R1+0x1e70] ;  /* 0x001e700001707983 */ /* 0x004ea80000300800 */
[----:B------:R-:W4:Y:S04]  /*4dc70*/  LDL.LU R108, [R1+0x1e74] ;  /* 0x001e7400016c7983 */ /* 0x000f280000300800 */
        /* <DEDUP_REMOVED lines=28> */
[----:B------:R-:W-:Y:S01]  /*4de40*/  IADD3 R115, P5, R115, R109, RZ ;  /* 0x0000006d73737210 */ /* 0x000fe20007fbe0ff */
[----:B------:R-:W-:Y:S01]  /*4de50*/  IMAD.X R118, R118, 0x1, R0, P2 ;  /* 0x0000000176767824 */ /* 0x000fe200010e0600 */
[----:B------:R-:W-:Y:S02]  /*4de60*/  ISETP.NE.U32.AND P3, PT, R105, RZ, PT ;  /* 0x000000ff6900720c */ /* 0x000fe40003f65070 */
[----:B------:R-:W-:Y:S01]  /*4de70*/  IADD3.X R116, R116, R0, RZ, P5, !PT ;  /* 0x0000000074747210 */ /* 0x000fe20002ffe4ff */
[----:B------:R-:W-:Y:S01]  /*4de80*/  STL [R1+0x1e5c], R117 ;  /* 0x001e5c7501007387 */ /* 0x000fe20000100800 */
[----:B------:R-:W-:-:S03]  /*4de90*/  IMAD.MOV.U32 R106, RZ, RZ, R117 ;  /* 0x000000ffff6a7224 */ /* 0x000fc600078e0075 */
[----:B------:R1:W-:Y:S01]  /*4dea0*/  STL [R1+0x1e58], R118 ;  /* 0x001e587601007387 */ /* 0x0003e20000100800 */
[----:B------:R-:W-:-:S03]  /*4deb0*/  IMAD.MOV.U32 R107, RZ, RZ, R118 ;  /* 0x000000ffff6b7224 */ /* 0x000fc600078e0076 */
[----:B------:R-:W-:Y:S04]  /*4dec0*/  STL [R1+0x1e64], R115 ;  /* 0x001e647301007387 */ /* 0x000fe80000100800 */
[----:B------:R2:W-:Y:S04]  /*4ded0*/  STL [R1+0x1e60], R116 ;  /* 0x001e607401007387 */ /* 0x0005e80000100800 */
[----:B------:R-:W2:Y:S04]  /*4dee0*/  LDL.LU R119, [R1+0x1b00] ;  /* 0x001b000001777983 */ /* 0x000ea80000300800 */
[----:B-1----:R-:W2:Y:S04]  /*4def0*/  LDL.LU R118, [R1+0x1b04] ;  /* 0x001b040001767983 */ /* 0x002ea80000300800 */
[----:B------:R-:W2:Y:S04]  /*4df00*/  LDL.LU R117, [R1+0x1b08] ;  /* 0x001b080001757983 */ /* 0x000ea80000300800 */
[----:B------:R-:W2:Y:S04]  /*4df10*/  LDL.LU R105, [R1+0x1b0c] ;  /* 0x001b0c0001697983 */ /* 0x000ea80000300800 */
[----:B------:R1:W-:Y:S02]  /*4df20*/  LDGSTS.E [R104+0x13c00], [R106.64], P3 ;  /* 0x13c000006a687fae */ /* 0x0003e40009921844 */
[----:B-1----:R-:W-:-:S02]  /*4df30*/  IMAD.MOV.U32 R106, RZ, RZ, R115 ;  /* 0x000000ffff6a7224 */ /* 0x002fc400078e0073 */
[----:B------:R-:W-:-:S05]  /*4df40*/  IMAD.MOV.U32 R107, RZ, RZ, R116 ;  /* 0x000000ffff6b7224 */ /* 0x000fca00078e0074 */
[----:B------:R1:W-:Y:S01]  /*4df50*/  LDGSTS.E [R104+0x13c80], [R106.64], P3 ;  /* 0x13c800006a687fae */ /* 0x0003e20009921844 */
[----:B---3--:R-:W-:-:S05]  /*4df60*/  IADD3 R113, P2, R113, R109, RZ ;  /* 0x0000006d71717210 */ /* 0x008fca0007f5e0ff */
[----:B------:R-:W-:Y:S01]  /*4df70*/  IMAD.X R114, R114, 0x1, R0, P2 ;  /* 0x0000000172727824 */ /* 0x000fe200010e0600 */
[----:B----4-:R-:W-:Y:S01]  /*4df80*/  IADD3 R108, P5, R108, R109, RZ ;  /* 0x0000006d6c6c7210 */ /* 0x010fe20007fbe0ff */
[----:B------:R-:W-:Y:S01]  /*4df90*/  STL [R1+0x1e6c], R113 ;  /* 0x001e6c7101007387 */ /* 0x000fe20000100800 */
[----:B-1----:R-:W-:Y:S01]  /*4dfa0*/  MOV R106, R113 ;  /* 0x00000071006a7202 */ /* 0x002fe20000000f00 */
[----:B------:R-:W-:Y:S02]  /*4dfb0*/  IMAD.MOV.U32 R107, RZ, RZ, R114 ;  /* 0x000000ffff6b7224 */ /* 0x000fe400078e0072 */
[----:B--2---:R-:W-:Y:S01]  /*4dfc0*/  IMAD.X R112, R112, 0x1, R0, P5 ;  /* 0x0000000170707824 */ /* 0x004fe200028e0600 */
[----:B------:R1:W-:Y:S04]  /*4dfd0*/  STL [R1+0x1e68], R114 ;  /* 0x001e687201007387 */ /* 0x0003e80000100800 */
[----:B------:R2:W-:Y:S04]  /*4dfe0*/  STL [R1+0x1e74], R108 ;  /* 0x001e746c01007387 */ /* 0x0005e80000100800 */
[----:B------:R3:W-:Y:S04]  /*4dff0*/  STL [R1+0x1e70], R112 ;  /* 0x001e707001007387 */ /* 0x0007e80000100800 */
[----:B------:R-:W4:Y:S04]  /*4e000*/  LDL.LU R116, [R1+0x1b10] ;  /* 0x001b100001747983 */ /* 0x000f280000300800 */
[----:B------:R3:W-:Y:S04]  /*4e010*/  LDGSTS.E [R104+0x13d00], [R106.64], P3 ;  /* 0x13d000006a687fae */ /* 0x0007e80009921844 */
[----:B------:R-:W4:Y:S04]  /*4e020*/  LDL.LU R115, [R1+0x1b14] ;  /* 0x001b140001737983 */ /* 0x000f280000300800 */
[----:B-1----:R-:W4:Y:S01]  /*4e030*/  LDL.LU R114, [R1+0x1b78] ;  /* 0x001b780001727983 */ /* 0x002f220000300800 */
[----:B---3--:R-:W-:-:S03]  /*4e040*/  IMAD.MOV.U32 R106, RZ, RZ, R108 ;  /* 0x000000ffff6a7224 */ /* 0x008fc600078e006c */
[----:B--2---:R-:W2:Y:S01]  /*4e050*/  LDL.LU R108, [R1+0x1b7c] ;  /* 0x001b7c00016c7983 */ /* 0x004ea20000300800 */
[----:B------:R-:W-:-:S05]  /*4e060*/  IMAD.MOV.U32 R107, RZ, RZ, R112 ;  /* 0x000000ffff6b7224 */ /* 0x000fca00078e0070 */
[----:B------:R1:W-:Y:S01]  /*4e070*/  LDGSTS.E [R104+0x13d80], [R106.64], P3 ;  /* 0x13d800006a687fae */ /* 0x0003e20009921844 */
[----:B------:R-:W-:-:S05]  /*4e080*/  IADD3 R110, P3, R110, R109, RZ ;  /* 0x0000006d6e6e7210 */ /* 0x000fca0007f7e0ff */
[----:B------:R-:W-:Y:S01]  /*4e090*/  IMAD.X R111, R111, 0x1, R0, P3 ;  /* 0x000000016f6f7824 */ /* 0x000fe200018e0600 */
[----:B------:R-:W-:Y:S04]  /*4e0a0*/  STL [R1+0x1afc], R110 ;  /* 0x001afc6e01007387 */ /* 0x000fe80000100800 */
[----:B------:R3:W-:Y:S01]  /*4e0b0*/  STL [R1+0x1af8], R111 ;  /* 0x001af86f01007387 */ /* 0x0007e20000100800 */
[----:B-1----:R-:W-:-:S03]  /*4e0c0*/  IMAD.MOV.U32 R107, RZ, RZ, R111 ;  /* 0x000000ffff6b7224 */ /* 0x002fc600078e006f */
[----:B------:R-:W2:Y:S01]  /*4e0d0*/  LDL.LU R113, [R1+0x1b80] ;  /* 0x001b800001717983 */ /* 0x000ea20000300800 */
[----:B------:R-:W-:-:S03]  /*4e0e0*/  MOV R106, R110 ;  /* 0x0000006e006a7202 */ /* 0x000fc60000000f00 */
[----:B------:R-:W2:Y:S04]  /*4e0f0*/  LDL.LU R112, [R1+0x1b84] ;  /* 0x001b840001707983 */ /* 0x000ea80000300800 */
[----:B---3--:R-:W3:Y:S04]  /*4e100*/  LDL.LU R111, [R1+0x1b88] ;  /* 0x001b8800016f7983 */ /* 0x008ee80000300800 */
[----:B------:R-:W3:Y:S01]  /*4e110*/  LDL.LU R110, [R1+0x1b8c] ;  /* 0x001b8c00016e7983 */ /* 0x000ee20000300800 */
        /* <DEDUP_REMOVED lines=18> */
[----:B------:R-:W3:Y:S04]  /*4e240*/  LDL.LU R120, [R1+0x1b90] ;  /* 0x001b900001787983 */ /* 0x000ee80000300800 */
[----:B------:R-:W3:Y:S04]  /*4e250*/  LDL.LU R119, [R1+0x1b94] ;  /* 0x001b940001777983 */ /* 0x000ee80000300800 */
[----:B------:R1:W-:Y:S04]  /*4e260*/  LDGSTS.E [R104+0x10680], [R106.64], P2 ;  /* 0x106800006a687fae */ /* 0x0003e80009121844 */
[----:B------:R-:W3:Y:S01]  /*4e270*/  LDL.LU R118, [R1+0x1bf8] ;  /* 0x001bf80001767983 */ /* 0x000ee20000300800 */
[----:B------:R-:W-:-:S02]  /*4e280*/  ISETP.GT.AND P3, PT, R3, 0x7, PT ;  /* 0x000000070300780c */ /* 0x000fc40003f64270 */
[----:B-1----:R-:W-:Y:S01]  /*4e290*/  MOV R107, R117 ;  /* 0x00000075006b7202 */ /* 0x002fe20000000f00 */
[----:B------:R-:W-:Y:S01]  /*4e2a0*/  IMAD.MOV.U32 R106, RZ, RZ, R105 ;  /* 0x000000ffff6a7224 */ /* 0x000fe200078e0069 */
[----:B------:R-:W3:Y:S04]  /*4e2b0*/  LDL.LU R117, [R1+0x1bfc] ;  /* 0x001bfc0001757983 */ /* 0x000ee80000300800 */
[----:B------:R1:W-:Y:S01]  /*4e2c0*/  LDGSTS.E [R104+0x10700], [R106.64], P2 ;  /* 0x107000006a687fae */ /* 0x0003e20009121844 */
[----:B------:R-:W-:-:S04]  /*4e2d0*/  SEL R105, RZ, 0x4, !P3 ;  /* 0x00000004ff697807 */ /* 0x000fc80005800000 */
[----:B------:R-:W-:-:S04]  /*4e2e0*/  SEL R105, R105, RZ, !P0 ;  /* 0x000000ff69697207 */ /* 0x000fc80004000000 */
[----:B------:R-:W-:Y:S02]  /*4e2f0*/  ISETP.NE.U32.AND P3, PT, R105, RZ, PT ;  /* 0x000000ff6900720c */ /* 0x000fe40003f65070 */
[----:B----4-:R-:W-:-:S05]  /*4e300*/  IADD3 R115, P5, R115, R109, RZ ;  /* 0x0000006d73737210 */ /* 0x010fca0007fbe0ff */
        /* <DEDUP_REMOVED lines=9> */
[----:B-1----:R-:W4:Y:S04]  /*4e3a0*/  LDL.LU R116, [R1+0x1c00] ;  /* 0x001c000001747983 */ /* 0x002f280000300800 */
        /* <DEDUP_REMOVED lines=9> */
[----:B---3--:R-:W-:Y:S01]  /*4e440*/  IADD3 R110, P5, R110, R109, RZ ;  /* 0x0000006d6e6e7210 */ /* 0x008fe20007fbe0ff */
[----:B-1----:R-:W-:Y:S01]  /*4e450*/  IMAD.MOV.U32 R106, RZ, RZ, R112 ;  /* 0x000000ffff6a7224 */ /* 0x002fe200078e0070 */
[----:B------:R-:W-:Y:S01]  /*4e460*/  STL [R1+0x1b84], R112 ;  /* 0x001b847001007387 */ /* 0x000fe20000100800 */
[----:B------:R-:W-:Y:S02]  /*4e470*/  IMAD.MOV.U32 R107, RZ, RZ, R113 ;  /* 0x000000ffff6b7224 */ /* 0x000fe400078e0071 */
[----:B------:R-:W-:Y:S01]  /*4e480*/  IMAD.X R111, R111, 0x1, R0, P5 ;  /* 0x000000016f6f7824 */ /* 0x000fe200028e0600 */
[----:B------:R1:W-:Y:S04]  /*4e490*/  STL [R1+0x1b80], R113 ;  /* 0x001b807101007387 */ /* 0x0003e80000100800 */
[----:B------:R-:W-:Y:S04]  /*4e4a0*/  STL [R1+0x1b8c], R110 ;  /* 0x001b8c6e01007387 */ /* 0x000fe80000100800 */
[----:B------:R3:W-:Y:S04]  /*4e4b0*/  STL [R1+0x1b88], R111 ;  /* 0x001b886f01007387 */ /* 0x0007e80000100800 */
[----:B------:R3:W-:Y:S04]  /*4e4c0*/  LDGSTS.E [R104+0x10e80], [R106.64], P3 ;  /* 0x10e800006a687fae */ /* 0x0007e80009921844 */
[----:B-1----:R-:W2:Y:S04]  /*4e4d0*/  LDL.LU R113, [R1+0x1c10] ;  /* 0x001c100001717983 */ /* 0x002ea80000300800 */
[----:B------:R-:W2:Y:S01]  /*4e4e0*/  LDL.LU R112, [R1+0x1c14] ;  /* 0x001c140001707983 */ /* 0x000ea20000300800 */
[----:B---3--:R-:W-:-:S02]  /*4e4f0*/  IMAD.MOV.U32 R107, RZ, RZ, R111 ;  /* 0x000000ffff6b7224 */ /* 0x008fc400078e006f */
        /* <DEDUP_REMOVED lines=50> */
[----:B-1----:R-:W-:Y:S01]  /*4e820*/  IMAD.MOV.U32 R106, RZ, RZ, R112 ;  /* 0x000000ffff6a7224 */ /* 0x002fe200078e0070 */
[----:B------:R-:W-:Y:S01]  /*4e830*/  MOV R107, R113 ;  /* 0x00000071006b7202 */ /* 0x000fe20000000f00 */
[----:B------:R-:W-:Y:S04]  /*4e840*/  STL [R1+0x1c7c], R110 ;  /* 0x001c7c6e01007387 */ /* 0x000fe80000100800 */
[----:B------:R1:W-:Y:S04]  /*4e850*/  STL [R1+0x1c78], R111 ;  /* 0x001c786f01007387 */ /* 0x0003e80000100800 */
[----:B------:R-:W2:Y:S04]  /*4e860*/  LDL.LU R113, [R1+0x1d00] ;  /* 0x001d000001717983 */ /* 0x000ea80000300800 */
[----:B------:R-:W2:Y:S04]  /*4e870*/  LDL.LU R112, [R1+0x1d04] ;  /* 0x001d040001707983 */ /* 0x000ea80000300800 */
[----:B------:R1:W-:Y:S02]  /*4e880*/  LDGSTS.E [R104+0x11780], [R106.64], P2 ;  /* 0x117800006a687fae */ /* 0x0003e40009121844 */
[----:B-1----:R-:W-:-:S02]  /*4e890*/  IMAD.MOV.U32 R107, RZ, RZ, R111 ;  /* 0x000000ffff6b7224 */ /* 0x002fc400078e006f */
[----:B------:R-:W-:Y:S01]  /*4e8a0*/  IMAD.MOV.U32 R106, RZ, RZ, R110 ;  /* 0x000000ffff6a7224 */ /* 0x000fe200078e006e */
[----:B------:R-:W2:Y:S04]  /*4e8b0*/  LDL.LU R111, [R1+0x1d08] ;  /* 0x001d0800016f7983 */ /* 0x000ea80000300800 */
[----:B------:R-:W2:Y:S01]  /*4e8c0*/  LDL.LU R110, [R1+0x1d0c] ;  /* 0x001d0c00016e7983 */ /* 0x000ea20000300800 */
[----:B------:R-:W-:-:S04]  /*4e8d0*/  ISETP.GT.AND P3, PT, R3, 0xf, PT ;  /* 0x0000000f0300780c */ /* 0x000fc80003f64270 */
[----:B------:R-:W-:-:S04]  /*4e8e0*/  SEL R105, RZ, 0x4, !P3 ;  /* 0x00000004ff697807 */ /* 0x000fc80005800000 */
[----:B------:R-:W-:Y:S02]  /*4e8f0*/  SEL R105, R105, RZ, !P0 ;  /* 0x000000ff69697207 */ /* 0x000fe40004000000 */
[-C--:B------:R-:W-:Y:S02]  /*4e900*/  IADD3 R119, P2, R119, R109.reuse, RZ ;  /* 0x0000006d77777210 */ /* 0x080fe40007f5e0ff */
[----:B------:R-:W-:Y:S02]  /*4e910*/  ISETP.NE.U32.AND P3, PT, R105, RZ, PT ;  /* 0x000000ff6900720c */ /* 0x000fe40003f65070 */
[----:B------:R-:W-:Y:S01]  /*4e920*/  IADD3 R117, P5, R117, R109, RZ ;  /* 0x0000006d75757210 */ /* 0x000fe20007fbe0ff */
[--C-:B------:R-:W-:Y:S01]  /*4e930*/  IMAD.X R120, R120, 0x1, R0.reuse, P2 ;  /* 0x0000000178787824 */ /* 0x100fe200010e0600 */
[----:B------:R-:W-:Y:S03]  /*4e940*/  STL [R1+0x1c84], R119 ;  /* 0x001c847701007387 */ /* 0x000fe60000100800 */
[----:B------:R-:W-:Y:S01]  /*4e950*/  IMAD.X R118, R118, 0x1, R0, P5 ;  /* 0x0000000176767824 */ /* 0x000fe200028e0600 */
[----:B------:R1:W-:Y:S05]  /*4e960*/  STL [R1+0x1c80], R120 ;  /* 0x001c807801007387 */ /* 0x0003ea0000100800 */
[----:B------:R1:W-:Y:S04]  /*4e970*/  LDGSTS.E [R104+0x11e00], [R106.64], P3 ;  /* 0x11e000006a687fae */ /* 0x0003e80009921844 */
[----:B------:R-:W-:Y:S04]  /*4e980*/  STL [R1+0x1c8c], R117 ;  /* 0x001c8c7501007387 */ /* 0x000fe80000100800 */
[----:B------:R1:W-:Y:S02]  /*4e990*/  STL [R1+0x1c88], R118 ;  /* 0x001c887601007387 */ /* 0x0003e40000100800 */
[----:B-1----:R-:W-:-:S02]  /*4e9a0*/  IMAD.MOV.U32 R106, RZ, RZ, R119 ;  /* 0x000000ffff6a7224 */ /* 0x002fc400078e0077 */
[----:B------:R-:W-:Y:S02]  /*4e9b0*/  IMAD.MOV.U32 R107, RZ, RZ, R120 ;  /* 0x000000ffff6b7224 */ /* 0x000fe400078e0078 */
[----:B------:R-:W2:Y:S04]  /*4e9c0*/  LDL.LU R120, [R1+0x1d10] ;  /* 0x001d100001787983 */ /* 0x000ea80000300800 */
[----:B------:R-:W2:Y:S04]  /*4e9d0*/  LDL.LU R119, [R1+0x1d14] ;  /* 0x001d140001777983 */ /* 0x000ea80000300800 */
[----:B------:R1:W-:Y:S01]  /*4e9e0*/  LDGSTS.E [R104+0x11e80], [R106.64], P3 ;  /* 0x11e800006a687fae */ /* 0x0003e20009921844 */
[----:B------:R-:W-:Y:S01]  /*4e9f0*/  ISETP.GT.AND P2, PT, R3, 0x13, PT ;  /* 0x000000130300780c */ /* 0x000fe20003f44270 */
[----:B-1----:R-:W-:Y:S01]  /*4ea00*/  IMAD.MOV.U32 R107, RZ, RZ, R118 ;  /* 0x000000ffff6b7224 */ /* 0x002fe200078e0076 */
[----:B------:R-:W-:Y:S01]  /*4ea10*/  MOV R106, R117 ;  /* 0x00000075006a7202 */ /* 0x000fe20000000f00 */
[----:B------:R-:W2:Y:S04]  /*4ea20*/  LDL.LU R118, [R1+0x1d78] ;  /* 0x001d780001767983 */ /* 0x000ea80000300800 */
[----:B------:R-:W2:Y:S01]  /*4ea30*/  LDL.LU R117, [R1+0x1d7c] ;  /* 0x001d7c0001757983 */ /* 0x000ea20000300800 */
[----:B------:R-:W-:-:S03]  /*4ea40*/  SEL R105, RZ, 0x4, !P2 ;  /* 0x00000004ff697807 */ /* 0x000fc60005000000 */
[----:B------:R1:W-:Y:S01]  /*4ea50*/  LDGSTS.E [R104+0x11f00], [R106.64], P3 ;  /* 0x11f000006a687fae */ /* 0x0003e20009921844 */
[----:B------:R-:W-:-:S04]  /*4ea60*/  SEL R105, R105, RZ, !P0 ;  /* 0x000000ff69697207 */ /* 0x000fc80004000000 */
[----:B------:R-:W-:Y:S02]  /*4ea70*/  ISETP.NE.U32.AND P2, PT, R105, RZ, PT ;  /* 0x000000ff6900720c */ /* 0x000fe40003f45070 */
[----:B---3--:R-:W-:-:S05]  /*4ea80*/  IADD3 R115, P5, R115, R109, RZ ;  /* 0x0000006d73737210 */ /* 0x008fca0007fbe0ff */
[--C-:B------:R-:W-:Y:S01]  /*4ea90*/  IMAD.X R116, R116, 0x1, R0.reuse, P5 ;  /* 0x0000000174747824 */ /* 0x100fe200028e0600 */
[-C--:B----4-:R-:W-:Y:S01]  /*4eaa0*/  IADD3 R108, P6, R108, R109.reuse, RZ ;  /* 0x0000006d6c6c7210 */ /* 0x090fe20007fde0ff */
        /* <DEDUP_REMOVED lines=16> */
[----:B------:R-:W-:Y:S02]  /*4ebb0*/  IMAD.X R113, R113, 0x1, R0, P3 ;  /* 0x0000000171717824 */ /* 0x000fe400018e0600 */
[----:B-1----:R-:W-:Y:S02]  /*4ebc0*/  IMAD.MOV.U32 R106, RZ, RZ, R112 ;  /* 0x000000ffff6a7224 */ /* 0x002fe400078e0070 */
        /* <DEDUP_REMOVED lines=12> */
[----:B-1----:R-:W4:Y:S04]  /*4ec90*/  LDL.LU R111, [R1+0x1d90] ;  /* 0x001d9000016f7983 */ /* 0x002f280000300800 */
[----:B------:R-:W4:Y:S04]  /*4eca0*/  LDL.LU R110, [R1+0x1d94] ;  /* 0x001d9400016e7983 */ /* 0x000f280000300800 */
[----:B------:R-:W4:Y:S04]  /*4ecb0*/  LDL.LU R113, [R1+0x1df8] ;  /* 0x001df80001717983 */ /* 0x000f280000300800 */
[----:B------:R-:W4:Y:S01]  /*4ecc0*/  LDL.LU R112, [R1+0x1dfc] ;  /* 0x001dfc0001707983 */ /* 0x000f220000300800 */
[----:B------:R-:W-:-:S04]  /*4ecd0*/  SEL R105, RZ, 0x4, !P3 ;  /* 0x00000004ff697807 */ /* 0x000fc80005800000 */
[----:B------:R-:W-:Y:S02]  /*4ece0*/  SEL R105, R105, RZ, !P0 ;  /* 0x000000ff69697207 */ /* 0x000fe40004000000 */
[----:B------:R-:W-:-:S04]  /*4ecf0*/  IADD3 R119, P5, R119, R109, RZ ;  /* 0x0000006d77777210 */ /* 0x000fc80007fbe0ff */
[----:B------:R-:W-:Y:S01]  /*4ed00*/  IADD3.X R120, R120, R0, RZ, P5, !PT ;  /* 0x0000000078787210 */ /* 0x000fe20002ffe4ff */
[----:B------:R-:W-:Y:S01]  /*4ed10*/  IMAD.MOV.U32 R106, RZ, RZ, R119 ;  /* 0x000000ffff6a7224 */ /* 0x000fe200078e0077 */
[----:B------:R-:W-:-:S03]  /*4ed20*/  ISETP.NE.U32.AND P3, PT, R105, RZ, PT ;  /* 0x000000ff6900720c */ /* 0x000fc60003f65070 */
[----:B------:R-:W-:Y:S01]  /*4ed30*/  IMAD.MOV.U32 R107, RZ, RZ, R120 ;  /* 0x000000ffff6b7224 */ /* 0x000fe200078e0078 */
[----:B------:R-:W-:Y:S04]  /*4ed40*/  STL [R1+0x1d14], R119 ;  /* 0x001d147701007387 */ /* 0x000fe80000100800 */
[----:B------:R1:W-:Y:S04]  /*4ed50*/  STL [R1+0x1d10], R120 ;  /* 0x001d107801007387 */ /* 0x0003e80000100800 */
[----:B------:R1:W-:Y:S01]  /*4ed60*/  LDGSTS.E [R104+0x12780], [R106.64], P2 ;  /* 0x127800006a687fae */ /* 0x0003e20009121844 */
[----:B------:R-:W-:-:S05]  /*4ed70*/  IADD3 R117, P6, R117, R109, RZ ;  /* 0x0000006d75757210 */ /* 0x000fca0007fde0ff */
[----:B------:R-:W-:Y:S01]  /*4ed80*/  IMAD.X R118, R118, 0x1, R0, P6 ;  /* 0x0000000176767824 */ /* 0x000fe200030e0600 */
[----:B------:R-:W-:Y:S01]  /*4ed90*/  STL [R1+0x1d7c], R117 ;  /* 0x001d7c7501007387 */ /* 0x000fe20000100800 */
[----:B-1----:R-:W-:-:S03]  /*4eda0*/  IMAD.MOV.U32 R106, RZ, RZ, R117 ;  /* 0x000000ffff6a7224 */ /* 0x002fc600078e0075 */
[----:B------:R1:W-:Y:S01]  /*4edb0*/  STL [R1+0x1d78], R118 ;  /* 0x001d787601007387 */ /* 0x0003e20000100800 */
[----:B------:R-:W-:-:S03]  /*4edc0*/  IMAD.MOV.U32 R107, RZ, RZ, R118 ;  /* 0x000000ffff6b7224 */ /* 0x000fc600078e0076 */
        /* <DEDUP_REMOVED lines=14> */
[----:B------:R2:W-:Y:S01]  /*4eeb0*/  STL [R1+0x1d8c], R108 ;  /* 0x001d8c6c01007387 */ /* 0x0005e20000100800 */
[----:B-1----:R-:W-:-:S03]  /*4eec0*/  IMAD.MOV.U32 R106, RZ, RZ, R108 ;  /* 0x000000ffff6a7224 */ /* 0x002fc600078e006c */
[----:B------:R1:W-:Y:S04]  /*4eed0*/  STL [R1+0x1d88], R114 ;  /* 0x001d887201007387 */ /* 0x0003e80000100800 */
[----:B------:R-:W3:Y:S04]  /*4eee0*/  LDL.LU R118, [R1+0x1e10] ;  /* 0x001e100001767983 */ /* 0x000ee80000300800 */
[----:B--2---:R-:W2:Y:S01]  /*4eef0*/  LDL.LU R108, [R1+0x1e14] ;  /* 0x001e1400016c7983 */ /* 0x004ea20000300800 */
[----:B------:R-:W-:-:S03]  /*4ef00*/  IMAD.MOV.U32 R107, RZ, RZ, R114 ;  /* 0x000000ffff6b7224 */ /* 0x000fc600078e0072 */
[----:B------:R-:W4:Y:S04]  /*4ef10*/  LDL.LU R117, [R1+0x1e78] ;  /* 0x001e780001757983 */ /* 0x000f280000300800 */
[----:B------:R-:W4:Y:S04]  /*4ef20*/  LDL.LU R116, [R1+0x1e7c] ;  /* 0x001e7c0001747983 */ /* 0x000f280000300800 */
[----:B------:R-:W4:Y:S04]  /*4ef30*/  LDL.LU R115, [R1+0x1e80] ;  /* 0x001e800001737983 */ /* 0x000f280000300800 */
[----:B-1----:R-:W4:Y:S04]  /*4ef40*/  LDL.LU R114, [R1+0x1e84] ;  /* 0x001e840001727983 */ /* 0x002f280000300800 */
[----:B------:R1:W-:Y:S01]  /*4ef50*/  LDGSTS.E [R104+0x12f00], [R106.64], P3 ;  /* 0x12f000006a687fae */ /* 0x0003e20009921844 */
[----:B------:R-:W-:-:S05]  /*4ef60*/  IADD3 R110, P5, R110, R109, RZ ;  /* 0x0000006d6e6e7210 */ /* 0x000fca0007fbe0ff */
[--C-:B------:R-:W-:Y:S01]  /*4ef70*/  IMAD.X R111, R111, 0x1, R0.reuse, P5 ;  /* 0x000000016f6f7824 */ /* 0x100fe200028e0600 */
[----:B------:R-:W-:Y:S01]  /*4ef80*/  IADD3 R112, P6, R112, R109, RZ ;  /* 0x0000006d70707210 */ /* 0x000fe20007fde0ff */
[----:B------:R1:W-:Y:S02]  /*4ef90*/  STL [R1+0x1d94], R110 ;  /* 0x001d946e01007387 */ /* 0x0003e40000100800 */
[----:B-1----:R-:W-:Y:S01]  /*4efa0*/  MOV R106, R110 ;  /* 0x0000006e006a7202 */ /* 0x002fe20000000f00 */
[----:B------:R-:W-:Y:S02]  /*4efb0*/  IMAD.MOV.U32 R107, RZ, RZ, R111 ;  /* 0x000000ffff6b7224 */ /* 0x000fe400078e006f */
[----:B------:R-:W-:Y:S01]  /*4efc0*/  IMAD.X R113, R113, 0x1, R0, P6 ;  /* 0x0000000171717824 */ /* 0x000fe200030e0600 */
[----:B------:R1:W-:Y:S04]  /*4efd0*/  STL [R1+0x1d90], R111 ;  /* 0x001d906f01007387 */ /* 0x0003e80000100800 */
[----:B------:R-:W-:Y:S04]  /*4efe0*/  STL [R1+0x1dfc], R112 ;  /* 0x001dfc7001007387 */ /* 0x000fe80000100800 */
[----:B------:R-:W4:Y:S04]  /*4eff0*/  LDL.LU R110, [R1+0x1e8c] ;  /* 0x001e8c00016e7983 */ /* 0x000f280000300800 */
[----:B------:R1:W-:Y:S04]  /*4f000*/  STL [R1+0x1df8], R113 ;  /* 0x001df87101007387 */ /* 0x0003e80000100800 */
[----:B------:R1:W-:Y:S04]  /*4f010*/  LDGSTS.E [R104+0x12f80], [R106.64], P3 ;  /* 0x12f800006a687fae */ /* 0x0003e80009921844 */
[----:B-1----:R-:W4:Y:S01]  /*4f020*/  LDL.LU R111, [R1+0x1e94] ;  /* 0x001e9400016f7983 */ /* 0x002f220000300800 */
[----:B------:R-:W-:-:S03]  /*4f030*/  IMAD.MOV.U32 R107, RZ, RZ, R113 ;  /* 0x000000ffff6b7224 */ /* 0x000fc600078e0071 */
[----:B------:R-:W4:Y:S01]  /*4f040*/  LDL.LU R113, [R1+0x1e88] ;  /* 0x001e880001717983 */ /* 0x000f220000300800 */
[----:B------:R-:W-:-:S03]  /*4f050*/  IMAD.MOV.U32 R106, RZ, RZ, R112 ;  /* 0x000000ffff6a7224 */ /* 0x000fc600078e0070 */
[----:B------:R-:W4:Y:S01]  /*4f060*/  LDL.LU R112, [R1+0x1e90] ;  /* 0x001e900001707983 */ /* 0x000f220000300800 */
[----:B------:R-:W-:-:S04]  /*4f070*/  ISETP.GT.AND P2, PT, R3, 0x1b, PT ;  /* 0x0000001b0300780c */ /* 0x000fc80003f44270 */
[----:B------:R-:W-:-:S04]  /*4f080*/  SEL R105, RZ, 0x4, !P2 ;  /* 0x00000004ff697807 */ /* 0x000fc80005000000 */
[----:B------:R-:W-:-:S04]  /*4f090*/  SEL R105, R105, RZ, !P0 ;  /* 0x000000ff69697207 */ /* 0x000fc80004000000 */
[----:B------:R-:W-:Y:S02]  /*4f0a0*/  ISETP.NE.U32.AND P2, PT, R105, RZ, PT ;  /* 0x000000ff6900720c */ /* 0x000fe40003f45070 */
[----:B------:R-:W-:-:S05]  /*4f0b0*/  IADD3 R121, P3, R121, R109, RZ ;  /* 0x0000006d79797210 */ /* 0x000fca0007f7e0ff */
[----:B------:R-:W-:-:S06]  /*4f0c0*/  IMAD.X R122, R122, 0x1, R0, P3 ;  /* 0x000000017a7a7824 */ /* 0x000fcc00018e0600 */
[----:B------:R1:W-:Y:S01]  /*4f0d0*/  LDGSTS.E [R104+0x13600], [R106.64], P2 ;  /* 0x136000006a687fae */ /* 0x0003e20009121844 */
[----:B------:R-:W-:Y:S02]  /*4f0e0*/  IADD3 R119, P5, R119, R109, RZ ;  /* 0x0000006d77777210 */ /* 0x000fe40007fbe0ff */
[----:B------:R-:W-:-:S03]  /*4f0f0*/  ISETP.GT.AND P3, PT, R3, 0x1f, PT ;  /* 0x0000001f0300780c */ /* 0x000fc60003f64270 */
[----:B------:R-:W-:Y:S02]  /*4f100*/  IMAD.X R120, R120, 0x1, R0, P5 ;  /* 0x0000000178787824 */ /* 0x000fe400028e0600 */
[----:B-1----:R-:W-:Y:S01]  /*4f110*/  IMAD.MOV.U32 R106, RZ, RZ, R121 ;  /* 0x000000ffff6a7224 */ /* 0x002fe200078e0079 */
[----:B------:R-:W-:-:S05]  /*4f120*/  MOV R107, R122 ;  /* 0x0000007a006b7202 */ /* 0x000fca0000000f00 */
[----:B------:R1:W-:Y:S01]  /*4f130*/  LDGSTS.E [R104+0x13680], [R106.64], P2 ;  /* 0x136800006a687fae */ /* 0x0003e20009121844 */
[----:B------:R-:W-:-:S03]  /*4f140*/  SEL R105, RZ, 0x4, !P3 ;  /* 0x00000004ff697807 */ /* 0x000fc60005800000 */
[----:B------:R-:W-:Y:S01]  /*4f150*/  STL [R1+0x1e04], R121 ;  /* 0x001e047901007387 */ /* 0x000fe20000100800 */
[----:B------:R-:W-:Y:S01]  /*4f160*/  SEL R105, R105, RZ, !P0 ;  /* 0x000000ff69697207 */ /* 0x000fe20004000000 */
[----:B-1----:R-:W-:Y:S02]  /*4f170*/  IMAD.MOV.U32 R106, RZ, RZ, R119 ;  /* 0x000000ffff6a7224 */ /* 0x002fe400078e0077 */
[----:B------:R-:W-:Y:S01]  /*4f180*/  IMAD.MOV.U32 R107, RZ, RZ, R120 ;  /* 0x000000ffff6b7224 */ /* 0x000fe200078e0078 */
[----:B------:R-:W-:Y:S04]  /*4f190*/  STL [R1+0x1e00], R122 ;  /* 0x001e007a01007387 */ /* 0x000fe80000100800 */
[----:B------:R1:W-:Y:S04]  /*4f1a0*/  LDGSTS.E [R104+0x13700], [R106.64], P2 ;  /* 0x137000006a687fae */ /* 0x0003e80009121844 */
[----:B------:R-:W-:Y:S01]  /*4f1b0*/  STL [R1+0x1e0c], R119 ;  /* 0x001e0c7701007387 */ /* 0x000fe20000100800 */
[----:B------:R-:W-:-:S03]  /*4f1c0*/  ISETP.NE.U32.AND P3, PT, R105, RZ, PT ;  /* 0x000000ff6900720c */ /* 0x000fc60003f65070 */
[----:B------:R-:W-:Y:S01]  /*4f1d0*/  STL [R1+0x1e08], R120 ;  /* 0x001e087801007387 */ /* 0x000fe20000100800 */
[----:B--2---:R-:W-:-:S05]  /*4f1e0*/  IADD3 R108, P5, R108, R109, RZ ;  /* 0x0000006d6c6c7210 */ /* 0x004fca0007fbe0ff */
[----:B---3--:R-:W-:Y:S02]  /*4f1f0*/  IMAD.X R118, R118, 0x1, R0, P5 ;  /* 0x0000000176767824 */ /* 0x008fe400028e0600 */
[----:B-1----:R-:W-:Y:S02]  /*4f200*/  IMAD.MOV.U32 R106, RZ, RZ, R108 ;  /* 0x000000ffff6a7224 */ /* 0x002fe400078e006c */
[----:B------:R-:W-:Y:S01]  /*4f210*/  IMAD.MOV.U32 R107, RZ, RZ, R118 ;  /* 0x000000ffff6b7224 */ /* 0x000fe200078e0076 */
[----:B------:R1:W-:Y:S04]  /*4f220*/  STL [R1+0x1e14], R108 ;  /* 0x001e146c01007387 */ /* 0x0003e80000100800 */
[----:B------:R-:W-:Y:S04]  /*4f230*/  STL [R1+0x1e10], R118 ;  /* 0x001e107601007387 */ /* 0x000fe80000100800 */
[----:B------:R2:W-:Y:S01]  /*4f240*/  LDGSTS.E [R104+0x13780], [R106.64], P2 ;  /* 0x137800006a687fae */ /* 0x0005e20009121844 */
[----:B----4-:R-:W-:-:S03]  /*4f250*/  IADD3 R116, P2, R116, R109, RZ ;  /* 0x0000006d74747210 */ /* 0x010fc60007f5e0ff */
[----:B-1----:R-:W3:Y:S04]  /*4f260*/  LDL.LU R108, [R1+0x1e98] ;  /* 0x001e9800016c7983 */ /* 0x002ee80000300800 */
[----:B------:R-:W4:Y:S01]  /*4f270*/  LDL.LU R105, [R1+0x1e9c] ;  /* 0x001e9c0001697983 */ /* 0x000f220000300800 */
[-C--:B------:R-:W-:Y:S01]  /*4f280*/  IADD3 R114, P5, R114, R109.reuse, RZ ;  /* 0x0000006d72727210 */ /* 0x080fe20007fbe0ff */
[----:B------:R-:W-:Y:S02]  /*4f290*/  IMAD.X R117, R117, 0x1, R0, P2 ;  /* 0x0000000175757824 */ /* 0x000fe400010e0600 */
[----:B--2---:R-:W-:Y:S01]  /*4f2a0*/  IMAD.MOV.U32 R106, RZ, RZ, R116 ;  /* 0x000000ffff6a7224 */ /* 0x004fe200078e0074 */
[----:B------:R-:W-:Y:S01]  /*4f2b0*/  IADD3.X R115, R115, R0, RZ, P5, !PT ;  /* 0x0000000073737210 */ /* 0x000fe20002ffe4ff */
[----:B------:R-:W-:Y:S01]  /*4f2c0*/  IMAD.MOV.U32 R107, RZ, RZ, R117 ;  /* 0x000000ffff6b7224 */ /* 0x000fe200078e0075 */
[----:B------:R-:W-:Y:S04]  /*4f2d0*/  STL [R1+0x1e7c], R116 ;  /* 0x001e7c7401007387 */ /* 0x000fe80000100800 */
[----:B------:R-:W-:Y:S04]  /*4f2e0*/  STL [R1+0x1e78], R117 ;  /* 0x001e787501007387 */ /* 0x000fe80000100800 */
[----:B------:R1:W-:Y:S04]  /*4f2f0*/  STL [R1+0x1e84], R114 ;  /* 0x001e847201007387 */ /* 0x0003e80000100800 */
[----:B------:R2:W-:Y:S04]  /*4f300*/  LDGSTS.E [R104+0x13e00], [R106.64], P3 ;  /* 0x13e000006a687fae */ /* 0x0005e80009921844 */
[----:B------:R1:W-:Y:S01]  /*4f310*/  STL [R1+0x1e80], R115 ;  /* 0x001e807301007387 */ /* 0x0003e20000100800 */
[----:B--2---:R-:W-:Y:S01]  /*4f320*/  IMAD.MOV.U32 R106, RZ, RZ, R114 ;  /* 0x000000ffff6a7224 */ /* 0x004fe200078e0072 */
[----:B------:R-:W-:-:S02]  /*4f330*/  IADD3 R110, P2, R110, R109, RZ ;  /* 0x0000006d6e6e7210 */ /* 0x000fc40007f5e0ff */
[----:B------:R-:W-:Y:S02]  /*4f340*/  IADD3 R111, P5, R111, R109, RZ ;  /* 0x0000006d6f6f7210 */ /* 0x000fe40007fbe0ff */
[----:B------:R-:W4:Y:S04]  /*4f350*/  LDL.LU R109, [R1+0x1edc] ;  /* 0x001edc00016d7983 */ /* 0x000f280000300800 */
[----:B-1----:R-:W4:Y:S01]  /*4f360*/  LDL.LU R114, [R1+0x1f1c] ;  /* 0x001f1c0001727983 */ /* 0x002f220000300800 */
[----:B------:R-:W-:-:S03]  /*4f370*/  IMAD.X R113, R113, 0x1, R0, P2 ;  /* 0x0000000171717824 */ /* 0x000fc600010e0600 */
[----:B------:R1:W-:Y:S04]  /*4f380*/  STL [R1+0x1e8c], R110 ;  /* 0x001e8c6e01007387 */ /* 0x0003e80000100800 */
[----:B------:R-:W-:Y:S04]  /*4f390*/  STL [R1+0x1e94], R111 ;  /* 0x001e946f01007387 */ /* 0x000fe80000100800 */
[----:B------:R1:W-:Y:S04]  /*4f3a0*/  STL [R1+0x1e88], R113 ;  /* 0x001e887101007387 */ /* 0x0003e80000100800 */
[----:B------:R-:W4:Y:S01]  /*4f3b0*/  LDL.LU R120, [R1+0x1ed8] ;  /* 0x001ed80001787983 */ /* 0x000f220000300800 */
[----:B------:R-:W-:-:S03]  /*4f3c0*/  IMAD.X R112, R112, 0x1, R0, P5 ;  /* 0x0000000170707824 */ /* 0x000fc600028e0600 */
[----:B------:R-:W4:Y:S01]  /*4f3d0*/  LDL.LU R116, [R1+0x1f18] ;  /* 0x001f180001747983 */ /* 0x000f220000300800 */
[----:B------:R-:W-:-:S03]  /*4f3e0*/  IMAD.MOV.U32 R107, RZ, RZ, R115 ;  /* 0x000000ffff6b7224 */ /* 0x000fc600078e0073 */
[----:B------:R1:W-:Y:S04]  /*4f3f0*/  STL [R1+0x1e90], R112 ;  /* 0x001e907001007387 */ /* 0x0003e80000100800 */
[----:B------:R-:W4:Y:S04]  /*4f400*/  LDL.LU R117, [R1+0x1f58] ;  /* 0x001f580001757983 */ /* 0x000f280000300800 */
[----:B------:R-:W4:Y:S04]  /*4f410*/  LDL.LU R115, [R1+0x1f5c] ;  /* 0x001f5c0001737983 */ /* 0x000f280000300800 */
[----:B------:R-:W4:Y:S04]  /*4f420*/  LDL.LU R119, [R1+0x1f98] ;  /* 0x001f980001777983 */ /* 0x000f280000300800 */
[----:B------:R-:W4:Y:S04]  /*4f430*/  LDL.LU R118, [R1+0x1f9c] ;  /* 0x001f9c0001767983 */ /* 0x000f280000300800 */
[----:B------:R-:W1:Y:S01]  /*4f440*/  S2R R129, SR_TID.X ;  /* 0x0000000000817919 */ /* 0x000e620000002100 */
[----:B------:R-:W-:-:S03]  /*4f450*/  IMAD.MOV.U32 R213, RZ, RZ, c[0x0][0x18c] ;  /* 0x00006300ffd57624 */ /* 0x000fc600078e00ff */
[----:B------:R1:W-:Y:S01]  /*4f460*/  LDGSTS.E [R104+0x13e80], [R106.64], P3 ;  /* 0x13e800006a687fae */ /* 0x0003e20009921844 */
[----:B------:R-:W-:-:S04]  /*4f470*/  IMAD.SHL.U32 R213, R213, 0x20, RZ ;  /* 0x00000020d5d57824 */ /* 0x000fc800078e00ff */
[----:B------:R-:W-:Y:S01]  /*4f480*/  IMAD.SHL.U32 R213, R213, 0x4, RZ ;  /* 0x00000004d5d57824 */ /* 0x000fe200078e00ff */
[----:B-1----:R-:W-:Y:S02]  /*4f490*/  MOV R106, R110 ;  /* 0x0000006e006a7202 */ /* 0x002fe40000000f00 */
[----:B------:R-:W-:-:S04]  /*4f4a0*/  LOP3.LUT R110, R129, 0x1f, RZ, 0xc0, !PT ;  /* 0x0000001f816e7812 */ /* 0x000fc800078ec0ff */
[----:B------:R-:W-:-:S04]  /*4f4b0*/  ISETP.GE.AND P2, PT, R110, R3, PT ;  /* 0x000000036e00720c */ /* 0x000fc80003f46270 */
[----:B------:R-:W-:Y:S01]  /*4f4c0*/  SEL R3, RZ, 0x4, P2 ;  /* 0x00000004ff037807 */ /* 0x000fe20001000000 */
[----:B------:R-:W-:-:S05]  /*4f4d0*/  IMAD.MOV.U32 R107, RZ, RZ, R113 ;  /* 0x000000ffff6b7224 */ /* 0x000fca00078e0071 */
[----:B------:R1:W-:Y:S01]  /*4f4e0*/  LDGSTS.E [R104+0x13f00], [R106.64], P3 ;  /* 0x13f000006a687fae */ /* 0x0003e20009921844 */
[----:B------:R-:W-:Y:S01]  /*4f4f0*/  SEL R3, R3, RZ, !P0 ;  /* 0x000000ff03037207 */ /* 0x000fe20004000000 */
[----:B-1----:R-:W-:Y:S02]  /*4f500*/  IMAD.MOV.U32 R107, RZ, RZ, R112 ;  /* 0x000000ffff6b7224 */ /* 0x002fe400078e0070 */
[----:B------:R-:W-:Y:S01]  /*4f510*/  IMAD.MOV.U32 R106, RZ, RZ, R111 ;  /* 0x000000ffff6a7224 */ /* 0x000fe200078e006f */
[----:B------:R-:W-:-:S04]  /*4f520*/  ISETP.NE.U32.AND P0, PT, R3, RZ, PT ;  /* 0x000000ff0300720c */ /* 0x000fc80003f05070 */
[----:B------:R1:W-:Y:S01]  /*4f530*/  LDGSTS.E [R104+0x13f80], [R106.64], P3 ;  /* 0x13f800006a687fae */ /* 0x0003e20009921844 */
[----:B------:R-:W-:-:S03]  /*4f540*/  IMAD R3, R252, 0x8000, R216 ;  /* 0x00008000fc037824 */ /* 0x000fc600078e02d8 */
[----:B------:R-:W0:Y:S01]  /*4f550*/  LDGDEPBAR ;  /* 0x00000000000079af */ /* 0x000e220000000000 */
[----:B----4-:R-:W-:-:S04]  /*4f560*/  IADD3 R105, P2, R105, R213, RZ ;  /* 0x000000d569697210 */ /* 0x010fc80007f5e0ff */
[----:B---3--:R-:W-:Y:S01]  /*4f570*/  IADD3.X R108, R108, R2, RZ, P2, !PT ;  /* 0x000000026c6c7210 */ /* 0x008fe200017fe4ff */
[----:B------:R3:W-:Y:S04]  /*4f580*/  STL [R1+0x1e9c], R105 ;  /* 0x001e9c6901007387 */ /* 0x0007e80000100800 */
[----:B------:R4:W-:Y:S04]  /*4f590*/  STL [R1+0x1e98], R108 ;  /* 0x001e986c01007387 */ /* 0x0009e80000100800 */
[----:B------:R-:W2:Y:S04]  /*4f5a0*/  LDL.LU R113, [R1+0x1fd8] ;  /* 0x001fd80001717983 */ /* 0x000ea80000300800 */
[----:B------:R-:W2:Y:S04]  /*4f5b0*/  LDL.LU R112, [R1+0x1fdc] ;  /* 0x001fdc0001707983 */ /* 0x000ea80000300800 */
[----:B------:R-:W2:Y:S04]  /*4f5c0*/  LDL.LU R111, [R1+0x2018] ;  /* 0x00201800016f7983 */ /* 0x000ea80000300800 */
[----:B------:R-:W2:Y:S01]  /*4f5d0*/  LDL.LU R110, [R1+0x201c] ;  /* 0x00201c00016e7983 */ /* 0x000ea20000300800 */
[----:B-1----:R-:W-:-:S02]  /*4f5e0*/  IMAD.MOV.U32 R104, RZ, RZ, R105 ;  /* 0x000000ffff687224 */ /* 0x002fc400078e0069 */
[----:B---3--:R-:W-:Y:S01]  /*4f5f0*/  IMAD.MOV.U32 R105, RZ, RZ, R108 ;  /* 0x000000ffff697224 */ /* 0x008fe200078e006c */
[----:B------:R-:W3:Y:S04]  /*4f600*/  LDL.LU R106, [R1+0x205c] ;  /* 0x00205c00016a7983 */ /* 0x000ee80000300800 */
[----:B----4-:R-:W4:Y:S04]  /*4f610*/  LDL.LU R108, [R1+0x209c] ;  /* 0x00209c00016c7983 */ /* 0x010f280000300800 */
[----:B------:R1:W-:Y:S01]  /*4f620*/  LDGSTS.E [R3], [R104.64], P0 ;  /* 0x0000000068037fae */ /* 0x0003e20008121844 */
[----:B------:R-:W-:-:S02]  /*4f630*/  IADD3 R109, P2, R109, R213, RZ ;  /* 0x000000d56d6d7210 */ /* 0x000fc40007f5e0ff */
[----:B------:R-:W-:-:S03]  /*4f640*/  IADD3 R114, P3, R114, R213, RZ ;  /* 0x000000d572727210 */ /* 0x000fc60007f7e0ff */
[----:B------:R1:W-:Y:S02]  /*4f650*/  STL [R1+0x1edc], R109 ;  /* 0x001edc6d01007387 */ /* 0x0003e40000100800 */
[----:B-1----:R-:W-:Y:S02]  /*4f660*/  IMAD.MOV.U32 R104, RZ, RZ, R109 ;  /* 0x000000ffff687224 */ /* 0x002fe400078e006d */
[----:B------:R-:W-:-:S05]  /*4f670*/  IMAD.X R120, R120, 0x1, R2, P2 ;  /* 0x0000000178787824 */ /* 0x000fca00010e0602 */
[----:B------:R-:W-:Y:S01]  /*4f680*/  STL [R1+0x1ed8], R120 ;  /* 0x001ed87801007387 */ /* 0x000fe20000100800 */
[----:B------:R-:W-:-:S03]  /*4f690*/  IMAD.X R116, R116, 0x1, R2, P3 ;  /* 0x0000000174747824 */ /* 0x000fc600018e0602 */
[----:B------:R1:W-:Y:S04]  /*4f6a0*/  STL [R1+0x1f1c], R114 ;  /* 0x001f1c7201007387 */ /* 0x0003e80000100800 */
[----:B------:R-:W4:Y:S04]  /*4f6b0*/  LDL.LU R107, [R1+0x2058] ;  /* 0x00205800016b7983 */ /* 0x000f280000300800 */
[----:B------:R1:W-:Y:S01]  /*4f6c0*/  STL [R1+0x1f18], R116 ;  /* 0x001f187401007387 */ /* 0x0003e20000100800 */
[----:B------:R-:W-:-:S03]  /*4f6d0*/  MOV R105, R120 ;  /* 0x0000007800697202 */ /* 0x000fc60000000f00 */
[----:B------:R-:W4:Y:S01]  /*4f6e0*/  LDL.LU R109, [R1+0x2098] ;  /* 0x00209800016d7983 */ /* 0x000f220000300800 */
[----:B------:R-:W-:-:S03]  /*4f6f0*/  IADD3 R115, P2, R115, R213, RZ ;  /* 0x000000d573737210 */ /* 0x000fc60007f5e0ff */
[----:B------:R1:W-:Y:S01]  /*4f700*/  LDGSTS.E [R3+0x400], [R104.64], P0 ;  /* 0x0040000068037fae */ /* 0x0003e20008121844 */
[----:B------:R-:W-:Y:S01]  /*4f710*/  IADD3 R118, P3, R118, R213, RZ ;  /* 0x000000d576767210 */ /* 0x000fe20007f7e0ff */
[----:B------:R-:W-:-:S04]  /*4f720*/  IMAD.X R117, R117, 0x1, R2, P2 ;  /* 0x0000000175757824 */ /* 0x000fc800010e0602 */
[----:B------:R-:W-:Y:S02]  /*4f730*/  IMAD.X R119, R119, 0x1, R2, P3 ;  /* 0x0000000177777824 */ /* 0x000fe400018e0602 */
[----:B-1----:R-:W-:Y:S02]  /*4f740*/  IMAD.MOV.U32 R104, RZ, RZ, R114 ;  /* 0x000000ffff687224 */ /* 0x002fe400078e0072 */
[----:B------:R-:W-:Y:S01]  /*4f750*/  IMAD.MOV.U32 R105, RZ, RZ, R116 ;  /* 0x000000ffff697224 */ /* 0x000fe200078e0074 */
[----:B------:R-:W4:Y:S04]  /*4f760*/  LDL.LU R114, [R1+0x20dc] ;  /* 0x0020dc0001727983 */ /* 0x000f280000300800 */
[----:B------:R-:W4:Y:S04]  /*4f770*/  LDL.LU R116, [R1+0x211c] ;  /* 0x00211c0001747983 */ /* 0x000f280000300800 */
[----:B------:R1:W-:Y:S04]  /*4f780*/  STL [R1+0x1f5c], R115 ;  /* 0x001f5c7301007387 */ /* 0x0003e80000100800 */
[----:B------:R1:W-:Y:S04]  /*4f790*/  LDGSTS.E [R3+0x800], [R104.64], P0 ;  /* 0x0080000068037fae */ /* 0x0003e80008121844 */
[----:B------:R1:W-:Y:S04]  /*4f7a0*/  STL [R1+0x1f58], R117 ;  /* 0x001f587501007387 */ /* 0x0003e80000100800 */
[----:B------:R-:W-:Y:S01]  /*4f7b0*/  STL [R1+0x1f9c], R118 ;  /* 0x001f9c7601007387 */ /* 0x000fe20000100800 */
[----:B-1----:R-:W-:-:S02]  /*4f7c0*/  IMAD.MOV.U32 R104, RZ, RZ, R115 ;  /* 0x000000ffff687224 */ /* 0x002fc400078e0073 */
[----:B------:R-:W-:Y:S01]  /*4f7d0*/  IMAD.MOV.U32 R105, RZ, RZ, R117 ;  /* 0x000000ffff697224 */ /* 0x000fe200078e0075 */
[----:B------:R-:W4:Y:S04]  /*4f7e0*/  LDL.LU R115, [R1+0x20d8] ;  /* 0x0020d80001737983 */ /* 0x000f280000300800 */
[----:B------:R1:W-:Y:S04]  /*4f7f0*/  STL [R1+0x1f98], R119 ;  /* 0x001f987701007387 */ /* 0x0003e80000100800 */
[----:B------:R1:W-:Y:S04]  /*4f800*/  LDGSTS.E [R3+0xc00], [R104.64], P0 ;  /* 0x00c0000068037fae */ /* 0x0003e80008121844 */
[----:B------:R-:W4:Y:S01]  /*4f810*/  LDL.LU R117, [R1+0x2118] ;  /* 0x0021180001757983 */ /* 0x000f220000300800 */
[----:B-1----:R-:W-:Y:S01]  /*4f820*/  IMAD.MOV.U32 R105, RZ, RZ, R119 ;  /* 0x000000ffff697224 */ /* 0x002fe200078e0077 */
[----:B------:R-:W-:-:S02]  /*4f830*/  MOV R104, R118 ;  /* 0x0000007600687202 */ /* 0x000fc40000000f00 */
[----:B------:R-:W4:Y:S04]  /*4f840*/  LDL.LU R119, [R1+0x2158] ;  /* 0x0021580001777983 */ /* 0x000f280000300800 */
[----:B------:R-:W4:Y:S04]  /*4f850*/  LDL.LU R118, [R1+0x215c] ;  /* 0x00215c0001767983 */ /* 0x000f280000300800 */
[----:B------:R-:W4:Y:S04]  /*4f860*/  LDL.LU R121, [R1+0x2198] ;  /* 0x0021980001797983 */ /* 0x000f280000300800 */
[----:B------:R-:W4:Y:S04]  /*4f870*/  LDL.LU R120, [R1+0x219c] ;  /* 0x00219c0001787983 */ /* 0x000f280000300800 */
[----:B------:R1:W-:Y:S01]  /*4f880*/  LDGSTS.E [R3+0x1000], [R104.64], P0 ;  /* 0x0100000068037fae */ /* 0x0003e20008121844 */
[----:B------:R-:W-:-:S02]  /*4f890*/  IMAD.MOV.U32 R242, RZ, RZ, R133 ;  /* 0x000000fffff27224 */ /* 0x000fc400078e0085 */
[----:B------:R-:W-:-:S07]  /*4f8a0*/  IMAD.MOV.U32 R243, RZ, RZ, R132 ;  /* 0x000000fffff37224 */ /* 0x000fce00078e0084 */
[----:B------:R-:W-:Y:S01]  /*4f8b0*/  HMMA.1688.F32.TF32 R132, R168, R134, R240 ;  /* 0x00000086a884723c */ /* 0x000fe200000810f0 */
[----:B--2---:R-:W-:-:S05]  /*4f8c0*/  IADD3 R112, P2, R112, R213, RZ ;  /* 0x000000d570707210 */ /* 0x004fca0007f5e0ff */
[----:B------:R-:W-:Y:S01]  /*4f8d0*/  IMAD.X R113, R113, 0x1, R2, P2 ;  /* 0x0000000171717824 */ /* 0x000fe200010e0602 */
[-C--:B------:R-:W-:Y:S01]  /*4f8e0*/  IADD3 R110, P3, R110, R213.reuse, RZ ;  /* 0x000000d56e6e7210 */ /* 0x080fe20007f7e0ff */
[----:B-1----:R-:W-:Y:S02]  /*4f8f0*/  IMAD.MOV.U32 R104, RZ, RZ, R112 ;  /* 0x000000ffff687224 */ /* 0x002fe400078e0070 */
[----:B------:R-:W-:Y:S01]  /*4f900*/  IMAD.MOV.U32 R105, RZ, RZ, R113 ;  /* 0x000000ffff697224 */ /* 0x000fe200078e0071 */
[-C--:B---3--:R-:W-:Y:S01]  /*4f910*/  IADD3 R106, P2, R106, R213.reuse, RZ ;  /* 0x000000d56a6a7210 */ /* 0x088fe20007f5e0ff */
[----:B------:R-:W-:Y:S01]  /*4f920*/  IMAD.X R111, R111, 0x1, R2, P3 ;  /* 0x000000016f6f7824 */ /* 0x000fe200018e0602 */
[----:B------:R-:W-:Y:S01]  /*4f930*/  STL [R1+0x1fdc], R112 ;  /* 0x001fdc7001007387 */ /* 0x000fe20000100800 */
[----:B----4-:R-:W-:-:S03]  /*4f940*/  IADD3 R108, P3, R108, R213, RZ ;  /* 0x000000d56c6c7210 */ /* 0x010fc60007f7e0ff */
[----:B------:R1:W-:Y:S04]  /*4f950*/  LDGSTS.E [R3+0x1400], [R104.64], P0 ;  /* 0x0140000068037fae */ /* 0x0003e80008121844 */
[----:B------:R-:W-:Y:S04]  /*4f960*/  STL [R1+0x1fd8], R113 ;  /* 0x001fd87101007387 */ /* 0x000fe80000100800 */
[----:B------:R-:W-:Y:S01]  /*4f970*/  STL [R1+0x201c], R110 ;  /* 0x00201c6e01007387 */ /* 0x000fe20000100800 */
[----:B-1----:R-:W-:Y:S01]  /*4f980*/  IMAD.MOV.U32 R104, RZ, RZ, R110 ;  /* 0x000000ffff687224 */ /* 0x002fe200078e006e */
[----:B------:R-:W-:-:S02]  /*4f990*/  MOV R105, R111 ;  /* 0x0000006f00697202 */ /* 0x000fc40000000f00 */
[----:B------:R-:W-:Y:S04]  /*4f9a0*/  STL [R1+0x2018], R111 ;  /* 0x0020186f01007387 */ /* 0x000fe80000100800 */
[----:B------:R-:W-:Y:S04]  /*4f9b0*/  STL [R1+0x205c], R106 ;  /* 0x00205c6a01007387 */ /* 0x000fe80000100800 */
[----:B------:R1:W-:Y:S02]  /*4f9c0*/  LDGSTS.E [R3+0x1800], [R104.64], P0 ;  /* 0x0180000068037fae */ /* 0x0003e40008121844 */
[----:B-1----:R-:W-:-:S02]  /*4f9d0*/  IMAD.MOV.U32 R104, RZ, RZ, R106 ;  /* 0x000000ffff687224 */ /* 0x002fc400078e006a */
[----:B------:R-:W-:-:S04]  /*4f9e0*/  IMAD.X R107, R107, 0x1, R2, P2 ;  /* 0x000000016b6b7824 */ /* 0x000fc800010e0602 */
[----:B------:R-:W-:Y:S01]  /*4f9f0*/  IMAD.MOV.U32 R105, RZ, RZ, R107 ;  /* 0x000000ffff697224 */ /* 0x000fe200078e006b */
[----:B------:R1:W-:Y:S01]  /*4fa00*/  STL [R1+0x2058], R107 ;  /* 0x0020586b01007387 */ /* 0x0003e20000100800 */
[----:B------:R-:W-:-:S03]  /*4fa10*/  IMAD.X R109, R109, 0x1, R2, P3 ;  /* 0x000000016d6d7824 */ /* 0x000fc600018e0602 */
[----:B------:R-:W-:Y:S04]  /*4fa20*/  STL [R1+0x209c], R108 ;  /* 0x00209c6c01007387 */ /* 0x000fe80000100800 */
[----:B------:R2:W-:Y:S04]  /*4fa30*/  LDGSTS.E [R3+0x1c00], [R104.64], P0 ;  /* 0x01c0000068037fae */ /* 0x0005e80008121844 */
[----:B-1----:R-:W3:Y:S04]  /*4fa40*/  LDL.LU.64 R106, [R1+0x1a50] ;  /* 0x001a5000016a7983 */ /* 0x002ee80000300a00 */
[----:B------:R1:W-:Y:S01]  /*4fa50*/  STL [R1+0x2098], R109 ;  /* 0x0020986d01007387 */ /* 0x0003e20000100800 */
[----:B--2---:R-:W-:-:S02]  /*4fa60*/  IMAD.MOV.U32 R104, RZ, RZ, R108 ;  /* 0x000000ffff687224 */ /* 0x004fc400078e006c */
[----:B------:R-:W-:Y:S02]  /*4fa70*/  IMAD.MOV.U32 R105, RZ, RZ, R109 ;  /* 0x000000ffff697224 */ /* 0x000fe400078e006d */
[----:B-1----:R-:W2:Y:S01]  /*4fa80*/  LDL.LU.64 R108, [R1+0x1a10] ;  /* 0x001a1000016c7983 */ /* 0x002ea20000300a00 */
[----:B------:R-:W-:-:S03]  /*4fa90*/  IADD3 R114, P2, R114, R213, RZ ;  /* 0x000000d572727210 */ /* 0x000fc60007f5e0ff */
[----:B------:R-:W4:Y:S01]  /*4faa0*/  LDL.LU.64 R110, [R1+0x19d0] ;  /* 0x0019d000016e7983 */ /* 0x000f220000300a00 */
[----:B------:R-:W-:-:S03]  /*4fab0*/  IADD3 R116, P3, R116, R213, RZ ;  /* 0x000000d574747210 */ /* 0x000fc60007f7e0ff */
[----:B------:R-:W4:Y:S04]  /*4fac0*/  LDL.LU.64 R112, [R1+0x1990] ;  /* 0x0019900001707983 */ /* 0x000f280000300a00 */
[----:B------:R-:W-:Y:S04]  /*4fad0*/  STL [R1+0x20dc], R114 ;  /* 0x0020dc7201007387 */ /* 0x000fe80000100800 */
[----:B------:R1:W-:Y:S01]  /*4fae0*/  LDGSTS.E [R3+0x2000], [R104.64], P0 ;  /* 0x0200000068037fae */ /* 0x0003e20008121844 */
[----:B------:R-:W-:-:S05]  /*4faf0*/  IADD3.X R115, R115, R2, RZ, P2, !PT ;  /* 0x0000000273737210 */ /* 0x000fca00017fe4ff */
[----:B------:R1:W-:Y:S02]  /*4fb00*/  STL [R1+0x20d8], R115 ;  /* 0x0020d87301007387 */ /* 0x0003e40000100800 */
[----:B-1----:R-:W-:Y:S02]  /*4fb10*/  IMAD.MOV.U32 R104, RZ, RZ, R114 ;  /* 0x000000ffff687224 */ /* 0x002fe400078e0072 */
[----:B------:R-:W-:Y:S01]  /*4fb20*/  IMAD.MOV.U32 R105, RZ, RZ, R115 ;  /* 0x000000ffff697224 */ /* 0x000fe200078e0073 */
[----:B------:R-:W-:Y:S01]  /*4fb30*/  STL [R1+0x211c], R116 ;  /* 0x00211c7401007387 */ /* 0x000fe20000100800 */
[----:B------:R-:W-:-:S03]  /*4fb40*/  IMAD.X R117, R117, 0x1, R2, P3 ;  /* 0x0000000175757824 */ /* 0x000fc600018e0602 */
[----:B------:R1:W-:Y:S04]  /*4fb50*/  LDGSTS.E [R3+0x2400], [R104.64], P0 ;  /* 0x0240000068037fae */ /* 0x0003e80008121844 */
[----:B------:R-:W4:Y:S04]  /*4fb60*/  LDL.LU.64 R114, [R1+0x1950] ;  /* 0x0019500001727983 */ /* 0x000f280000300a00 */
[----:B------:R1:W-:Y:S01]  /*4fb70*/  STL [R1+0x2118], R117 ;  /* 0x0021187501007387 */ /* 0x0003e20000100800 */
[----:B------:R-:W-:Y:S01]  /*4fb80*/  IADD3 R118, P2, R118, R213, RZ ;  /* 0x000000d576767210 */ /* 0x000fe20007f5e0ff */
[----:B-1----:R-:W-:-:S02]  /*4fb90*/  IMAD.MOV.U32 R104, RZ, RZ, R116 ;  /* 0x000000ffff687224 */ /* 0x002fc400078e0074 */
[----:B------:R-:W-:Y:S02]  /*4fba0*/  IMAD.MOV.U32 R105, RZ, RZ, R117 ;  /* 0x000000ffff697224 */ /* 0x000fe400078e0075 */
[----:B------:R-:W-:Y:S01]  /*4fbb0*/  IMAD.X R119, R119, 0x1, R2, P2 ;  /* 0x0000000177777824 */ /* 0x000fe200010e0602 */
[----:B------:R-:W4:Y:S01]  /*4fbc0*/  LDL.LU.64 R116, [R1+0x1910] ;  /* 0x0019100001747983 */ /* 0x000f220000300a00 */
[----:B------:R-:W-:-:S03]  /*4fbd0*/  IADD3 R120, P3, R120, R213, RZ ;  /* 0x000000d578787210 */ /* 0x000fc60007f7e0ff */
[----:B------:R-:W-:Y:S01]  /*4fbe0*/  STL [R1+0x215c], R118 ;  /* 0x00215c7601007387 */ /* 0x000fe20000100800 */
[----:B------:R-:W-:-:S03]  /*4fbf0*/  IADD3.X R121, R121, R2, RZ, P3, !PT ;  /* 0x0000000279797210 */ /* 0x000fc60001ffe4ff */
[----:B------:R1:W-:Y:S04]  /*4fc00*/  LDGSTS.E [R3+0x2800], [R104.64], P0 ;  /* 0x0280000068037fae */ /* 0x0003e80008121844 */
[----:B------:R1:W-:Y:S04]  /*4fc10*/  STL [R1+0x2158], R119 ;  /* 0x0021587701007387 */ /* 0x0003e80000100800 */
[----:B------:R-:W-:Y:S01]  /*4fc20*/  STL [R1+0x219c], R120 ;  /* 0x00219c7801007387 */ /* 0x000fe20000100800 */
[----:B-1----:R-:W-:Y:S02]  /*4fc30*/  IMAD.MOV.U32 R104, RZ, RZ, R118 ;  /* 0x000000ffff687224 */ /* 0x002fe400078e0076 */
[----:B------:R-:W-:-:S02]  /*4fc40*/  IMAD.MOV.U32 R105, RZ, RZ, R119 ;  /* 0x000000ffff697224 */ /* 0x000fc400078e0077 */
[----:B------:R-:W4:Y:S04]  /*4fc50*/  LDL.LU.64 R118, [R1+0x18d0] ;  /* 0x0018d00001767983 */ /* 0x000f280000300a00 */
[----:B------:R1:W-:Y:S04]  /*4fc60*/  LDGSTS.E [R3+0x2c00], [R104.64], P0 ;  /* 0x02c0000068037fae */ /* 0x0003e80008121844 */
[----:B------:R1:W-:Y:S02]  /*4fc70*/  STL [R1+0x2198], R121 ;  /* 0x0021987901007387 */ /* 0x0003e40000100800 */
[----:B-1----:R-:W-:-:S02]  /*4fc80*/  IMAD.MOV.U32 R104, RZ, RZ, R120 ;  /* 0x000000ffff687224 */ /* 0x002fc400078e0078 */
[----:B------:R-:W-:Y:S02]  /*4fc90*/  IMAD.MOV.U32 R105, RZ, RZ, R121 ;  /* 0x000000ffff697224 */ /* 0x000fe400078e0079 */
[----:B------:R-:W4:Y:S04]  /*4fca0*/  LDL.LU.64 R120, [R1+0x1890] ;  /* 0x0018900001787983 */ /* 0x000f280000300a00 */
[----:B------:R-:W4:Y:S04]  /*4fcb0*/  LDL.LU.64 R122, [R1+0x1850] ;  /* 0x00185000017a7983 */ /* 0x000f280000300a00 */
[----:B------:R-:W4:Y:S04]  /*4fcc0*/  LDL.LU.64 R124, [R1+0x1810] ;  /* 0x00181000017c7983 */ /* 0x000f280000300a00 */
[----:B------:R-:W4:Y:S04]  /*4fcd0*/  LDL.LU R211, [R1+0x1ea4] ;  /* 0x001ea40001d37983 */ /* 0x000f280000300800 */
[----:B------:R-:W4:Y:S04]  /*4fce0*/  LDL.LU R210, [R1+0x1ee4] ;  /* 0x001ee40001d27983 */ /* 0x000f280000300800 */
        /* <DEDUP_REMOVED lines=9> */
[----:B------:R3:W-:Y:S02]  /*4fd80*/  LDGSTS.E [R3+0x3000], [R104.64], P0 ;  /* 0x0300000068037fae */ /* 0x0007e40008121844 */
[----:B---3--:R-:W-:-:S05]  /*4fd90*/  IADD3 R105, P2, R106, R213, RZ ;  /* 0x000000d56a697210 */ /* 0x008fca0007f5e0ff */
[----:B------:R-:W-:Y:S01]  /*4fda0*/  IMAD.X R104, R107, 0x1, R2, P2 ;  /* 0x000000016b687824 */ /* 0x000fe200010e0602 */
[----:B--2---:R-:W-:-:S05]  /*4fdb0*/  IADD3 R107, P2, R108, R213, RZ ;  /* 0x000000d56c6b7210 */ /* 0x004fca0007f5e0ff */
[----:B------:R-:W-:Y:S01]  /*4fdc0*/  IMAD.X R106, R109, 0x1, R2, P2 ;  /* 0x000000016d6a7824 */ /* 0x000fe200010e0602 */
[----:B----4-:R-:W-:-:S04]  /*4fdd0*/  IADD3 R109, P2, R110, R213, RZ ;  /* 0x000000d56e6d7210 */ /* 0x010fc80007f5e0ff */
[----:B------:R-:W-:Y:S02]  /*4fde0*/  IADD3.X R108, R111, R2, RZ, P2, !PT ;  /* 0x000000026f6c7210 */ /* 0x000fe400017fe4ff */
[----:B------:R-:W-:-:S05]  /*4fdf0*/  IADD3 R111, P2, R112, R213, RZ ;  /* 0x000000d5706f7210 */ /* 0x000fca0007f5e0ff */
[----:B------:R-:W-:Y:S01]  /*4fe00*/  IMAD.X R110, R113, 0x1, R2, P2 ;  /* 0x00000001716e7824 */ /* 0x000fe200010e0602 */
        /* <DEDUP_REMOVED lines=10> */
[----:B------:R-:W-:-:S04]  /*4feb0*/  IADD3 R123, P2, R124, R213, RZ ;  /* 0x000000d57c7b7210 */ /* 0x000fc80007f5e0ff */
        /* <DEDUP_REMOVED lines=9> */
[----:B------:R-:W-:Y:S02]  /*4ff50*/  IADD3 R169, P2, R170, R213, RZ ;  /* 0x000000d5aaa97210 */ /* 0x000fe40007f5e0ff */
[----:B------:R-:W-:-:S03]  /*4ff60*/  LOP3.LUT R105, R105, R104, RZ, 0x3c, !PT ;  /* 0x0000006869697212 */ /* 0x000fc600078e3cff */
[--C-:B------:R-:W-:Y:S01]  /*4ff70*/  IMAD.X R168, R171, 0x1, R2.reuse, P2 ;  /* 0x00000001aba87824 */ /* 0x100fe200010e0602 */
[----:B------:R-:W-:Y:S02]  /*4ff80*/  IADD3 R171, P2, R204, R213, RZ ;  /* 0x000000d5ccab7210 */ /* 0x000fe40007f5e0ff */
[----:B------:R-:W-:Y:S02]  /*4ff90*/  LOP3.LUT R107, R107, R106, RZ, 0x3c, !PT ;  /* 0x0000006a6b6b7212 */ /* 0x000fe400078e3cff */
[----:B------:R-:W-:Y:S02]  /*4ffa0*/  LOP3.LUT R109, R109, R108, RZ, 0x3c, !PT ;  /* 0x0000006c6d6d7212 */ /* 0x000fe400078e3cff */
[----:B------:R-:W-:Y:S01]  /*4ffb0*/  LOP3.LUT R111, R111, R110, RZ, 0x3c, !PT ;  /* 0x0000006e6f6f7212 */ /* 0x000fe200078e3cff */
[----:B------:R-:W-:Y:S01]  /*4ffc0*/  IMAD.X R170, R205, 0x1, R2, P2 ;  /* 0x00000001cdaa7824 */ /* 0x000fe200010e0602 */
[----:B------:R-:W-:Y:S02]  /*4ffd0*/  LOP3.LUT R104, R105, R104, RZ, 0x3c, !PT ;  /* 0x0000006869687212 */ /* 0x000fe400078e3cff */
[----:B------:R-:W-:-:S02]  /*4ffe0*/  LOP3.LUT R113, R113, R112, RZ, 0x3c, !PT ;  /* 0x0000007071717212 */ /* 0x000fc400078e3cff */
[----:B------:R-:W-:Y:S02]  /*4fff0*/  LOP3.LUT R106, R107, R106, RZ, 0x3c, !PT ;  /* 0x0000006a6b6a7212 */ /* 0x000fe400078e3cff */
[----:B------:R-:W-:Y:S02]  /*50000*/  IADD3 R205, P2, R206, R213, RZ ;  /* 0x000000d5cecd7210 */ /* 0x000fe40007f5e0ff */
[----:B------:R-:W-:Y:S02]  /*50010*/  LOP3.LUT R108, R109, R108, RZ, 0x3c, !PT ;  /* 0x0000006c6d6c7212 */ /* 0x000fe400078e3cff */
[----:B------:R-:W-:Y:S02]  /*50020*/  LOP3.LUT R117, R117, R116, RZ, 0x3c, !PT ;  /* 0x0000007475757212 */ /* 0x000fe400078e3cff */
[----:B------:R-:W-:Y:S02]  /*50030*/  LOP3.LUT R110, R111, R110, RZ, 0x3c, !PT ;  /* 0x0000006e6f6e7212 */ /* 0x000fe400078e3cff */
[----:B------:R-:W-:-:S02]  /*50040*/  LOP3.LUT R119, R119, R118, RZ, 0x3c, !PT ;  /* 0x0000007677777212 */ /* 0x000fc400078e3cff */
[----:B------:R-:W-:Y:S02]  /*50050*/  LOP3.LUT R105, R105, R104, RZ, 0x3c, !PT ;  /* 0x0000006869697212 */ /* 0x000fe400078e3cff */
[----:B------:R-:W-:Y:S02]  /*50060*/  LOP3.LUT R112, R113, R112, RZ, 0x3c, !PT ;  /* 0x0000007071707212 */ /* 0x000fe400078e3cff */
[----:B------:R-:W-:Y:S02]  /*50070*/  LOP3.LUT R121, R121, R120, RZ, 0x3c, !PT ;  /* 0x0000007879797212 */ /* 0x000fe400078e3cff */
[----:B------:R-:W-:Y:S02]  /*50080*/  LOP3.LUT R107, R107, R106, RZ, 0x3c, !PT ;  /* 0x0000006a6b6b7212 */ /* 0x000fe400078e3cff */
[----:B------:R-:W-:Y:S02]  /*50090*/  LOP3.LUT R123, R123, R122, RZ, 0x3c, !PT ;  /* 0x0000007a7b7b7212 */ /* 0x000fe400078e3cff */
[----:B------:R-:W-:Y:S01]  /*500a0*/  IADD3.X R204, R207, R2, RZ, P2, !PT ;  /* 0x00000002cfcc7210 */ /* 0x000fe200017fe4ff */
[----:B------:R-:W-:Y:S01]  /*500b0*/  IMAD.MOV.U32 R226, RZ, RZ, R115 ;  /* 0x000000ffffe27224 */ /* 0x000fe200078e0073 */
[----:B------:R-:W-:Y:S01]  /*500c0*/  LOP3.LUT R109, R109, R108, RZ, 0x3c, !PT ;  /* 0x0000006c6d6d7212 */ /* 0x000fe200078e3cff */
[----:B------:R-:W-:Y:S01]  /*500d0*/  IMAD.MOV.U32 R227, RZ, RZ, R114 ;  /* 0x000000ffffe37224 */ /* 0x000fe200078e0072 */
[----:B------:R-:W-:Y:S01]  /*500e0*/  LOP3.LUT R116, R117, R116, RZ, 0x3c, !PT ;  /* 0x0000007475747212 */ /* 0x000fe200078e3cff */
[----:B------:R1:W-:Y:S01]  /*500f0*/  LDGSTS.E [R3+0x3400], [R104.64], P0 ;  /* 0x0340000068037fae */ /* 0x0003e20008121844 */
[----:B------:R-:W-:-:S02]  /*50100*/  LOP3.LUT R125, R125, R124, RZ, 0x3c, !PT ;  /* 0x0000007c7d7d7212 */ /* 0x000fc400078e3cff */
[----:B------:R-:W-:Y:S02]  /*50110*/  IADD3 R207, P2, R208, R213, RZ ;  /* 0x000000d5d0cf7210 */ /* 0x000fe40007f5e0ff */
[----:B------:R-:W-:Y:S02]  /*50120*/  LOP3.LUT R111, R111, R110, RZ, 0x3c, !PT ;  /* 0x0000006e6f6f7212 */ /* 0x000fe400078e3cff */
[----:B------:R-:W-:Y:S02]  /*50130*/  LOP3.LUT R118, R119, R118, RZ, 0x3c, !PT ;  /* 0x0000007677767212 */ /* 0x000fe400078e3cff */
[----:B------:R-:W-:Y:S01]  /*50140*/  LOP3.LUT R127, R127, R126, RZ, 0x3c, !PT ;  /* 0x0000007e7f7f7212 */ /* 0x000fe200078e3cff */
[----:B------:R1:W-:Y:S01]  /*50150*/  STL.64 [R1+0x1a50], R104 ;  /* 0x001a506801007387 */ /* 0x0003e20000100a00 */
[----:B------:R-:W-:Y:S02]  /*50160*/  LOP3.LUT R113, R113, R112, RZ, 0x3c, !PT ;  /* 0x0000007071717212 */ /* 0x000fe400078e3cff */
[----:B------:R-:W-:-:S02]  /*50170*/  LOP3.LUT R120, R121, R120, RZ, 0x3c, !PT ;  /* 0x0000007879787212 */ /* 0x000fc400078e3cff */
[----:B------:R-:W-:Y:S01]  /*50180*/  LOP3.LUT R129, R129, R128, RZ, 0x3c, !PT ;  /* 0x0000008081817212 */ /* 0x000fe200078e3cff */
[----:B------:R-:W-:Y:S01]  /*50190*/  STL.64 [R1+0x1a10], R106 ;  /* 0x001a106a01007387 */ /* 0x000fe20000100a00 */
[----:B------:R-:W-:Y:S02]  /*501a0*/  LOP3.LUT R122, R123, R122, RZ, 0x3c, !PT ;  /* 0x0000007a7b7a7212 */ /* 0x000fe400078e3cff */
[----:B------:R-:W-:Y:S01]  /*501b0*/  LOP3.LUT R131, R131, R130, RZ, 0x3c, !PT ;  /* 0x0000008283837212 */ /* 0x000fe200078e3cff */
[----:B------:R-:W-:Y:S01]  /*501c0*/  STL.64 [R1+0x19d0], R108 ;  /* 0x0019d06c01007387 */ /* 0x000fe20000100a00 */
[----:B------:R-:W-:Y:S02]  /*501d0*/  LOP3.LUT R117, R117, R116, RZ, 0x3c, !PT ;  /* 0x0000007475757212 */ /* 0x000fe400078e3cff */
[----:B------:R-:W-:Y:S02]  /*501e0*/  LOP3.LUT R124, R125, R124, RZ, 0x3c, !PT ;  /* 0x0000007c7d7c7212 */ /* 0x000fe400078e3cff */
[----:B------:R-:W-:Y:S01]  /*501f0*/  LOP3.LUT R169, R169, R168, RZ, 0x3c, !PT ;  /* 0x000000a8a9a97212 */ /* 0x000fe200078e3cff */
[----:B------:R-:W-:Y:S01]  /*50200*/  IMAD.X R206, R209, 0x1, R2, P2 ;  /* 0x00000001d1ce7824 */ /* 0x000fe200010e0602 */
[----:B------:R-:W-:Y:S01]  /*50210*/  LOP3.LUT R119, R119, R118, RZ, 0x3c, !PT ;  /* 0x0000007677777212 */ /* 0x000fe200078e3cff */
[----:B------:R-:W-:Y:S01]  /*50220*/  STL.64 [R1+0x1990], R110 ;  /* 0x0019906e01007387 */ /* 0x000fe20000100a00 */
[----:B------:R-:W-:-:S02]  /*50230*/  LOP3.LUT R126, R127, R126, RZ, 0x3c, !PT ;  /* 0x0000007e7f7e7212 */ /* 0x000fc400078e3cff */
[----:B------:R-:W-:Y:S01]  /*50240*/  LOP3.LUT R171, R171, R170, RZ, 0x3c, !PT ;  /* 0x000000aaabab7212 */ /* 0x000fe200078e3cff */
[----:B------:R-:W-:Y:S01]  /*50250*/  STL.64 [R1+0x1950], R112 ;  /* 0x0019507001007387 */ /* 0x000fe20000100a00 */
[----:B------:R-:W-:Y:S02]  /*50260*/  LOP3.LUT R121, R121, R120, RZ, 0x3c, !PT ;  /* 0x0000007879797212 */ /* 0x000fe400078e3cff */
[----:B------:R-:W-:Y:S02]  /*50270*/  LOP3.LUT R128, R129, R128, RZ, 0x3c, !PT ;  /* 0x0000008081807212 */ /* 0x000fe400078e3cff */
[----:B------:R-:W-:Y:S01]  /*50280*/  LOP3.LUT R205, R205, R204, RZ, 0x3c, !PT ;  /* 0x000000cccdcd7212 */ /* 0x000fe200078e3cff */
[----:B------:R-:W-:Y:S01]  /*50290*/  STL.64 [R1+0x1910], R226 ;  /* 0x001910e201007387 */ /* 0x000fe20000100a00 */
[----:B------:R-:W-:Y:S02]  /*502a0*/  LOP3.LUT R123, R123, R122, RZ, 0x3c, !PT ;  /* 0x0000007a7b7b7212 */ /* 0x000fe400078e3cff */
[----:B------:R-:W-:Y:S01]  /*502b0*/  LOP3.LUT R130, R131, R130, RZ, 0x3c, !PT ;  /* 0x0000008283827212 */ /* 0x000fe200078e3cff */
[----:B------:R-:W-:Y:S01]  /*502c0*/  STL.64 [R1+0x18d0], R116 ;  /* 0x0018d07401007387 */ /* 0x000fe20000100a00 */
[----:B------:R-:W-:-:S02]  /*502d0*/  LOP3.LUT R125, R125, R124, RZ, 0x3c, !PT ;  /* 0x0000007c7d7d7212 */ /* 0x000fc400078e3cff */
[----:B------:R-:W-:Y:S01]  /*502e0*/  LOP3.LUT R168, R169, R168, RZ, 0x3c, !PT ;  /* 0x000000a8a9a87212 */ /* 0x000fe200078e3cff */
[----:B------:R2:W-:Y:S01]  /*502f0*/  STL.64 [R1+0x1890], R118 ;  /* 0x0018907601007387 */ /* 0x0005e20000100a00 */
        /* <DEDUP_REMOVED lines=8> */
[----:B------:R-:W-:Y:S01]  /*50380*/  STL.64 [R1+0x17d0], R124 ;  /* 0x0017d07c01007387 */ /* 0x000fe20000100a00 */
[----:B------:R-:W-:Y:S02]  /*50390*/  LOP3.LUT R169, R169, R168, RZ, 0x3c, !PT ;  /* 0x000000a8a9a97212 */ /* 0x000fe400078e3cff */
[----:B------:R-:W-:Y:S01]  /*503a0*/  LOP3.LUT R171, R171, R170, RZ, 0x3c, !PT ;  /* 0x000000aaabab7212 */ /* 0x000fe200078e3cff */
[----:B------:R-:W-:Y:S01]  /*503b0*/  STL.64 [R1+0x1790], R126 ;  /* 0x0017907e01007387 */ /* 0x000fe20000100a00 */
[----:B------:R-:W-:Y:S02]  /*503c0*/  LOP3.LUT R205, R205, R204, RZ, 0x3c, !PT ;  /* 0x000000cccdcd7212 */ /* 0x000fe400078e3cff */
[C---:B------:R-:W-:Y:S01]  /*503d0*/  LOP3.LUT R206, R207.reuse, R206, RZ, 0x3c, !PT ;  /* 0x000000cecfce7212 */ /* 0x040fe200078e3cff */
[----:B------:R-:W-:Y:S04]  /*503e0*/  STL.64 [R1+0x1750], R128 ;  /* 0x0017508001007387 */ /* 0x000fe80000100a00 */
[----:B------:R-:W-:Y:S01]  /*503f0*/  STL.64 [R1+0x1710], R130 ;  /* 0x0017108201007387 */ /* 0x000fe20000100a00 */
[----:B------:R-:W-:-:S03]  /*50400*/  LOP3.LUT R207, R207, R206, RZ, 0x3c, !PT ;  /* 0x000000cecfcf7212 */ /* 0x000fc600078e3cff */
[----:B------:R-:W-:Y:S04]  /*50410*/  STL.64 [R1+0x16d0], R168 ;  /* 0x0016d0a801007387 */ /* 0x000fe80000100a00 */
[----:B------:R-:W-:Y:S04]  /*50420*/  STL.64 [R1+0x1690], R170 ;  /* 0x001690aa01007387 */ /* 0x000fe80000100a00 */
[----:B------:R-:W-:Y:S04]  /*50430*/  STL.64 [R1+0x1650], R204 ;  /* 0x001650cc01007387 */ /* 0x000fe80000100a00 */
[----:B-1----:R-:W3:Y:S04]  /*50440*/  LDL.LU R104, [R1+0x1ea0] ;  /* 0x001ea00001687983 */ /* 0x002ee80000300800 */
[----:B------:R-:W-:Y:S04]  /*50450*/  STL.64 [R1+0x1610], R206 ;  /* 0x001610ce01007387 */ /* 0x000fe80000100a00 */
[----:B------:R-:W4:Y:S01]  /*50460*/  LDL.LU R114, [R1+0x1ee0] ;  /* 0x001ee00001727983 */ /* 0x000f220000300800 */
[----:B------:R-:W-:-:S03]  /*50470*/  IADD3 R209, P2, R224, R213, RZ ;  /* 0x000000d5e0d17210 */ /* 0x000fc60007f5e0ff */
[----:B------:R1:W-:Y:S02]  /*50480*/  LDGSTS.E [R3+0x3800], [R106.64], P0 ;  /* 0x038000006a037fae */ /* 0x0003e40008121844 */
[----:B------:R-:W-:Y:S02]  /*50490*/  IMAD.X R208, R225, 0x1, R2, P2 ;  /* 0x00000001e1d07824 */ /* 0x000fe400010e0602 */
[----:B------:R-:W-:Y:S01]  /*504a0*/  IMAD.MOV.U32 R224, RZ, RZ, R209 ;  /* 0x000000ffffe07224 */ /* 0x000fe200078e00d1 */
[----:B------:R1:W-:Y:S01]  /*504b0*/  LDGSTS.E [R3+0x3c00], [R108.64], P0 ;  /* 0x03c000006c037fae */ /* 0x0003e20008121844 */
[----:B------:R-:W-:-:S03]  /*504c0*/  IMAD.MOV.U32 R225, RZ, RZ, R208 ;  /* 0x000000ffffe17224 */ /* 0x000fc600078e00d0 */
[----:B------:R1:W-:Y:S04]  /*504d0*/  LDGSTS.E [R3+0x4000], [R110.64], P0 ;  /* 0x040000006e037fae */ /* 0x0003e80008121844 */
[----:B------:R-:W-:Y:S04]  /*504e0*/  STL.64 [R1+0x15d0], R224 ;  /* 0x0015d0e001007387 */ /* 0x000fe80000100a00 */
[----:B------:R1:W-:Y:S04]  /*504f0*/  LDGSTS.E [R3+0x4400], [R112.64], P0 ;  /* 0x0440000070037fae */ /* 0x0003e80008121844 */
[----:B------:R1:W-:Y:S04]  /*50500*/  LDGSTS.E [R3+0x4800], [R226.64], P0 ;  /* 0x04800000e2037fae */ /* 0x0003e80008121844 */
[----:B------:R-:W4:Y:S04]  /*50510*/  LDL.LU R115, [R1+0x1f24] ;  /* 0x001f240001737983 */ /* 0x000f280000300800 */
[----:B------:R1:W-:Y:S04]  /*50520*/  LDGSTS.E [R3+0x4c00], [R116.64], P0 ;  /* 0x04c0000074037fae */ /* 0x0003e80008121844 */
[----:B------:R2:W-:Y:S01]  /*50530*/  LDGSTS.E [R3+0x5000], [R118.64], P0 ;  /* 0x0500000076037fae */ /* 0x0005e20008121844 */
[----:B------:R-:W-:-:S02]  /*50540*/  IADD3 R211, P2, R211, R213, RZ ;  /* 0x000000d5d3d37210 */ /* 0x000fc40007f5e0ff */
[----:B------:R-:W-:Y:S01]  /*50550*/  IADD3 R210, P3, R210, R213, RZ ;  /* 0x000000d5d2d27210 */ /* 0x000fe20007f7e0ff */
[----:B------:R1:W-:Y:S04]  /*50560*/  LDGSTS.E [R3+0x5400], [R120.64], P0 ;  /* 0x0540000078037fae */ /* 0x0003e80008121844 */
[----:B------:R1:W-:Y:S04]  /*50570*/  LDGSTS.E [R3+0x5800], [R122.64], P0 ;  /* 0x058000007a037fae */ /* 0x0003e80008121844 */
[----:B--2---:R-:W2:Y:S04]  /*50580*/  LDL.LU R118, [R1+0x1f64] ;  /* 0x001f640001767983 */ /* 0x004ea80000300800 */
[----:B-1----:R-:W2:Y:S04]  /*50590*/  LDL.LU R117, [R1+0x1f20] ;  /* 0x001f200001757983 */ /* 0x002ea80000300800 */
[----:B------:R-:W2:Y:S04]  /*505a0*/  LDL.LU R119, [R1+0x1f60] ;  /* 0x001f600001777983 */ /* 0x000ea80000300800 */
[----:B------:R-:W2:Y:S04]  /*505b0*/  LDL.LU R113, [R1+0x1fa0] ;  /* 0x001fa00001717983 */ /* 0x000ea80000300800 */
[----:B------:R-:W2:Y:S04]  /*505c0*/  LDL.LU R112, [R1+0x1fa4] ;  /* 0x001fa40001707983 */ /* 0x000ea80000300800 */
[----:B------:R-:W2:Y:S04]  /*505d0*/  LDL.LU R111, [R1+0x1fe0] ;  /* 0x001fe000016f7983 */ /* 0x000ea80000300800 */
[----:B------:R-:W2:Y:S04]  /*505e0*/  LDL.LU R110, [R1+0x1fe4] ;  /* 0x001fe400016e7983 */ /* 0x000ea80000300800 */
[----:B------:R-:W-:Y:S04]  /*505f0*/  STL [R1+0x1ea4], R211 ;  /* 0x001ea4d301007387 */ /* 0x000fe80000100800 */
[----:B------:R1:W-:Y:S01]  /*50600*/  LDGSTS.E [R3+0x5c00], [R124.64], P0 ;  /* 0x05c000007c037fae */ /* 0x0003e20008121844 */
[----:B------:R-:W-:-:S03]  /*50610*/  LOP3.LUT R105, R215, 0x10, RZ, 0x3c, !PT ;  /* 0x00000010d7697812 */ /* 0x000fc600078e3cff */
[----:B------:R1:W-:Y:S04]  /*50620*/  LDGSTS.E [R3+0x6000], [R126.64], P0 ;  /* 0x060000007e037fae */ /* 0x0003e80008121844 */
[----:B------:R1:W-:Y:S04]  /*50630*/  LDGSTS.E [R3+0x6400], [R128.64], P0 ;  /* 0x0640000080037fae */ /* 0x0003e80008121844 */
[----:B------:R1:W-:Y:S04]  /*50640*/  LDGSTS.E [R3+0x6800], [R130.64], P0 ;  /* 0x0680000082037fae */ /* 0x0003e80008121844 */
[----:B------:R1:W-:Y:S04]  /*50650*/  LDGSTS.E [R3+0x6c00], [R168.64], P0 ;  /* 0x06c00000a8037fae */ /* 0x0003e80008121844 */
[----:B------:R1:W-:Y:S04]  /*50660*/  LDGSTS.E [R3+0x7000], [R170.64], P0 ;  /* 0x07000000aa037fae */ /* 0x0003e80008121844 */
[----:B------:R1:W-:Y:S04]  /*50670*/  LDGSTS.E [R3+0x7400], [R204.64], P0 ;  /* 0x07400000cc037fae */ /* 0x0003e80008121844 */
[----:B------:R1:W-:Y:S04]  /*50680*/  LDGSTS.E [R3+0x7800], [R206.64], P0 ;  /* 0x07800000ce037fae */ /* 0x0003e80008121844 */
[----:B------:R1:W-:Y:S02]  /*50690*/  LDGSTS.E [R3+0x7c00], [R224.64], P0 ;  /* 0x07c00000e0037fae */ /* 0x0003e40008121844 */
[----:B-1----:R-:W-:Y:S01]  /*506a0*/  IMAD R3, R252, 0x8000, R105 ;  /* 0x00008000fc037824 */ /* 0x002fe200078e0269 */
[----:B---3--:R-:W-:-:S05]  /*506b0*/  IADD3.X R104, R104, R2, RZ, P2, !PT ;  /* 0x0000000268687210 */ /* 0x008fca00017fe4ff */
[----:B------:R1:W-:Y:S01]  /*506c0*/  STL [R1+0x1ea0], R104 ;  /* 0x001ea06801007387 */ /* 0x0003e20000100800 */
[----:B----4-:R-:W-:-:S03]  /*506d0*/  IMAD.X R114, R114, 0x1, R2, P3 ;  /* 0x0000000172727824 */ /* 0x010fc600018e0602 */
[----:B------:R-:W-:Y:S04]  /*506e0*/  STL [R1+0x1ee4], R210 ;  /* 0x001ee4d201007387 */ /* 0x000fe80000100800 */
[----:B------:R-:W3:Y:S04]  /*506f0*/  LDL.LU R106, [R1+0x2024] ;  /* 0x00202400016a7983 */ /* 0x000ee80000300800 */
[----:B------:R4:W-:Y:S04]  /*50700*/  STL [R1+0x1ee0], R114 ;  /* 0x001ee07201007387 */ /* 0x0009e80000100800 */
[----:B------:R-:W3:Y:S04]  /*50710*/  LDL.LU R108, [R1+0x2064] ;  /* 0x00206400016c7983 */ /* 0x000ee80000300800 */
[----:B------:R-:W3:Y:S01]  /*50720*/  LDL.LU R107, [R1+0x2020] ;  /* 0x00202000016b7983 */ /* 0x000ee20000300800 */
[----:B------:R-:W-:-:S03]  /*50730*/  IMAD.MOV.U32 R105, RZ, RZ, R104 ;  /* 0x000000ffff697224 */ /* 0x000fc600078e0068 */
[----:B------:R-:W3:Y:S01]  /*50740*/  LDL.LU R109, [R1+0x2060] ;  /* 0x00206000016d7983 */ /* 0x000ee20000300800 */
[----:B-1----:R-:W-:-:S05]  /*50750*/  IMAD.MOV.U32 R104, RZ, RZ, R211 ;  /* 0x000000ffff687224 */ /* 0x002fca00078e00d3 */
[----:B------:R1:W-:Y:S01]  /*50760*/  LDGSTS.E [R3+0x80], [R104.64], P0 ;  /* 0x0008000068037fae */ /* 0x0003e20008121844 */
[-C--:B------:R-:W-:Y:S01]  /*50770*/  IADD3 R115, P2, R115, R213.reuse, RZ ;  /* 0x000000d573737210 */ /* 0x080fe20007f5e0ff */
[----:B-1----:R-:W-:Y:S02]  /*50780*/  IMAD.MOV.U32 R104, RZ, RZ, R210 ;  /* 0x000000ffff687224 */ /* 0x002fe400078e00d2 */
[----:B------:R-:W-:Y:S02]  /*50790*/  IMAD.MOV.U32 R105, RZ, RZ, R114 ;  /* 0x000000ffff697224 */ /* 0x000fe400078e0072 */
[----:B----4-:R-:W4:Y:S04]  /*507a0*/  LDL.LU R114, [R1+0x20a4] ;  /* 0x0020a40001727983 */ /* 0x010f280000300800 */
[----:B------:R-:W4:Y:S01]  /*507b0*/  LDL.LU R116, [R1+0x20e4] ;  /* 0x0020e40001747983 */ /* 0x000f220000300800 */
[----:B--2---:R-:W-:-:S03]  /*507c0*/  IADD3 R118, P3, R118, R213, RZ ;  /* 0x000000d576767210 */ /* 0x004fc60007f7e0ff */
[----:B------:R1:W-:Y:S01]  /*507d0*/  LDGSTS.E [R3+0x480], [R104.64], P0 ;  /* 0x0048000068037fae */ /* 0x0003e20008121844 */
[----:B------:R-:W-:-:S03]  /*507e0*/  IADD3.X R117, R117, R2, RZ, P2, !PT ;  /* 0x0000000275757210 */ /* 0x000fc600017fe4ff */
[----:B------:R2:W-:Y:S01]  /*507f0*/  STL [R1+0x1f24], R115 ;  /* 0x001f247301007387 */ /* 0x0005e20000100800 */
[----:B------:R-:W-:-:S03]  /*50800*/  IMAD.X R119, R119, 0x1, R2, P3 ;  /* 0x0000000177777824 */ /* 0x000fc600018e0602 */
[----:B------:R2:W-:Y:S01]  /*50810*/  STL [R1+0x1f20], R117 ;  /* 0x001f207501007387 */ /* 0x0005e20000100800 */
[----:B-1----:R-:W-:-:S03]  /*50820*/  IMAD.MOV.U32 R104, RZ, RZ, R115 ;  /* 0x000000ffff687224 */ /* 0x002fc600078e0073 */
[----:B------:R-:W-:Y:S01]  /*50830*/  STL [R1+0x1f64], R118 ;  /* 0x001f647601007387 */ /* 0x000fe20000100800 */
[----:B------:R-:W-:-:S03]  /*50840*/  IMAD.MOV.U32 R105, RZ, RZ, R117 ;  /* 0x000000ffff697224 */ /* 0x000fc600078e0075 */
[----:B--2---:R-:W4:Y:S04]  /*50850*/  LDL.LU R115, [R1+0x20a0] ;  /* 0x0020a00001737983 */ /* 0x004f280000300800 */
[----:B------:R1:W-:Y:S04]  /*50860*/  STL [R1+0x1f60], R119 ;  /* 0x001f607701007387 */ /* 0x0003e80000100800 */
[----:B------:R1:W-:Y:S04]  /*50870*/  LDGSTS.E [R3+0x880], [R104.64], P0 ;  /* 0x0088000068037fae */ /* 0x0003e80008121844 */
[----:B------:R-:W4:Y:S01]  /*50880*/  LDL.LU R117, [R1+0x20e0] ;  /* 0x0020e00001757983 */ /* 0x000f220000300800 */
[----:B-1----:R-:W-:-:S02]  /*50890*/  IMAD.MOV.U32 R105, RZ, RZ, R119 ;  /* 0x000000ffff697224 */ /* 0x002fc400078e0077 */
[----:B------:R-:W-:Y:S01]  /*508a0*/  IMAD.MOV.U32 R104, RZ, RZ, R118 ;  /* 0x000000ffff687224 */ /* 0x000fe200078e0076 */
[----:B------:R-:W4:Y:S04]  /*508b0*/  LDL.LU R119, [R1+0x2120] ;  /* 0x0021200001777983 */ /* 0x000f280000300800 */
[----:B------:R-:W4:Y:S04]  /*508c0*/  LDL.LU R118, [R1+0x2124] ;  /* 0x0021240001767983 */ /* 0x000f280000300800 */
[----:B------:R-:W4:Y:S04]  /*508d0*/  LDL.LU R121, [R1+0x2160] ;  /* 0x0021600001797983 */ /* 0x000f280000300800 */
[----:B------:R-:W4:Y:S01]  /*508e0*/  LDL.LU R120, [R1+0x2164] ;  /* 0x0021640001787983 */ /* 0x000f220000300800 */
[----:B------:R-:W-:-:S02]  /*508f0*/  IADD3 R112, P2, R112, R213, RZ ;  /* 0x000000d570707210 */ /* 0x000fc40007f5e0ff */
[----:B------:R-:W-:Y:S01]  /*50900*/  IADD3 R110, P3, R110, R213, RZ ;  /* 0x000000d56e6e7210 */ /* 0x000fe20007f7e0ff */
[----:B------:R1:W-:Y:S02]  /*50910*/  LDGSTS.E [R3+0xc80], [R104.64], P0 ;  /* 0x00c8000068037fae */ /* 0x0003e40008121844 */
[----:B------:R-:W-:Y:S01]  /*50920*/  IMAD.X R113, R113, 0x1, R2, P2 ;  /* 0x0000000171717824 */ /* 0x000fe200010e0602 */
[----:B------:R-:W-:Y:S01]  /*50930*/  IADD3.X R111, R111, R2, RZ, P3, !PT ;  /* 0x000000026f6f7210 */ /* 0x000fe20001ffe4ff */
[----:B------:R-:W-:Y:S01]  /*50940*/  STL [R1+0x1fa4], R112 ;  /* 0x001fa47001007387 */ /* 0x000fe20000100800 */
[----:B-1----:R-:W-:Y:S02]  /*50950*/  IMAD.MOV.U32 R104, RZ, RZ, R112 ;  /* 0x000000ffff687224 */ /* 0x002fe400078e0070 */
[----:B------:R-:W-:Y:S01]  /*50960*/  IMAD.MOV.U32 R105, RZ, RZ, R113 ;  /* 0x000000ffff697224 */ /* 0x000fe200078e0071 */
[----:B------:R-:W-:Y:S04]  /*50970*/  STL [R1+0x1fa0], R113 ;  /* 0x001fa07101007387 */ /* 0x000fe80000100800 */
[----:B------:R1:W-:Y:S04]  /*50980*/  LDGSTS.E [R3+0x1080], [R104.64], P0 ;  /* 0x0108000068037fae */ /* 0x0003e80008121844 */
[----:B------:R-:W-:Y:S04]  /*50990*/  STL [R1+0x1fe4], R110 ;  /* 0x001fe46e01007387 */ /* 0x000fe80000100800 */
[----:B------:R-:W-:Y:S01]  /*509a0*/  STL [R1+0x1fe0], R111 ;  /* 0x001fe06f01007387 */ /* 0x000fe20000100800 */
[----:B-1----:R-:W-:-:S02]  /*509b0*/  IMAD.MOV.U32 R104, RZ, RZ, R110 ;  /* 0x000000ffff687224 */ /* 0x002fc400078e006e */
[----:B------:R-:W-:-:S05]  /*509c0*/  IMAD.MOV.U32 R105, RZ, RZ, R111 ;  /* 0x000000ffff697224 */ /* 0x000fca00078e006f */
[----:B------:R1:W-:Y:S01]  /*509d0*/  LDGSTS.E [R3+0x1480], [R104.64], P0 ;  /* 0x0148000068037fae */ /* 0x0003e20008121844 */
[----:B---3--:R-:W-:-:S05]  /*509e0*/  IADD3 R106, P2, R106, R213, RZ ;  /* 0x000000d56a6a7210 */ /* 0x008fca0007f5e0ff */
[----:B------:R-:W-:Y:S01]  /*509f0*/  STL [R1+0x2024], R106 ;  /* 0x0020246a01007387 */ /* 0x000fe20000100800 */
[----:B------:R-:W-:Y:S01]  /*50a00*/  IADD3 R108, P3, R108, R213, RZ ;  /* 0x000000d56c6c7210 */ /* 0x000fe20007f7e0ff */
[----:B------:R-:W-:Y:S01]  /*50a10*/  IMAD.X R107, R107, 0x1, R2, P2 ;  /* 0x000000016b6b7824 */ /* 0x000fe200010e0602 */
[----:B-1----:R-:W-:-:S03]  /*50a20*/  MOV R104, R106 ;  /* 0x0000006a00687202 */ /* 0x002fc60000000f00 */
[----:B------:R-:W-:Y:S01]  /*50a30*/  IMAD.MOV.U32 R105, RZ, RZ, R107 ;  /* 0x000000ffff697224 */ /* 0x000fe200078e006b */
[----:B------:R1:W-:Y:S01]  /*50a40*/  STL [R1+0x2020], R107 ;  /* 0x0020206b01007387 */ /* 0x0003e20000100800 */
[----:B------:R-:W-:-:S03]  /*50a50*/  IMAD.X R109, R109, 0x1, R2, P3 ;  /* 0x000000016d6d7824 */ /* 0x000fc600018e0602 */
[----:B------:R-:W-:Y:S04]  /*50a60*/  STL [R1+0x2064], R108 ;  /* 0x0020646c01007387 */ /* 0x000fe80000100800 */
[----:B------:R3:W-:Y:S04]  /*50a70*/  LDGSTS.E [R3+0x1880], [R104.64], P0 ;  /* 0x0188000068037fae */ /* 0x0007e80008121844 */
[----:B-1----:R-:W2:Y:S04]  /*50a80*/  LDL.LU.64 R106, [R1+0x1a88] ;  /* 0x001a8800016a7983 */ /* 0x002ea80000300a00 */
[----:B------:R1:W-:Y:S01]  /*50a90*/  STL [R1+0x2060], R109 ;  /* 0x0020606d01007387 */ /* 0x0003e20000100800 */
[----:B---3--:R-:W-:-:S02]  /*50aa0*/  IMAD.MOV.U32 R104, RZ, RZ, R108 ;  /* 0x000000ffff687224 */ /* 0x008fc400078e006c */
[----:B------:R-:W-:Y:S02]  /*50ab0*/  IMAD.MOV.U32 R105, RZ, RZ, R109 ;  /* 0x000000ffff697224 */ /* 0x000fe400078e006d */
[----:B-1----:R-:W3:Y:S01]  /*50ac0*/  LDL.LU.64 R108, [R1+0x1a48] ;  /* 0x001a4800016c7983 */ /* 0x002ee20000300a00 */
[----:B----4-:R-:W-:-:S03]  /*50ad0*/  IADD3 R114, P2, R114, R213, RZ ;  /* 0x000000d572727210 */ /* 0x010fc60007f5e0ff */
[----:B------:R-:W4:Y:S01]  /*50ae0*/  LDL.LU.64 R110, [R1+0x1a08] ;  /* 0x001a0800016e7983 */ /* 0x000f220000300a00 */
[----:B------:R-:W-:-:S03]  /*50af0*/  IADD3 R116, P3, R116, R213, RZ ;  /* 0x000000d574747210 */ /* 0x000fc60007f7e0ff */
[----:B------:R-:W4:Y:S04]  /*50b00*/  LDL.LU.64 R112, [R1+0x19c8] ;  /* 0x0019c80001707983 */ /* 0x000f280000300a00 */
[----:B------:R1:W-:Y:S04]  /*50b10*/  LDGSTS.E [R3+0x1c80], [R104.64], P0 ;  /* 0x01c8000068037fae */ /* 0x0003e80008121844 */
[----:B------:R-:W-:Y:S01]  /*50b20*/  STL [R1+0x20a4], R114 ;  /* 0x0020a47201007387 */ /* 0x000fe20000100800 */
[----:B------:R-:W-:Y:S02]  /*50b30*/  IMAD.X R115, R115, 0x1, R2, P2 ;  /* 0x0000000173737824 */ /* 0x000fe400010e0602 */
[----:B-1----:R-:W-:-:S03]  /*50b40*/  IMAD.MOV.U32 R104, RZ, RZ, R114 ;  /* 0x000000ffff687224 */ /* 0x002fc600078e0072 */
[----:B------:R1:W-:Y:S01]  /*50b50*/  STL [R1+0x20a0], R115 ;  /* 0x0020a07301007387 */ /* 0x0003e20000100800 */
[----:B------:R-:W-:-:S03]  /*50b60*/  MOV R105, R115 ;  /* 0x0000007300697202 */ /* 0x000fc60000000f00 */
[----:B------:R-:W-:Y:S01]  /*50b70*/  STL [R1+0x20e4], R116 ;  /* 0x0020e47401007387 */ /* 0x000fe20000100800 */
[----:B------:R-:W-:-:S03]  /*50b80*/  IMAD.X R117, R117, 0x1, R2, P3 ;  /* 0x0000000175757824 */ /* 0x000fc600018e0602 */
[----:B------:R1:W-:Y:S04]  /*50b90*/  LDGSTS.E [R3+0x2080], [R104.64], P0 ;  /* 0x0208000068037fae */ /* 0x0003e80008121844 */
[----:B-1----:R-:W4:Y:S04]  /*50ba0*/  LDL.LU.64 R114, [R1+0x1988] ;  /* 0x0019880001727983 */ /* 0x002f280000300a00 */
[----:B------:R1:W-:Y:S01]  /*50bb0*/  STL [R1+0x20e0], R117 ;  /* 0x0020e07501007387 */ /* 0x0003e20000100800 */
[----:B------:R-:W-:Y:S01]  /*50bc0*/  IADD3 R118, P2, R118, R213, RZ ;  /* 0x000000d576767210 */ /* 0x000fe20007f5e0ff */
[----:B------:R-:W-:-:S02]  /*50bd0*/  IMAD.MOV.U32 R104, RZ, RZ, R116 ;  /* 0x000000ffff687224 */ /* 0x000fc400078e0074 */
[----:B------:R-:W-:Y:S02]  /*50be0*/  IMAD.MOV.U32 R105, RZ, RZ, R117 ;  /* 0x000000ffff697224 */ /* 0x000fe400078e0075 */
[----:B------:R-:W-:Y:S01]  /*50bf0*/  IMAD.X R119, R119, 0x1, R2, P2 ;  /* 0x0000000177777824 */ /* 0x000fe200010e0602 */
[----:B-1----:R-:W4:Y:S01]  /*50c00*/  LDL.LU.64 R116, [R1+0x1948] ;  /* 0x0019480001747983 */ /* 0x002f220000300a00 */
[----:B------:R-:W-:-:S03]  /*50c10*/  IADD3 R120, P3, R120, R213, RZ ;  /* 0x000000d578787210 */ /* 0x000fc60007f7e0ff */
[----:B------:R-:W-:Y:S04]  /*50c20*/  STL [R1+0x2124], R118 ;  /* 0x0021247601007387 */ /* 0x000fe80000100800 */
[----:B------:R1:W-:Y:S01]  /*50c30*/  LDGSTS.E [R3+0x2480], [R104.64], P0 ;  /* 0x0248000068037fae */ /* 0x0003e20008121844 */
[----:B------:R-:W-:-:S03]  /*50c40*/  IMAD.X R121, R121, 0x1, R2, P3 ;  /* 0x0000000179797824 */ /* 0x000fc600018e0602 */
[----:B------:R1:W-:Y:S04]  /*50c50*/  STL [R1+0x2120], R119 ;  /* 0x0021207701007387 */ /* 0x0003e80000100800 */
[----:B------:R-:W-:Y:S01]  /*50c60*/  STL [R1+0x2164], R120 ;  /* 0x0021647801007387 */ /* 0x000fe20000100800 */
[----:B-1----:R-:W-:Y:S02]  /*50c70*/  IMAD.MOV.U32 R104, RZ, RZ, R118 ;  /* 0x000000ffff687224 */ /* 0x002fe400078e0076 */
[----:B------:R-:W-:Y:S02]  /*50c80*/  IMAD.MOV.U32 R105, RZ, RZ, R119 ;  /* 0x000000ffff697224 */ /* 0x000fe400078e0077 */
[----:B------:R-:W4:Y:S04]  /*50c90*/  LDL.LU.64 R118, [R1+0x1908] ;  /* 0x0019080001767983 */ /* 0x000f280000300a00 */
[----:B------:R1:W-:Y:S04]  /*50ca0*/  LDGSTS.E [R3+0x2880], [R104.64], P0 ;  /* 0x0288000068037fae */ /* 0x0003e80008121844 */
[----:B------:R1:W-:Y:S02]  /*50cb0*/  STL [R1+0x2160], R121 ;  /* 0x0021607901007387 */ /* 0x0003e40000100800 */
[----:B-1----:R-:W-:Y:S01]  /*50cc0*/  MOV R104, R120 ;  /* 0x0000007800687202 */ /* 0x002fe20000000f00 */
[----:B------:R-:W-:-:S02]  /*50cd0*/  IMAD.MOV.U32 R105, RZ, RZ, R121 ;  /* 0x000000ffff697224 */ /* 0x000fc400078e0079 */
        /* <DEDUP_REMOVED lines=16> */
[----:B--2---:R-:W-:-:S05]  /*50de0*/  IADD3 R105, P2, R106, R213, RZ ;  /* 0x000000d56a697210 */ /* 0x004fca0007f5e0ff */
[----:B------:R-:W-:Y:S01]  /*50df0*/  IMAD.X R104, R107, 0x1, R2, P2 ;  /* 0x000000016b687824 */ /* 0x000fe200010e0602 */
[----:B---3--:R-:W-:-:S05]  /*50e00*/  IADD3 R107, P2, R108, R213, RZ ;  /* 0x000000d56c6b7210 */ /* 0x008fca0007f5e0ff */
[----:B------:R-:W-:Y:S01]  /*50e10*/  IMAD.X R106, R109, 0x1, R2, P2 ;  /* 0x000000016d6a7824 */ /* 0x000fe200010e0602 */
[----:B----4-:R-:W-:-:S05]  /*50e20*/  IADD3 R109, P2, R110, R213, RZ ;  /* 0x000000d56e6d7210 */ /* 0x010fca0007f5e0ff */
        /* <DEDUP_REMOVED lines=30> */
[-C--:B------:R-:W-:Y:S02]  /*51010*/  IADD3 R207, P2, R208, R213.reuse, RZ ;  /* 0x000000d5d0cf7210 */ /* 0x080fe40007f5e0ff */
[----:B------:R-:W-:Y:S02]  /*51020*/  LOP3.LUT R107, R107, R106, RZ, 0x3c, !PT ;  /* 0x0000006a6b6b7212 */ /* 0x000fe400078e3cff */
[----:B------:R-:W-:Y:S01]  /*51030*/  LOP3.LUT R109, R109, R108, RZ, 0x3c, !PT ;  /* 0x0000006c6d6d7212 */ /* 0x000fe200078e3cff */
[----:B------:R-:W-:Y:S01]  /*51040*/  IMAD.X R206, R209, 0x1, R2, P2 ;  /* 0x00000001d1ce7824 */ /* 0x000fe200010e0602 */
[----:B------:R-:W-:Y:S02]  /*51050*/  LOP3.LUT R111, R111, R110, RZ, 0x3c, !PT ;  /* 0x0000006e6f6f7212 */ /* 0x000fe400078e3cff */
[----:B------:R-:W-:Y:S02]  /*51060*/  IADD3 R209, P2, R210, R213, RZ ;  /* 0x000000d5d2d17210 */ /* 0x000fe40007f5e0ff */
[----:B------:R-:W-:-:S02]  /*51070*/  LOP3.LUT R104, R105, R104, RZ, 0x3c, !PT ;  /* 0x0000006869687212 */ /* 0x000fc400078e3cff */
[----:B------:R-:W-:Y:S02]  /*51080*/  LOP3.LUT R106, R107, R106, RZ, 0x3c, !PT ;  /* 0x0000006a6b6a7212 */ /* 0x000fe400078e3cff */
[----:B------:R-:W-:Y:S02]  /*51090*/  LOP3.LUT R115, R115, R114, RZ, 0x3c, !PT ;  /* 0x0000007273737212 */ /* 0x000fe400078e3cff */
[----:B------:R-:W-:Y:S02]  /*510a0*/  LOP3.LUT R108, R109, R108, RZ, 0x3c, !PT ;  /* 0x0000006c6d6c7212 */ /* 0x000fe400078e3cff */
[----:B------:R-:W-:Y:S02]  /*510b0*/  LOP3.LUT R117, R117, R116, RZ, 0x3c, !PT ;  /* 0x0000007475757212 */ /* 0x000fe400078e3cff */
[----:B------:R-:W-:Y:S01]  /*510c0*/  LOP3.LUT R110, R111, R110, RZ, 0x3c, !PT ;  /* 0x0000006e6f6e7212 */ /* 0x000fe200078e3cff */
[----:B------:R-:W-:Y:S01]  /*510d0*/  IMAD.X R208, R211, 0x1, R2, P2 ;  /* 0x00000001d3d07824 */ /* 0x000fe200010e0602 */
[----:B------:R-:W-:-:S02]  /*510e0*/  LOP3.LUT R105, R105, R104, RZ, 0x3c, !PT ;  /* 0x0000006869697212 */ /* 0x000fc400078e3cff */
[----:B------:R-:W-:Y:S02]  /*510f0*/  LOP3.LUT R121, R121, R120, RZ, 0x3c, !PT ;  /* 0x0000007879797212 */ /* 0x000fe400078e3cff */
[----:B------:R-:W-:Y:S02]  /*51100*/  LOP3.LUT R107, R107, R106, RZ, 0x3c, !PT ;  /* 0x0000006a6b6b7212 */ /* 0x000fe400078e3cff */
[----:B------:R-:W-:Y:S02]  /*51110*/  LOP3.LUT R114, R115, R114, RZ, 0x3c, !PT ;  /* 0x0000007273727212 */ /* 0x000fe400078e3cff */
[----:B------:R-:W-:Y:S02]  /*51120*/  LOP3.LUT R123, R123, R122, RZ, 0x3c, !PT ;  /* 0x0000007a7b7b7212 */ /* 0x000fe400078e3cff */
[----:B------:R-:W-:Y:S02]  /*51130*/  IADD3 R211, P2, R224, R213, RZ ;  /* 0x000000d5e0d37210 */ /* 0x000fe40007f5e0ff */
[----:B------:R-:W-:-:S02]  /*51140*/  LOP3.LUT R109, R109, R108, RZ, 0x3c, !PT ;  /* 0x0000006c6d6d7212 */ /* 0x000fc400078e3cff */
[----:B------:R-:W-:Y:S02]  /*51150*/  LOP3.LUT R116, R117, R116, RZ, 0x3c, !PT ;  /* 0x0000007475747212 */ /* 0x000fe400078e3cff */
[----:B------:R-:W-:Y:S01]  /*51160*/  LOP3.LUT R125, R125, R124, RZ, 0x3c, !PT ;  /* 0x0000007c7d7d7212 */ /* 0x000fe200078e3cff */
[----:B------:R-:W-:Y:S01]  /*51170*/  IMAD.MOV.U32 R228, RZ, RZ, R113 ;  /* 0x000000ffffe47224 */ /* 0x000fe200078e0071 */
[----:B------:R-:W-:Y:S01]  /*51180*/  LOP3.LUT R111, R111, R110, RZ, 0x3c, !PT ;  /* 0x0000006e6f6f7212 */ /* 0x000fe200078e3cff */
[----:B------:R-:W-:Y:S01]  /*51190*/  IMAD.MOV.U32 R229, RZ, RZ, R112 ;  /* 0x000000ffffe57224 */ /* 0x000fe200078e0070 */
[----:B------:R-:W-:Y:S01]  /*511a0*/  LOP3.LUT R127, R127, R126, RZ, 0x3c, !PT ;  /* 0x0000007e7f7f7212 */ /* 0x000fe200078e3cff */
[----:B------:R1:W-:Y:S01]  /*511b0*/  STL.64 [R1+0x1a88], R104 ;  /* 0x001a886801007387 */ /* 0x0003e20000100a00 */
[----:B------:R-:W-:Y:S02]  /*511c0*/  LOP3.LUT R120, R121, R120, RZ, 0x3c, !PT ;  /* 0x0000007879787212 */ /* 0x000fe400078e3cff */
[----:B------:R-:W-:Y:S01]  /*511d0*/  LOP3.LUT R129, R129, R128, RZ, 0x3c, !PT ;  /* 0x0000008081817212 */ /* 0x000fe200078e3cff */
[----:B------:R-:W-:Y:S01]  /*511e0*/  STL.64 [R1+0x1a48], R106 ;  /* 0x001a486a01007387 */ /* 0x000fe20000100a00 */
[----:B------:R-:W-:-:S02]  /*511f0*/  LOP3.LUT R115, R115, R114, RZ, 0x3c, !PT ;  /* 0x0000007273737212 */ /* 0x000fc400078e3cff */
[----:B------:R-:W-:Y:S02]  /*51200*/  LOP3.LUT R122, R123, R122, RZ, 0x3c, !PT ;  /* 0x0000007a7b7a7212 */ /* 0x000fe400078e3cff */
[----:B------:R-:W-:Y:S01]  /*51210*/  LOP3.LUT R131, R131, R130, RZ, 0x3c, !PT ;  /* 0x0000008283837212 */ /* 0x000fe200078e3cff */
[----:B------:R-:W-:Y:S01]  /*51220*/  STL.64 [R1+0x1a08], R108 ;  /* 0x001a086c01007387 */ /* 0x000fe20000100a00 */
[----:B------:R-:W-:Y:S01]  /*51230*/  IADD3.X R210, R225, R2, RZ, P2, !PT ;  /* 0x00000002e1d27210 */ /* 0x000fe200017fe4ff */
[----:B------:R-:W-:Y:S01]  /*51240*/  IMAD.MOV.U32 R224, RZ, RZ, R119 ;  /* 0x000000ffffe07224 */ /* 0x000fe200078e0077 */
[----:B------:R-:W-:Y:S01]  /*51250*/  LOP3.LUT R117, R117, R116, RZ, 0x3c, !PT ;  /* 0x0000007475757212 */ /* 0x000fe200078e3cff */
[----:B------:R-:W-:Y:S01]  /*51260*/  IMAD.MOV.U32 R225, RZ, RZ, R118 ;  /* 0x000000ffffe17224 */ /* 0x000fe200078e0076 */
[----:B------:R-:W-:Y:S02]  /*51270*/  LOP3.LUT R124, R125, R124, RZ, 0x3c, !PT ;  /* 0x0000007c7d7c7212 */ /* 0x000fe400078e3cff */
        /* <DEDUP_REMOVED lines=8> */
[----:B------:R2:W-:Y:S01]  /*51300*/  STL.64 [R1+0x1948], R114 ;  /* 0x0019487201007387 */ /* 0x0005e20000100a00 */
[----:B------:R-:W-:Y:S02]  /*51310*/  LOP3.LUT R123, R123, R122, RZ, 0x3c, !PT ;  /* 0x0000007a7b7b7212 */ /* 0x000fe400078e3cff */
[----:B------:R-:W-:-:S02]  /*51320*/  LOP3.LUT R130, R131, R130, RZ, 0x3c, !PT ;  /* 0x0000008283827212 */ /* 0x000fc400078e3cff */
[----:B------:R-:W-:Y:S01]  /*51330*/  LOP3.LUT R207, R207, R206, RZ, 0x3c, !PT ;  /* 0x000000cecfcf7212 */ /* 0x000fe200078e3cff */
[----:B------:R3:W-:Y:S01]  /*51340*/  STL.64 [R1+0x1908], R116 ;  /* 0x0019087401007387 */ /* 0x0007e20000100a00 */
        /* <DEDUP_REMOVED lines=21> */
[----:B------:R-:W-:Y:S04]  /*514a0*/  STL.64 [R1+0x1788], R130 ;  /* 0x0017888201007387 */ /* 0x000fe80000100a00 */
[----:B------:R-:W-:Y:S01]  /*514b0*/  STL.64 [R1+0x1748], R168 ;  /* 0x001748a801007387 */ /* 0x000fe20000100a00 */
[----:B------:R-:W-:-:S03]  /*514c0*/  IMAD.MOV.U32 R226, RZ, RZ, R211 ;  /* 0x000000ffffe27224 */ /* 0x000fc600078e00d3 */
[----:B------:R-:W-:Y:S01]  /*514d0*/  STL.64 [R1+0x1708], R170 ;  /* 0x001708aa01007387 */ /* 0x000fe20000100a00 */
[----:B------:R-:W-:-:S03]  /*514e0*/  IMAD.MOV.U32 R227, RZ, RZ, R210 ;  /* 0x000000ffffe37224 */ /* 0x000fc600078e00d2 */
[----:B------:R-:W-:Y:S04]  /*514f0*/  STL.64 [R1+0x16c8], R204 ;  /* 0x0016c8cc01007387 */ /* 0x000fe80000100a00 */
[----:B------:R-:W-:Y:S04]  /*51500*/  STL.64 [R1+0x1688], R206 ;  /* 0x001688ce01007387 */ /* 0x000fe80000100a00 */
[----:B------:R1:W-:Y:S04]  /*51510*/  LDGSTS.E [R3+0x3080], [R104.64], P0 ;  /* 0x0308000068037fae */ /* 0x0003e80008121844 */
[----:B------:R-:W-:Y:S04]  /*51520*/  STL.64 [R1+0x1648], R208 ;  /* 0x001648d001007387 */ /* 0x000fe80000100a00 */
[----:B------:R2:W-:Y:S04]  /*51530*/  LDGSTS.E [R3+0x3480], [R106.64], P0 ;  /* 0x034800006a037fae */ /* 0x0005e80008121844 */
[----:B-1----:R-:W4:Y:S04]  /*51540*/  LDL.LU R104, [R1+0x1ea8] ;  /* 0x001ea80001687983 */ /* 0x002f280000300800 */
[----:B------:R-:W-:Y:S04]  /*51550*/  STL.64 [R1+0x1608], R226 ;  /* 0x001608e201007387 */ /* 0x000fe80000100a00 */
[----:B------:R-:W4:Y:S04]  /*51560*/  LDL.LU R112, [R1+0x1ee8] ;  /* 0x001ee80001707983 */ /* 0x000f280000300800 */
[----:B------:R1:W-:Y:S04]  /*51570*/  LDGSTS.E [R3+0x3880], [R108.64], P0 ;  /* 0x038800006c037fae */ /* 0x0003e80008121844 */
[----:B------:R-:W4:Y:S04]  /*51580*/  LDL.LU R113, [R1+0x1f2c] ;  /* 0x001f2c0001717983 */ /* 0x000f280000300800 */
[----:B------:R1:W-:Y:S04]  /*51590*/  LDGSTS.E [R3+0x3c80], [R110.64], P0 ;  /* 0x03c800006e037fae */ /* 0x0003e80008121844 */
[----:B------:R1:W-:Y:S04]  /*515a0*/  LDGSTS.E [R3+0x4080], [R228.64], P0 ;  /* 0x04080000e4037fae */ /* 0x0003e80008121844 */
[----:B------:R2:W-:Y:S04]  /*515b0*/  LDGSTS.E [R3+0x4480], [R114.64], P0 ;  /* 0x0448000072037fae */ /* 0x0005e80008121844 */
[----:B------:R-:W4:Y:S01]  /*515c0*/  LDL.LU R118, [R1+0x1f6c] ;  /* 0x001f6c0001767983 */ /* 0x000f220000300800 */
[----:B------:R-:W-:-:S03]  /*515d0*/  IADD3 R215, P2, R215, R213, RZ ;  /* 0x000000d5d7d77210 */ /* 0x000fc60007f5e0ff */
[----:B------:R3:W-:Y:S04]  /*515e0*/  LDGSTS.E [R3+0x4880], [R116.64], P0 ;  /* 0x0488000074037fae */ /* 0x0007e80008121844 */
[----:B--2---:R-:W2:Y:S04]  /*515f0*/  LDL.LU R115, [R1+0x1f28] ;  /* 0x001f280001737983 */ /* 0x004ea80000300800 */
[----:B------:R-:W2:Y:S04]  /*51600*/  LDL.LU R119, [R1+0x1f68] ;  /* 0x001f680001777983 */ /* 0x000ea80000300800 */
[----:B---3--:R-:W3:Y:S04]  /*51610*/  LDL.LU R117, [R1+0x1fa8] ;  /* 0x001fa80001757983 */ /* 0x008ee80000300800 */
[----:B------:R-:W3:Y:S01]  /*51620*/  LDL.LU R116, [R1+0x1fac] ;  /* 0x001fac0001747983 */ /* 0x000ee20000300800 */
[----:B------:R-:W-:-:S03]  /*51630*/  IADD3 R214, P3, R214, R213, RZ ;  /* 0x000000d5d6d67210 */ /* 0x000fc60007f7e0ff */
[----:B-1----:R-:W3:Y:S04]  /*51640*/  LDL.LU R111, [R1+0x1fe8] ;  /* 0x001fe800016f7983 */ /* 0x002ee80000300800 */
[----:B------:R-:W3:Y:S04]  /*51650*/  LDL.LU R110, [R1+0x1fec] ;  /* 0x001fec00016e7983 */ /* 0x000ee80000300800 */
[----:B------:R-:W-:Y:S04]  /*51660*/  STL [R1+0x1eac], R215 ;  /* 0x001eacd701007387 */ /* 0x000fe80000100800 */
        /* <DEDUP_REMOVED lines=14> */
[----:B----4-:R-:W-:-:S05]  /*51750*/  IADD3.X R104, R104, R2, RZ, P2, !PT ;  /* 0x0000000268687210 */ /* 0x010fca00017fe4ff */
[----:B------:R1:W-:Y:S01]  /*51760*/  STL [R1+0x1ea8], R104 ;  /* 0x001ea86801007387 */ /* 0x0003e20000100800 */
[----:B------:R-:W-:-:S03]  /*51770*/  IMAD.X R112, R112, 0x1, R2, P3 ;  /* 0x0000000170707824 */ /* 0x000fc600018e0602 */
[----:B------:R-:W-:Y:S04]  /*51780*/  STL [R1+0x1eec], R214 ;  /* 0x001eecd601007387 */ /* 0x000fe80000100800 */
[----:B------:R-:W4:Y:S04]  /*51790*/  LDL.LU R108, [R1+0x202c] ;  /* 0x00202c00016c7983 */ /* 0x000f280000300800 */
[----:B------:R1:W-:Y:S04]  /*517a0*/  STL [R1+0x1ee8], R112 ;  /* 0x001ee87001007387 */ /* 0x0003e80000100800 */
[----:B------:R-:W4:Y:S04]  /*517b0*/  LDL.LU R106, [R1+0x206c] ;  /* 0x00206c00016a7983 */ /* 0x000f280000300800 */
[----:B------:R-:W4:Y:S01]  /*517c0*/  LDL.LU R109, [R1+0x2028] ;  /* 0x00202800016d7983 */ /* 0x000f220000300800 */
[----:B------:R-:W-:-:S03]  /*517d0*/  IMAD.MOV.U32 R105, RZ, RZ, R104 ;  /* 0x000000ffff697224 */ /* 0x000fc600078e0068 */
[----:B------:R-:W4:Y:S01]  /*517e0*/  LDL.LU R107, [R1+0x2068] ;  /* 0x00206800016b7983 */ /* 0x000f220000300800 */
[----:B-1----:R-:W-:Y:S01]  /*517f0*/  IMAD.MOV.U32 R104, RZ, RZ, R215 ;  /* 0x000000ffff687224 */ /* 0x002fe200078e00d7 */
[-C--:B------:R-:W-:Y:S02]  /*51800*/  IADD3 R113, P2, R113, R213.reuse, RZ ;  /* 0x000000d571717210 */ /* 0x080fe40007f5e0ff */
[----:B------:R-:W-:Y:S02]  /*51810*/  IADD3 R118, P3, R118, R213, RZ ;  /* 0x000000d576767210 */ /* 0x000fe40007f7e0ff */
[----:B------:R1:W-:Y:S01]  /*51820*/  LDGSTS.E [R3+0x100], [R104.64], P0 ;  /* 0x0010000068037fae */ /* 0x0003e20008121844 */
[----:B--2---:R-:W-:Y:S01]  /*51830*/  IADD3.X R115, R115, R2, RZ, P2, !PT ;  /* 0x0000000273737210 */ /* 0x004fe200017fe4ff */
[----:B-1----:R-:W-:Y:S02]  /*51840*/  IMAD.MOV.U32 R104, RZ, RZ, R214 ;  /* 0x000000ffff687224 */ /* 0x002fe400078e00d6 */
[----:B------:R-:W-:-:S02]  /*51850*/  IMAD.MOV.U32 R105, RZ, RZ, R112 ;  /* 0x000000ffff697224 */ /* 0x000fc400078e0070 */
[----:B------:R-:W2:Y:S04]  /*51860*/  LDL.LU R112, [R1+0x20ac] ;  /* 0x0020ac0001707983 */ /* 0x000ea80000300800 */
[----:B------:R-:W2:Y:S04]  /*51870*/  LDL.LU R114, [R1+0x20ec] ;  /* 0x0020ec0001727983 */ /* 0x000ea80000300800 */
[----:B------:R1:W-:Y:S01]  /*51880*/  STL [R1+0x1f2c], R113 ;  /* 0x001f2c7101007387 */ /* 0x0003e20000100800 */
[----:B------:R-:W-:-:S03]  /*51890*/  IMAD.X R119, R119, 0x1, R2, P3 ;  /* 0x0000000177777824 */ /* 0x000fc600018e0602 */
[----:B------:R1:W-:Y:S04]  /*518a0*/  LDGSTS.E [R3+0x500], [R104.64], P0 ;  /* 0x0050000068037fae */ /* 0x0003e80008121844 */
[----:B------:R3:W-:Y:S04]  /*518b0*/  STL [R1+0x1f28], R115 ;  /* 0x001f287301007387 */ /* 0x0007e80000100800 */
[----:B------:R-:W-:Y:S01]  /*518c0*/  STL [R1+0x1f6c], R118 ;  /* 0x001f6c7601007387 */ /* 0x000fe20000100800 */
[----:B-1----:R-:W-:-:S03]  /*518d0*/  IMAD.MOV.U32 R104, RZ, RZ, R113 ;  /* 0x000000ffff687224 */ /* 0x002fc600078e0071 */
[----:B------:R-:W2:Y:S01]  /*518e0*/  LDL.LU R113, [R1+0x20a8] ;  /* 0x0020a80001717983 */ /* 0x000ea20000300800 */
[----:B------:R-:W-:-:S03]  /*518f0*/  IMAD.MOV.U32 R105, RZ, RZ, R115 ;  /* 0x000000ffff697224 */ /* 0x000fc600078e0073 */
[----:B------:R1:W-:Y:S04]  /*51900*/  STL [R1+0x1f68], R119 ;  /* 0x001f687701007387 */ /* 0x0003e80000100800 */
[----:B---3--:R-:W3:Y:S04]  /*51910*/  LDL.LU R115, [R1+0x20e8] ;  /* 0x0020e80001737983 */ /* 0x008ee80000300800 */
[----:B------:R1:W-:Y:S02]  /*51920*/  LDGSTS.E [R3+0x900], [R104.64], P0 ;  /* 0x0090000068037fae */ /* 0x0003e40008121844 */
[----:B-1----:R-:W-:-:S02]  /*51930*/  IMAD.MOV.U32 R105, RZ, RZ, R119 ;  /* 0x000000ffff697224 */ /* 0x002fc400078e0077 */
[----:B------:R-:W-:Y:S01]  /*51940*/  IMAD.MOV.U32 R104, RZ, RZ, R118 ;  /* 0x000000ffff687224 */ /* 0x000fe200078e0076 */
[----:B------:R-:W3:Y:S04]  /*51950*/  LDL.LU R119, [R1+0x2128] ;  /* 0x0021280001777983 */ /* 0x000ee80000300800 */
[----:B------:R-:W3:Y:S04]  /*51960*/  LDL.LU R118, [R1+0x212c] ;  /* 0x00212c0001767983 */ /* 0x000ee80000300800 */
[----:B------:R-:W3:Y:S04]  /*51970*/  LDL.LU R121, [R1+0x2168] ;  /* 0x0021680001797983 */ /* 0x000ee80000300800 */
[----:B------:R-:W3:Y:S01]  /*51980*/  LDL.LU R120, [R1+0x216c] ;  /* 0x00216c0001787983 */ /* 0x000ee20000300800 */
[----:B------:R-:W-:-:S02]  /*51990*/  IADD3 R116, P2, R116, R213, RZ ;  /* 0x000000d574747210 */ /* 0x000fc40007f5e0ff */
[----:B------:R-:W-:Y:S01]  /*519a0*/  IADD3 R110, P3, R110, R213, RZ ;  /* 0x000000d56e6e7210 */ /* 0x000fe20007f7e0ff */
[----:B------:R1:W-:Y:S02]  /*519b0*/  LDGSTS.E [R3+0xd00], [R104.64], P0 ;  /* 0x00d0000068037fae */ /* 0x0003e40008121844 */
[----:B------:R-:W-:Y:S01]  /*519c0*/  IMAD.X R117, R117, 0x1, R2, P2 ;  /* 0x0000000175757824 */ /* 0x000fe200010e0602 */
[----:B------:R-:W-:Y:S01]  /*519d0*/  IADD3.X R111, R111, R2, RZ, P3, !PT ;  /* 0x000000026f6f7210 */ /* 0x000fe20001ffe4ff */
[----:B-1----:R-:W-:Y:S02]  /*519e0*/  IMAD.MOV.U32 R104, RZ, RZ, R116 ;  /* 0x000000ffff687224 */ /* 0x002fe400078e0074 */
[----:B------:R-:W-:-:S05]  /*519f0*/  IMAD.MOV.U32 R105, RZ, RZ, R117 ;  /* 0x000000ffff697224 */ /* 0x000fca00078e0075 */
[----:B------:R1:W-:Y:S04]  /*51a00*/  LDGSTS.E [R3+0x1100], [R104.64], P0 ;  /* 0x0110000068037fae */ /* 0x0003e80008121844 */
[----:B------:R-:W-:Y:S01]  /*51a10*/  STL [R1+0x1fac], R116 ;  /* 0x001fac7401007387 */ /* 0x000fe20000100800 */
[----:B-1----:R-:W-:Y:S02]  /*51a20*/  IMAD.MOV.U32 R104, RZ, RZ, R110 ;  /* 0x000000ffff687224 */ /* 0x002fe400078e006e */
[----:B------:R-:W-:Y:S01]  /*51a30*/  IMAD.MOV.U32 R105, RZ, RZ, R111 ;  /* 0x000000ffff697224 */ /* 0x000fe200078e006f */
[----:B------:R-:W-:Y:S04]  /*51a40*/  STL [R1+0x1fa8], R117 ;  /* 0x001fa87501007387 */ /* 0x000fe80000100800 */
[----:B------:R1:W-:Y:S04]  /*51a50*/  LDGSTS.E [R3+0x1500], [R104.64], P0 ;  /* 0x0150000068037fae */ /* 0x0003e80008121844 */
[----:B------:R-:W-:Y:S04]  /*51a60*/  STL [R1+0x1fec], R110 ;  /* 0x001fec6e01007387 */ /* 0x000fe80000100800 */
[----:B------:R-:W-:Y:S01]  /*51a70*/  STL [R1+0x1fe8], R111 ;  /* 0x001fe86f01007387 */ /* 0x000fe20000100800 */
[----:B----4-:R-:W-:-:S04]  /*51a80*/  IADD3 R108, P2, R108, R213, RZ ;  /* 0x000000d56c6c7210 */ /* 0x010fc80007f5e0ff */
[----:B-1----:R-:W-:Y:S02]  /*51a90*/  MOV R104, R108 ;  /* 0x0000006c00687202 */ /* 0x002fe40000000f00 */
[----:B------:R-:W-:Y:S01]  /*51aa0*/  IADD3 R106, P3, R106, R213, RZ ;  /* 0x000000d56a6a7210 */ /* 0x000fe20007f7e0ff */
[--C-:B------:R-:W-:Y:S01]  /*51ab0*/  IMAD.X R109, R109, 0x1, R2.reuse, P2 ;  /* 0x000000016d6d7824 */ /* 0x100fe200010e0602 */
[----:B------:R-:W-:Y:S03]  /*51ac0*/  STL [R1+0x202c], R108 ;  /* 0x00202c6c01007387 */ /* 0x000fe60000100800 */
[----:B------:R-:W-:Y:S02]  /*51ad0*/  IMAD.MOV.U32 R105, RZ, RZ, R109 ;  /* 0x000000ffff697224 */ /* 0x000fe400078e006d */
[----:B------:R-:W-:Y:S01]  /*51ae0*/  IMAD.X R107, R107, 0x1, R2, P3 ;  /* 0x000000016b6b7824 */ /* 0x000fe200018e0602 */
[----:B------:R-:W-:Y:S04]  /*51af0*/  STL [R1+0x2028], R109 ;  /* 0x0020286d01007387 */ /* 0x000fe80000100800 */
[----:B------:R-:W-:Y:S04]  /*51b00*/  STL [R1+0x206c], R106 ;  /* 0x00206c6a01007387 */ /* 0x000fe80000100800 */
[----:B------:R1:W-:Y:S04]  /*51b10*/  LDGSTS.E [R3+0x1900], [R104.64], P0 ;  /* 0x0190000068037fae */ /* 0x0003e80008121844 */
[----:B------:R4:W-:Y:S01]  /*51b20*/  STL [R1+0x2068], R107 ;  /* 0x0020686b01007387 */ /* 0x0009e20000100800 */
[----:B-1----:R-:W-:-:S02]  /*51b30*/  IMAD.MOV.U32 R104, RZ, RZ, R106 ;  /* 0x000000ffff687224 */ /* 0x002fc400078e006a */
[----:B------:R-:W-:Y:S02]  /*51b40*/  IMAD.MOV.U32 R105, RZ, RZ, R107 ;  /* 0x000000ffff697224 */ /* 0x000fe400078e006b */
[----:B----4-:R-:W4:Y:S01]  /*51b50*/  LDL.LU.64 R106, [R1+0x1a80] ;  /* 0x001a8000016a7983 */ /* 0x010f220000300a00 */
[----:B--2---:R-:W-:-:S03]  /*51b60*/  IADD3 R112, P2, R112, R213, RZ ;  /* 0x000000d570707210 */ /* 0x004fc60007f5e0ff */
[----:B------:R-:W2:Y:S01]  /*51b70*/  LDL.LU.64 R108, [R1+0x1a40] ;  /* 0x001a4000016c7983 */ /* 0x000ea20000300a00 */
[----:B------:R-:W-:-:S03]  /*51b80*/  IADD3 R114, P3, R114, R213, RZ ;  /* 0x000000d572727210 */ /* 0x000fc60007f7e0ff */
[----:B------:R-:W2:Y:S04]  /*51b90*/  LDL.LU.64 R110, [R1+0x1a00] ;  /* 0x001a0000016e7983 */ /* 0x000ea80000300a00 */
[----:B------:R-:W-:Y:S04]  /*51ba0*/  STL [R1+0x20ac], R112 ;  /* 0x0020ac7001007387 */ /* 0x000fe80000100800 */
[----:B------:R1:W-:Y:S01]  /*51bb0*/  LDGSTS.E [R3+0x1d00], [R104.64], P0 ;  /* 0x01d0000068037fae */ /* 0x0003e20008121844 */
[----:B------:R-:W-:-:S05]  /*51bc0*/  IMAD.X R113, R113, 0x1, R2, P2 ;  /* 0x0000000171717824 */ /* 0x000fca00010e0602 */
[----:B------:R3:W-:Y:S01]  /*51bd0*/  STL [R1+0x20a8], R113 ;  /* 0x0020a87101007387 */ /* 0x0007e20000100800 */
[----:B-1----:R-:W-:Y:S01]  /*51be0*/  IMAD.MOV.U32 R104, RZ, RZ, R112 ;  /* 0x000000ffff687224 */ /* 0x002fe200078e0070 */
[----:B------:R-:W-:Y:S02]  /*51bf0*/  MOV R105, R113 ;  /* 0x0000007100697202 */ /* 0x000fe40000000f00 */
[----:B------:R-:W-:Y:S01]  /*51c00*/  STL [R1+0x20ec], R114 ;  /* 0x0020ec7201007387 */ /* 0x000fe20000100800 */
[----:B---3--:R-:W-:-:S03]  /*51c10*/  IMAD.X R115, R115, 0x1, R2, P3 ;  /* 0x0000000173737824 */ /* 0x008fc600018e0602 */
[----:B------:R1:W-:Y:S04]  /*51c20*/  LDGSTS.E [R3+0x2100], [R104.64], P0 ;  /* 0x0210000068037fae */ /* 0x0003e80008121844 */
[----:B------:R-:W3:Y:S04]  /*51c30*/  LDL.LU.64 R112, [R1+0x19c0] ;  /* 0x0019c00001707983 */ /* 0x000ee80000300a00 */
[----:B------:R1:W-:Y:S02]  /*51c40*/  STL [R1+0x20e8], R115 ;  /* 0x0020e87301007387 */ /* 0x0003e40000100800 */
[----:B-1----:R-:W-:-:S02]  /*51c50*/  IMAD.MOV.U32 R104, RZ, RZ, R114 ;  /* 0x000000ffff687224 */ /* 0x002fc400078e0072 */
[----:B------:R-:W-:Y:S01]  /*51c60*/  IMAD.MOV.U32 R105, RZ, RZ, R115 ;  /* 0x000000ffff697224 */ /* 0x000fe200078e0073 */
[-C--:B------:R-:W-:Y:S01]  /*51c70*/  IADD3 R118, P2, R118, R213.reuse, RZ ;  /* 0x000000d576767210 */ /* 0x080fe20007f5e0ff */
[----:B------:R-:W3:Y:S04]  /*51c80*/  LDL.LU.64 R114, [R1+0x1980] ;  /* 0x0019800001727983 */ /* 0x000ee80000300a00 */
[----:B------:R-:W-:Y:S01]  /*51c90*/  IMAD.X R119, R119, 0x1, R2, P2 ;  /* 0x0000000177777824 */ /* 0x000fe200010e0602 */
[----:B------:R-:W3:Y:S01]  /*51ca0*/  LDL.LU.64 R116, [R1+0x1940] ;  /* 0x0019400001747983 */ /* 0x000ee20000300a00 */
        /* <DEDUP_REMOVED lines=8> */
[----:B------:R-:W3:Y:S04]  /*51d30*/  LDL.LU.64 R118, [R1+0x1900] ;  /* 0x0019000001767983 */ /* 0x000ee80000300a00 */
[----:B------:R1:W-:Y:S04]  /*51d40*/  LDGSTS.E [R3+0x2900], [R104.64], P0 ;  /* 0x0290000068037fae */ /* 0x0003e80008121844 */
[----:B------:R1:W-:Y:S02]  /*51d50*/  STL [R1+0x2168], R121 ;  /* 0x0021687901007387 */ /* 0x0003e40000100800 */
[----:B-1----:R-:W-:Y:S01]  /*51d60*/  MOV R104, R120 ;  /* 0x0000007800687202 */ /* 0x002fe20000000f00 */
[----:B------:R-:W-:-:S02]  /*51d70*/  IMAD.MOV.U32 R105, RZ, RZ, R121 ;  /* 0x000000ffff697224 */ /* 0x000fc400078e0079 */
[----:B------:R-:W3:Y:S04]  /*51d80*/  LDL.LU.64 R120, [R1+0x18c0] ;  /* 0x0018c00001787983 */ /* 0x000ee80000300a00 */
[----:B------:R-:W3:Y:S04]  /*51d90*/  LDL.LU.64 R122, [R1+0x1880] ;  /* 0x00188000017a7983 */ /* 0x000ee80000300a00 */
[----:B------:R-:W3:Y:S04]  /*51da0*/  LDL.LU.64 R124, [R1+0x1840] ;  /* 0x00184000017c7983 */ /* 0x000ee80000300a00 */
[----:B------:R-:W3:Y:S04]  /*51db0*/  LDL.LU.64 R126, [R1+0x1800] ;  /* 0x00180000017e7983 */ /* 0x000ee80000300a00 */
[----:B------:R-:W3:Y:S04]  /*51dc0*/  LDL.LU R215, [R1+0x1eb4] ;  /* 0x001eb40001d77983 */ /* 0x000ee80000300800 */
[----:B------:R-:W3:Y:S04]  /*51dd0*/  LDL.LU R214, [R1+0x1ef4] ;  /* 0x001ef40001d67983 */ /* 0x000ee80000300800 */
        /* <DEDUP_REMOVED lines=9> */
[----:B------:R4:W-:Y:S02]  /*51e70*/  LDGSTS.E [R3+0x2d00], [R104.64], P0 ;  /* 0x02d0000068037fae */ /* 0x0009e40008121844 */
[----:B----4-:R-:W-:-:S05]  /*51e80*/  IADD3 R105, P2, R106, R213, RZ ;  /* 0x000000d56a697210 */ /* 0x010fca0007f5e0ff */
[----:B------:R-:W-:Y:S01]  /*51e90*/  IMAD.X R104, R107, 0x1, R2, P2 ;  /* 0x000000016b687824 */ /* 0x000fe200010e0602 */
[----:B--2---:R-:W-:-:S05]  /*51ea0*/  IADD3 R107, P2, R108, R213, RZ ;  /* 0x000000d56c6b7210 */ /* 0x004fca0007f5e0ff */
[----:B------:R-:W-:Y:S01]  /*51eb0*/  IMAD.X R106, R109, 0x1, R2, P2 ;  /* 0x000000016d6a7824 */ /* 0x000fe200010e0602 */
[----:B------:R-:W-:-:S05]  /*51ec0*/  IADD3 R109, P2, R110, R213, RZ ;  /* 0x000000d56e6d7210 */ /* 0x000fca0007f5e0ff */
[----:B------:R-:W-:Y:S01]  /*51ed0*/  IMAD.X R108, R111, 0x1, R2, P2 ;  /* 0x000000016f6c7824 */ /* 0x000fe200010e0602 */
[----:B---3--:R-:W-:-:S05]  /*51ee0*/  IADD3 R111, P2, R112, R213, RZ ;  /* 0x000000d5706f7210 */ /* 0x008fca0007f5e0ff */
        /* <DEDUP_REMOVED lines=24> */
[--C-:B------:R-:W-:Y:S01]  /*52070*/  IMAD.X R170, R205, 0x1, R2.reuse, P2 ;  /* 0x00000001cdaa7824 */ /* 0x100fe200010e0602 */
[-C--:B------:R-:W-:Y:S02]  /*52080*/  IADD3 R205, P2, R206, R213.reuse, RZ ;  /* 0x000000d5cecd7210 */ /* 0x080fe40007f5e0ff */
[----:B------:R-:W-:Y:S02]  /*52090*/  LOP3.LUT R105, R105, R104, RZ, 0x3c, !PT ;  /* 0x0000006869697212 */ /* 0x000fe400078e3cff */
[----:B------:R-:W-:Y:S01]  /*520a0*/  LOP3.LUT R107, R107, R106, RZ, 0x3c, !PT ;  /* 0x0000006a6b6b7212 */ /* 0x000fe200078e3cff */
[----:B------:R-:W-:Y:S01]  /*520b0*/  IMAD.X R204, R207, 0x1, R2, P2 ;  /* 0x00000001cfcc7824 */ /* 0x000fe200010e0602 */
[----:B------:R-:W-:Y:S02]  /*520c0*/  IADD3 R207, P2, R208, R213, RZ ;  /* 0x000000d5d0cf7210 */ /* 0x000fe40007f5e0ff */
[----:B------:R-:W-:Y:S02]  /*520d0*/  LOP3.LUT R109, R109, R108, RZ, 0x3c, !PT ;  /* 0x0000006c6d6d7212 */ /* 0x000fe400078e3cff */
[----:B------:R-:W-:-:S02]  /*520e0*/  LOP3.LUT R111, R111, R110, RZ, 0x3c, !PT ;  /* 0x0000006e6f6f7212 */ /* 0x000fc400078e3cff */
[----:B------:R-:W-:Y:S02]  /*520f0*/  LOP3.LUT R104, R105, R104, RZ, 0x3c, !PT ;  /* 0x0000006869687212 */ /* 0x000fe400078e3cff */
[----:B------:R-:W-:Y:S02]  /*52100*/  LOP3.LUT R106, R107, R106, RZ, 0x3c, !PT ;  /* 0x0000006a6b6a7212 */ /* 0x000fe400078e3cff */
[----:B------:R-:W-:Y:S01]  /*52110*/  LOP3.LUT R115, R115, R114, RZ, 0x3c, !PT ;  /* 0x0000007273737212 */ /* 0x000fe200078e3cff */
[----:B------:R-:W-:Y:S01]  /*52120*/  IMAD.X R206, R209, 0x1, R2, P2 ;  /* 0x00000001d1ce7824 */ /* 0x000fe200010e0602 */
[----:B------:R-:W-:Y:S02]  /*52130*/  LOP3.LUT R108, R109, R108, RZ, 0x3c, !PT ;  /* 0x0000006c6d6c7212 */ /* 0x000fe400078e3cff */
        /* <DEDUP_REMOVED lines=11> */
[----:B------:R-:W-:Y:S01]  /*521f0*/  LOP3.LUT R125, R125, R124, RZ, 0x3c, !PT ;  /* 0x0000007c7d7d7212 */ /* 0x000fe200078e3cff */
[----:B------:R-:W-:Y:S01]  /*52200*/  IMAD.MOV.U32 R224, RZ, RZ, R113 ;  /* 0x000000ffffe07224 */ /* 0x000fe200078e0071 */
[----:B------:R-:W-:Y:S01]  /*52210*/  LOP3.LUT R111, R111, R110, RZ, 0x3c, !PT ;  /* 0x0000006e6f6f7212 */ /* 0x000fe200078e3cff */
[----:B------:R-:W-:Y:S01]  /*52220*/  IMAD.MOV.U32 R225, RZ, RZ, R112 ;  /* 0x000000ffffe17224 */ /* 0x000fe200078e0070 */
[----:B------:R-:W-:-:S02]  /*52230*/  LOP3.LUT R118, R119, R118, RZ, 0x3c, !PT ;  /* 0x0000007677767212 */ /* 0x000fc400078e3cff */
[----:B------:R-:W-:Y:S01]  /*52240*/  LOP3.LUT R127, R127, R126, RZ, 0x3c, !PT ;  /* 0x0000007e7f7f7212 */ /* 0x000fe200078e3cff */
[----:B------:R-:W-:Y:S01]  /*52250*/  IMAD.X R208, R211, 0x1, R2, P2 ;  /* 0x00000001d3d07824 */ /* 0x000fe200010e0602 */
        /* <DEDUP_REMOVED lines=9> */
[----:B------:R-:W-:Y:S02]  /*522f0*/  LOP3.LUT R124, R125, R124, RZ, 0x3c, !PT ;  /* 0x0000007c7d7c7212 */ /* 0x000fe400078e3cff */
[----:B------:R-:W-:Y:S01]  /*52300*/  LOP3.LUT R169, R169, R168, RZ, 0x3c, !PT ;  /* 0x000000a8a9a97212 */ /* 0x000fe200078e3cff */
[----:B------:R-:W-:Y:S01]  /*52310*/  STL.64 [R1+0x19c0], R110 ;  /* 0x0019c06e01007387 */ /* 0x000fe20000100a00 */
[----:B------:R-:W-:Y:S02]  /*52320*/  LOP3.LUT R119, R119, R118, RZ, 0x3c, !PT ;  /* 0x0000007677777212 */ /* 0x000fe400078e3cff */
        /* <DEDUP_REMOVED lines=12> */
[----:B------:R-:W-:Y:S01]  /*523f0*/  LOP3.LUT R168, R169, R168, RZ, 0x3c, !PT ;  /* 0x000000a8a9a87212 */ /* 0x000fe200078e3cff */
[----:B------:R1:W-:Y:S01]  /*52400*/  LDGSTS.E [R3+0x3100], [R104.64], P0 ;  /* 0x0310000068037fae */ /* 0x0003e20008121844 */
[----:B------:R-:W-:Y:S02]  /*52410*/  LOP3.LUT R209, R209, R208, RZ, 0x3c, !PT ;  /* 0x000000d0d1d17212 */ /* 0x000fe400078e3cff */
[----:B------:R-:W-:Y:S01]  /*52420*/  LOP3.LUT R127, R127, R126, RZ, 0x3c, !PT ;  /* 0x0000007e7f7f7212 */ /* 0x000fe200078e3cff */
[----:B------:R2:W-:Y:S01]  /*52430*/  STL.64 [R1+0x18c0], R118 ;  /* 0x0018c07601007387 */ /* 0x0005e20000100a00 */
[----:B------:R-:W-:Y:S02]  /*52440*/  LOP3.LUT R170, R171, R170, RZ, 0x3c, !PT ;  /* 0x000000aaabaa7212 */ /* 0x000fe400078e3cff */
[----:B------:R-:W-:Y:S01]  /*52450*/  LOP3.LUT R129, R129, R128, RZ, 0x3c, !PT ;  /* 0x0000008081817212 */ /* 0x000fe200078e3cff */
[----:B------:R-:W-:Y:S01]  /*52460*/  STL.64 [R1+0x1880], R120 ;  /* 0x0018807801007387 */ /* 0x000fe20000100a00 */
[----:B------:R-:W-:-:S02]  /*52470*/  LOP3.LUT R204, R205, R204, RZ, 0x3c, !PT ;  /* 0x000000cccdcc7212 */ /* 0x000fc400078e3cff */
[----:B------:R-:W-:Y:S01]  /*52480*/  LOP3.LUT R131, R131, R130, RZ, 0x3c, !PT ;  /* 0x0000008283837212 */ /* 0x000fe200078e3cff */
[----:B------:R-:W-:Y:S01]  /*52490*/  STL.64 [R1+0x1840], R122 ;  /* 0x0018407a01007387 */ /* 0x000fe20000100a00 */
[----:B------:R-:W-:Y:S02]  /*524a0*/  LOP3.LUT R206, R207, R206, RZ, 0x3c, !PT ;  /* 0x000000cecfce7212 */ /* 0x000fe400078e3cff */
[----:B------:R-:W-:Y:S01]  /*524b0*/  IADD3 R211, P2, R220, R213, RZ ;  /* 0x000000d5dcd37210 */ /* 0x000fe20007f5e0ff */
        /* <DEDUP_REMOVED lines=8> */
[----:B------:R-:W-:Y:S01]  /*52540*/  IADD3.X R210, R221, R2, RZ, P2, !PT ;  /* 0x00000002ddd27210 */ /* 0x000fe200017fe4ff */
[----:B------:R-:W-:Y:S01]  /*52550*/  STL.64 [R1+0x1740], R130 ;  /* 0x0017408201007387 */ /* 0x000fe20000100a00 */
[----:B------:R-:W-:-:S03]  /*52560*/  LOP3.LUT R209, R209, R208, RZ, 0x3c, !PT ;  /* 0x000000d0d1d17212 */ /* 0x000fc600078e3cff */
[----:B------:R-:W-:Y:S01]  /*52570*/  STL.64 [R1+0x1700], R168 ;  /* 0x001700a801007387 */ /* 0x000fe20000100a00 */
[----:B------:R-:W-:-:S03]  /*52580*/  IMAD.MOV.U32 R220, RZ, RZ, R211 ;  /* 0x000000ffffdc7224 */ /* 0x000fc600078e00d3 */
[----:B------:R-:W-:Y:S01]  /*52590*/  STL.64 [R1+0x16c0], R170 ;  /* 0x0016c0aa01007387 */ /* 0x000fe20000100a00 */
[----:B------:R-:W-:-:S03]  /*525a0*/  IMAD.MOV.U32 R221, RZ, RZ, R210 ;  /* 0x000000ffffdd7224 */ /* 0x000fc600078e00d2 */
[----:B------:R-:W-:Y:S04]  /*525b0*/  STL.64 [R1+0x1680], R204 ;  /* 0x001680cc01007387 */ /* 0x000fe80000100a00 */
[----:B------:R-:W-:Y:S04]  /*525c0*/  STL.64 [R1+0x1640], R206 ;  /* 0x001640ce01007387 */ /* 0x000fe80000100a00 */
[----:B------:R-:W-:Y:S04]  /*525d0*/  STL.64 [R1+0x1600], R208 ;  /* 0x001600d001007387 */ /* 0x000fe80000100a00 */
[----:B-1----:R-:W3:Y:S04]  /*525e0*/  LDL.LU R104, [R1+0x1eb0] ;  /* 0x001eb00001687983 */ /* 0x002ee80000300800 */
[----:B------:R-:W-:Y:S04]  /*525f0*/  STL.64 [R1+0x15c0], R220 ;  /* 0x0015c0dc01007387 */ /* 0x000fe80000100a00 */
[----:B------:R-:W4:Y:S04]  /*52600*/  LDL.LU R112, [R1+0x1ef0] ;  /* 0x001ef00001707983 */ /* 0x000f280000300800 */
[----:B------:R1:W-:Y:S04]  /*52610*/  LDGSTS.E [R3+0x3500], [R106.64], P0 ;  /* 0x035000006a037fae */ /* 0x0003e80008121844 */
[----:B------:R1:W-:Y:S04]  /*52620*/  LDGSTS.E [R3+0x3900], [R108.64], P0 ;  /* 0x039000006c037fae */ /* 0x0003e80008121844 */
[----:B------:R1:W-:Y:S04]  /*52630*/  LDGSTS.E [R3+0x3d00], [R110.64], P0 ;  /* 0x03d000006e037fae */ /* 0x0003e80008121844 */
[----:B------:R1:W-:Y:S04]  /*52640*/  LDGSTS.E [R3+0x4100], [R224.64], P0 ;  /* 0x04100000e0037fae */ /* 0x0003e80008121844 */
[----:B------:R-:W4:Y:S04]  /*52650*/  LDL.LU R113, [R1+0x1f34] ;  /* 0x001f340001717983 */ /* 0x000f280000300800 */
[----:B------:R1:W-:Y:S04]  /*52660*/  LDGSTS.E [R3+0x4500], [R114.64], P0 ;  /* 0x0450000072037fae */ /* 0x0003e80008121844 */
        /* <DEDUP_REMOVED lines=14> */
[----:B------:R1:W-:Y:S04]  /*52750*/  LDGSTS.E [R3+0x5900], [R124.64], P0 ;  /* 0x059000007c037fae */ /* 0x0003e80008121844 */
[----:B------:R1:W-:Y:S04]  /*52760*/  LDGSTS.E [R3+0x5d00], [R126.64], P0 ;  /* 0x05d000007e037fae */ /* 0x0003e80008121844 */
        /* <DEDUP_REMOVED lines=8> */
[----:B------:R1:W-:Y:S02]  /*527f0*/  LDGSTS.E [R3+0x7d00], [R220.64], P0 ;  /* 0x07d00000dc037fae */ /* 0x0003e40008121844 */
[----:B-1----:R-:W-:Y:S01]  /*52800*/  LEA R3, R252, R105, 0xf ;  /* 0x00000069fc037211 */ /* 0x002fe200078e78ff */
[----:B---3--:R-:W-:-:S05]  /*52810*/  IMAD.X R104, R104, 0x1, R2, P2 ;  /* 0x0000000168687824 */ /* 0x008fca00010e0602 */
        /* <DEDUP_REMOVED lines=9> */
[----:B-1----:R-:W-:Y:S01]  /*528b0*/  IMAD.MOV.U32 R104, RZ, RZ, R215 ;  /* 0x000000ffff687224 */ /* 0x002fe200078e00d7 */
[----:B------:R-:W-:-:S04]  /*528c0*/  IADD3 R113, P2, R113, R213, RZ ;  /* 0x000000d571717210 */ /* 0x000fc80007f5e0ff */
[----:B------:R1:W-:Y:S02]  /*528d0*/  LDGSTS.E [R3+0x180], [R104.64], P0 ;  /* 0x0018000068037fae */ /* 0x0003e40008121844 */
[----:B-1----:R-:W-:Y:S02]  /*528e0*/  IMAD.MOV.U32 R104, RZ, RZ, R214 ;  /* 0x000000ffff687224 */ /* 0x002fe400078e00d6 */
[----:B------:R-:W-:Y:S02]  /*528f0*/  IMAD.MOV.U32 R105, RZ, RZ, R112 ;  /* 0x000000ffff697224 */ /* 0x000fe400078e0070 */
[----:B----4-:R-:W4:Y:S01]  /*52900*/  LDL.LU R112, [R1+0x20b4] ;  /* 0x0020b40001707983 */ /* 0x010f220000300800 */
[----:B--2---:R-:W-:-:S03]  /*52910*/  IADD3 R118, P3, R118, R213, RZ ;  /* 0x000000d576767210 */ /* 0x004fc60007f7e0ff */
[----:B------:R-:W2:Y:S01]  /*52920*/  LDL.LU R114, [R1+0x20f4] ;  /* 0x0020f40001727983 */ /* 0x000ea20000300800 */
[----:B------:R-:W-:-:S03]  /*52930*/  IMAD.X R115, R115, 0x1, R2, P2 ;  /* 0x0000000173737824 */ /* 0x000fc600010e0602 */
[----:B------:R1:W-:Y:S01]  /*52940*/  STL [R1+0x1f34], R113 ;  /* 0x001f347101007387 */ /* 0x0003e20000100800 */
[----:B------:R-:W-:-:S03]  /*52950*/  IMAD.X R119, R119, 0x1, R2, P3 ;  /* 0x0000000177777824 */ /* 0x000fc600018e0602 */
[----:B------:R1:W-:Y:S04]  /*52960*/  LDGSTS.E [R3+0x580], [R104.64], P0 ;  /* 0x0058000068037fae */ /* 0x0003e80008121844 */
[----:B------:R1:W-:Y:S04]  /*52970*/  STL [R1+0x1f30], R115 ;  /* 0x001f307301007387 */ /* 0x0003e80000100800 */
[----:B------:R-:W-:Y:S01]  /*52980*/  STL [R1+0x1f74], R118 ;  /* 0x001f747601007387 */ /* 0x000fe20000100800 */
[----:B-1----:R-:W-:-:S03]  /*52990*/  MOV R104, R113 ;  /* 0x0000007100687202 */ /* 0x002fc60000000f00 */
[----:B------:R-:W2:Y:S01]  /*529a0*/  LDL.LU R113, [R1+0x20b0] ;  /* 0x0020b00001717983 */ /* 0x000ea20000300800 */
[----:B------:R-:W-:-:S03]  /*529b0*/  IMAD.MOV.U32 R105, RZ, RZ, R115 ;  /* 0x000000ffff697224 */ /* 0x000fc600078e0073 */
[----:B------:R1:W-:Y:S04]  /*529c0*/  STL [R1+0x1f70], R119 ;  /* 0x001f707701007387 */ /* 0x0003e80000100800 */
[----:B------:R-:W2:Y:S04]  /*529d0*/  LDL.LU R115, [R1+0x20f0] ;  /* 0x0020f00001737983 */ /* 0x000ea80000300800 */
[----:B------:R1:W-:Y:S02]  /*529e0*/  LDGSTS.E [R3+0x980], [R104.64], P0 ;  /* 0x0098000068037fae */ /* 0x0003e40008121844 */
[----:B-1----:R-:W-:-:S02]  /*529f0*/  IMAD.MOV.U32 R105, RZ, RZ, R119 ;  /* 0x000000ffff697224 */ /* 0x002fc400078e0077 */
[----:B------:R-:W-:Y:S01]  /*52a00*/  IMAD.MOV.U32 R104, RZ, RZ, R118 ;  /* 0x000000ffff687224 */ /* 0x000fe200078e0076 */
[----:B------:R-:W2:Y:S04]  /*52a10*/  LDL.LU R119, [R1+0x2130] ;  /* 0x0021300001777983 */ /* 0x000ea80000300800 */
[----:B------:R-:W2:Y:S04]  /*52a20*/  LDL.LU R118, [R1+0x2134] ;  /* 0x0021340001767983 */ /* 0x000ea80000300800 */
[----:B------:R-:W2:Y:S04]  /*52a30*/  LDL.LU R121, [R1+0x2170] ;  /* 0x0021700001797983 */ /* 0x000ea80000300800 */
[----:B------:R-:W2:Y:S01]  /*52a40*/  LDL.LU R120, [R1+0x2174] ;  /* 0x0021740001787983 */ /* 0x000ea20000300800 */
[----:B------:R-:W-:-:S02]  /*52a50*/  IADD3 R116, P2, R116, R213, RZ ;  /* 0x000000d574747210 */ /* 0x000fc40007f5e0ff */
[----:B------:R-:W-:Y:S01]  /*52a60*/  IADD3 R110, P3, R110, R213, RZ ;  /* 0x000000d56e6e7210 */ /* 0x000fe20007f7e0ff */
[----:B------:R1:W-:Y:S02]  /*52a70*/  LDGSTS.E [R3+0xd80], [R104.64], P0 ;  /* 0x00d8000068037fae */ /* 0x0003e40008121844 */
[--C-:B------:R-:W-:Y:S02]  /*52a80*/  IMAD.X R117, R117, 0x1, R2.reuse, P2 ;  /* 0x0000000175757824 */ /* 0x100fe400010e0602 */
[----:B------:R-:W-:Y:S02]  /*52a90*/  IMAD.X R111, R111, 0x1, R2, P3 ;  /* 0x000000016f6f7824 */ /* 0x000fe400018e0602 */
[----:B-1----:R-:W-:Y:S01]  /*52aa0*/  IMAD.MOV.U32 R104, RZ, RZ, R116 ;  /* 0x000000ffff687224 */ /* 0x002fe200078e0074 */
[----:B------:R-:W-:-:S05]  /*52ab0*/  MOV R105, R117 ;  /* 0x0000007500697202 */ /* 0x000fca0000000f00 */
        /* <DEDUP_REMOVED lines=8> */
[----:B---3--:R-:W-:-:S02]  /*52b40*/  IADD3 R108, P2, R108, R213, RZ ;  /* 0x000000d56c6c7210 */ /* 0x008fc40007f5e0ff */
[----:B------:R-:W-:-:S03]  /*52b50*/  IADD3 R106, P3, R106, R213, RZ ;  /* 0x000000d56a6a7210 */ /* 0x000fc60007f7e0ff */
[----:B------:R-:W-:Y:S02]  /*52b60*/  IMAD.X R109, R109, 0x1, R2, P2 ;  /* 0x000000016d6d7824 */ /* 0x000fe400010e0602 */
[----:B-1----:R-:W-:Y:S02]  /*52b70*/  IMAD.MOV.U32 R104, RZ, RZ, R108 ;  /* 0x000000ffff687224 */ /* 0x002fe400078e006c */
[----:B------:R-:W-:Y:S02]  /*52b80*/  IMAD.MOV.U32 R105, RZ, RZ, R109 ;  /* 0x000000ffff697224 */ /* 0x000fe400078e006d */
[----:B------:R-:W-:Y:S01]  /*52b90*/  IMAD.X R107, R107, 0x1, R2, P3 ;  /* 0x000000016b6b7824 */ /* 0x000fe200018e0602 */
[----:B------:R-:W-:Y:S04]  /*52ba0*/  STL [R1+0x2034], R108 ;  /* 0x0020346c01007387 */ /* 0x000fe80000100800 */
[----:B------:R-:W-:Y:S04]  /*52bb0*/  STL [R1+0x2030], R109 ;  /* 0x0020306d01007387 */ /* 0x000fe80000100800 */
[----:B------:R-:W-:Y:S04]  /*52bc0*/  STL [R1+0x2074], R106 ;  /* 0x0020746a01007387 */ /* 0x000fe80000100800 */
[----:B------:R1:W-:Y:S04]  /*52bd0*/  LDGSTS.E [R3+0x1980], [R104.64], P0 ;  /* 0x0198000068037fae */ /* 0x0003e80008121844 */
[----:B------:R3:W-:Y:S01]  /*52be0*/  STL [R1+0x2070], R107 ;  /* 0x0020706b01007387 */ /* 0x0007e20000100800 */
[----:B-1----:R-:W-:Y:S01]  /*52bf0*/  MOV R104, R106 ;  /* 0x0000006a00687202 */ /* 0x002fe20000000f00 */
[----:B------:R-:W-:-:S02]  /*52c00*/  IMAD.MOV.U32 R105, RZ, RZ, R107 ;  /* 0x000000ffff697224 */ /* 0x000fc400078e006b */
[----:B---3--:R-:W3:Y:S01]  /*52c10*/  LDL.LU.64 R106, [R1+0x1a78] ;  /* 0x001a7800016a7983 */ /* 0x008ee20000300a00 */
[----:B----4-:R-:W-:-:S03]  /*52c20*/  IADD3 R112, P2, R112, R213, RZ ;  /* 0x000000d570707210 */ /* 0x010fc60007f5e0ff */
[----:B------:R-:W4:Y:S01]  /*52c30*/  LDL.LU.64 R108, [R1+0x1a38] ;  /* 0x001a3800016c7983 */ /* 0x000f220000300a00 */
[----:B--2---:R-:W-:-:S03]  /*52c40*/  IADD3 R114, P3, R114, R213, RZ ;  /* 0x000000d572727210 */ /* 0x004fc60007f7e0ff */
[----:B------:R-:W2:Y:S04]  /*52c50*/  LDL.LU.64 R110, [R1+0x19f8] ;  /* 0x0019f800016e7983 */ /* 0x000ea80000300a00 */
[----:B------:R-:W-:Y:S04]  /*52c60*/  STL [R1+0x20b4], R112 ;  /* 0x0020b47001007387 */ /* 0x000fe80000100800 */
[----:B------:R1:W-:Y:S01]  /*52c70*/  LDGSTS.E [R3+0x1d80], [R104.64], P0 ;  /* 0x01d8000068037fae */ /* 0x0003e20008121844 */
[----:B------:R-:W-:-:S05]  /*52c80*/  IMAD.X R113, R113, 0x1, R2, P2 ;  /* 0x0000000171717824 */ /* 0x000fca00010e0602 */
[----:B------:R1:W-:Y:S01]  /*52c90*/  STL [R1+0x20b0], R113 ;  /* 0x0020b07101007387 */ /* 0x0003e20000100800 */
[----:B------:R-:W-:-:S03]  /*52ca0*/  IMAD.X R115, R115, 0x1, R2, P3 ;  /* 0x0000000173737824 */ /* 0x000fc600018e0602 */
[----:B------:R-:W-:Y:S01]  /*52cb0*/  STL [R1+0x20f4], R114 ;  /* 0x0020f47201007387 */ /* 0x000fe20000100800 */
[----:B-1----:R-:W-:Y:S02]  /*52cc0*/  IMAD.MOV.U32 R104, RZ, RZ, R112 ;  /* 0x000000ffff687224 */ /* 0x002fe400078e0070 */
[----:B------:R-:W-:Y:S02]  /*52cd0*/  IMAD.MOV.U32 R105, RZ, RZ, R113 ;  /* 0x000000ffff697224 */ /* 0x000fe400078e0071 */
[----:B------:R-:W2:Y:S04]  /*52ce0*/  LDL.LU.64 R112, [R1+0x19b8] ;  /* 0x0019b80001707983 */ /* 0x000ea80000300a00 */
[----:B------:R1:W-:Y:S04]  /*52cf0*/  LDGSTS.E [R3+0x2180], [R104.64], P0 ;  /* 0x0218000068037fae */ /* 0x0003e80008121844 */
[----:B------:R1:W-:Y:S02]  /*52d00*/  STL [R1+0x20f0], R115 ;  /* 0x0020f07301007387 */ /* 0x0003e40000100800 */
[----:B-1----:R-:W-:Y:S01]  /*52d10*/  IMAD.MOV.U32 R104, RZ, RZ, R114 ;  /* 0x000000ffff687224 */ /* 0x002fe200078e0072 */
[----:B------:R-:W-:-:S02]  /*52d20*/  MOV R105, R115 ;  /* 0x0000007300697202 */ /* 0x000fc40000000f00 */
[----:B------:R-:W2:Y:S01]  /*52d30*/  LDL.LU.64 R114, [R1+0x1978] ;  /* 0x0019780001727983 */ /* 0x000ea20000300a00 */
[----:B------:R-:W-:-:S03]  /*52d40*/  IADD3 R118, P2, R118, R213, RZ ;  /* 0x000000d576767210 */ /* 0x000fc60007f5e0ff */
[----:B------:R-:W2:Y:S01]  /*52d50*/  LDL.LU.64 R116, [R1+0x1938] ;  /* 0x0019380001747983 */ /* 0x000ea20000300a00 */
[----:B------:R-:W-:Y:S01]  /*52d60*/  IADD3 R120, P3, R120, R213, RZ ;  /* 0x000000d578787210 */ /* 0x000fe20007f7e0ff */
[--C-:B------:R-:W-:Y:S02]  /*52d70*/  IMAD.X R119, R119, 0x1, R2.reuse, P2 ;  /* 0x0000000177777824 */ /* 0x100fe400010e0602 */
[----:B------:R-:W-:Y:S02]  /*52d80*/  STL [R1+0x2134], R118 ;  /* 0x0021347601007387 */ /* 0x000fe40000100800 */
[----:B------:R-:W-:Y:S02]  /*52d90*/  IMAD.X R121, R121, 0x1, R2, P3 ;  /* 0x0000000179797824 */ /* 0x000fe400018e0602 */
[----:B------:R1:W-:Y:S04]  /*52da0*/  LDGSTS.E [R3+0x2580], [R104.64], P0 ;  /* 0x0258000068037fae */ /* 0x0003e80008121844 */
[----:B------:R1:W-:Y:S04]  /*52db0*/  STL [R1+0x2130], R119 ;  /* 0x0021307701007387 */ /* 0x0003e80000100800 */
[----:B------:R-:W-:Y:S01]  /*52dc0*/  STL [R1+0x2174], R120 ;  /* 0x0021747801007387 */ /* 0x000fe20000100800 */
[----:B-1----:R-:W-:-:S02]  /*52dd0*/  IMAD.MOV.U32 R104, RZ, RZ, R118 ;  /* 0x000000ffff687224 */ /* 0x002fc400078e0076 */
[----:B------:R-:W-:Y:S02]  /*52de0*/  IMAD.MOV.U32 R105, RZ, RZ, R119 ;  /* 0x000000ffff697224 */ /* 0x000fe400078e0077 */
[----:B------:R-:W2:Y:S04]  /*52df0*/  LDL.LU.64 R118, [R1+0x18f8] ;  /* 0x0018f80001767983 */ /* 0x000ea80000300a00 */
[----:B------:R1:W-:Y:S04]  /*52e00*/  LDGSTS.E [R3+0x2980], [R104.64], P0 ;  /* 0x0298000068037fae */ /* 0x0003e80008121844 */
[----:B------:R1:W-:Y:S02]  /*52e10*/  STL [R1+0x2170], R121 ;  /* 0x0021707901007387 */ /* 0x0003e40000100800 */
[----:B-1----:R-:W-:-:S02]  /*52e20*/  IMAD.MOV.U32 R104, RZ, RZ, R120 ;  /* 0x000000ffff687224 */ /* 0x002fc400078e0078 */
[----:B------:R-:W-:Y:S02]  /*52e30*/  IMAD.MOV.U32 R105, RZ, RZ, R121 ;  /* 0x000000ffff697224 */ /* 0x000fe400078e0079 */
[----:B------:R-:W2:Y:S04]  /*52e40*/  LDL.LU.64 R120, [R1+0x18b8] ;  /* 0x0018b80001787983 */ /* 0x000ea80000300a00 */
[----:B------:R-:W2:Y:S04]  /*52e50*/  LDL.LU.64 R122, [R1+0x1878] ;  /* 0x00187800017a7983 */ /* 0x000ea80000300a00 */
[----:B------:R-:W2:Y:S04]  /*52e60*/  LDL.LU.64 R124, [R1+0x1838] ;  /* 0x00183800017c7983 */ /* 0x000ea80000300a00 */
[----:B------:R-:W2:Y:S04]  /*52e70*/  LDL.LU.64 R126, [R1+0x15b8] ;  /* 0x0015b800017e7983 */ /* 0x000ea80000300a00 */
[----:B------:R-:W2:Y:S04]  /*52e80*/  LDL.LU.64 R128, [R1+0x17f8] ;  /* 0x0017f80001807983 */ /* 0x000ea80000300a00 */
[----:B------:R-:W2:Y:S04]  /*52e90*/  LDL.LU R215, [R1+0x1ebc] ;  /* 0x001ebc0001d77983 */ /* 0x000ea80000300800 */
[----:B------:R-:W2:Y:S04]  /*52ea0*/  LDL.LU R214, [R1+0x1efc] ;  /* 0x001efc0001d67983 */ /* 0x000ea80000300800 */
        /* <DEDUP_REMOVED lines=8> */
[----:B------:R3:W-:Y:S02]  /*52f30*/  LDGSTS.E [R3+0x2d80], [R104.64], P0 ;  /* 0x02d8000068037fae */ /* 0x0007e40008121844 */
[----:B---3--:R-:W-:-:S04]  /*52f40*/  IADD3 R105, P2, R106, R213, RZ ;  /* 0x000000d56a697210 */ /* 0x008fc80007f5e0ff */
[----:B------:R-:W-:Y:S02]  /*52f50*/  IADD3.X R104, R107, R2, RZ, P2, !PT ;  /* 0x000000026b687210 */ /* 0x000fe400017fe4ff */
[----:B----4-:R-:W-:-:S05]  /*52f60*/  IADD3 R107, P2, R108, R213, RZ ;  /* 0x000000d56c6b7210 */ /* 0x010fca0007f5e0ff */
[----:B------:R-:W-:Y:S01]  /*52f70*/  IMAD.X R106, R109, 0x1, R2, P2 ;  /* 0x000000016d6a7824 */ /* 0x000fe200010e0602 */
[----:B--2---:R-:W-:-:S05]  /*52f80*/  IADD3 R109, P2, R110, R213, RZ ;  /* 0x000000d56e6d7210 */ /* 0x004fca0007f5e0ff */
        /* <DEDUP_REMOVED lines=50> */
[----:B------:R-:W-:Y:S01]  /*532b0*/  LOP3.LUT R116, R117, R116, RZ, 0x3c, !PT ;  /* 0x0000007475747212 */ /* 0x000fe200078e3cff */
[----:B------:R-:W-:Y:S01]  /*532c0*/  IMAD.MOV.U32 R224, RZ, RZ, R113 ;  /* 0x000000ffffe07224 */ /* 0x000fe200078e0071 */
[----:B------:R-:W-:Y:S02]  /*532d0*/  LOP3.LUT R111, R111, R110, RZ, 0x3c, !PT ;  /* 0x0000006e6f6f7212 */ /* 0x000fe400078e3cff */
[----:B------:R-:W-:Y:S02]  /*532e0*/  LOP3.LUT R118, R119, R118, RZ, 0x3c, !PT ;  /* 0x0000007677767212 */ /* 0x000fe400078e3cff */
[----:B------:R-:W-:Y:S01]  /*532f0*/  LOP3.LUT R127, R127, R126, RZ, 0x3c, !PT ;  /* 0x0000007e7f7f7212 */ /* 0x000fe200078e3cff */
[----:B------:R1:W-:Y:S01]  /*53300*/  STL.64 [R1+0x1a78], R104 ;  /* 0x001a786801007387 */ /* 0x0003e20000100a00 */
[----:B------:R-:W-:Y:S02]  /*53310*/  IADD3 R211, P2, R220, R213, RZ ;  /* 0x000000d5dcd37210 */ /* 0x000fe40007f5e0ff */
[----:B------:R-:W-:Y:S01]  /*53320*/  MOV R225, R112 ;  /* 0x0000007000e17202 */ /* 0x000fe20000000f00 */
[----:B------:R1:W-:Y:S01]  /*53330*/  LDGSTS.E [R3+0x3180], [R104.64], P0 ;  /* 0x0318000068037fae */ /* 0x0003e20008121844 */
        /* <DEDUP_REMOVED lines=13> */
[----:B------:R-:W-:Y:S01]  /*53410*/  IMAD.X R210, R221, 0x1, R2, P2 ;  /* 0x00000001ddd27824 */ /* 0x000fe200010e0602 */
[----:B------:R-:W-:Y:S01]  /*53420*/  LOP3.LUT R121, R121, R120, RZ, 0x3c, !PT ;  /* 0x0000007879797212 */ /* 0x000fe200078e3cff */
[----:B------:R-:W-:Y:S01]  /*53430*/  STL.64 [R1+0x1978], R224 ;  /* 0x001978e001007387 */ /* 0x000fe20000100a00 */
[----:B------:R-:W-:Y:S02]  /*53440*/  LOP3.LUT R128, R129, R128, RZ, 0x3c, !PT ;  /* 0x0000008081807212 */ /* 0x000fe400078e3cff */
[----:B------:R-:W-:Y:S01]  /*53450*/  LOP3.LUT R205, R205, R204, RZ, 0x3c, !PT ;  /* 0x000000cccdcd7212 */ /* 0x000fe200078e3cff */
[----:B------:R-:W-:Y:S01]  /*53460*/  STL.64 [R1+0x1938], R114 ;  /* 0x0019387201007387 */ /* 0x000fe20000100a00 */
[----:B------:R-:W-:Y:S01]  /*53470*/  LOP3.LUT R123, R123, R122, RZ, 0x3c, !PT ;  /* 0x0000007a7b7b7212 */ /* 0x000fe200078e3cff */
[----:B------:R-:W-:Y:S01]  /*53480*/  IMAD.MOV.U32 R220, RZ, RZ, R125 ;  /* 0x000000ffffdc7224 */ /* 0x000fe200078e007d */
[----:B------:R-:W-:Y:S01]  /*53490*/  LOP3.LUT R130, R131, R130, RZ, 0x3c, !PT ;  /* 0x0000008283827212 */ /* 0x000fe200078e3cff */
[----:B------:R-:W-:Y:S01]  /*534a0*/  IMAD.MOV.U32 R221, RZ, RZ, R124 ;  /* 0x000000ffffdd7224 */ /* 0x000fe200078e007c */
        /* <DEDUP_REMOVED lines=104> */
[----:B------:R-:W-:Y:S01]  /*53b30*/  IMAD.X R111, R111, 0x1, R2, P3 ;  /* 0x000000016f6f7824 */ /* 0x000fe200018e0602 */
[----:B-1----:R-:W-:Y:S01]  /*53b40*/  MOV R104, R116 ;  /* 0x0000007400687202 */ /* 0x002fe20000000f00 */
        /* <DEDUP_REMOVED lines=9> */
[----:B---3--:R-:W-:-:S04]  /*53be0*/  IADD3 R108, P2, R108, R213, RZ ;  /* 0x000000d56c6c7210 */ /* 0x008fc80007f5e0ff */
        /* <DEDUP_REMOVED lines=20> */
[----:B------:R1:W-:Y:S02]  /*53d30*/  STL [R1+0x20b8], R113 ;  /* 0x0020b87101007387 */ /* 0x0003e40000100800 */
[----:B-1----:R-:W-:Y:S01]  /*53d40*/  MOV R104, R112 ;  /* 0x0000007000687202 */ /* 0x002fe20000000f00 */
[----:B------:R-:W-:Y:S01]  /*53d50*/  IMAD.MOV.U32 R105, RZ, RZ, R113 ;  /* 0x000000ffff697224 */ /* 0x000fe200078e0071 */
[----:B------:R-:W-:Y:S01]  /*53d60*/  STL [R1+0x20fc], R114 ;  /* 0x0020fc7201007387 */ /* 0x000fe20000100800 */
[----:B------:R-:W-:-:S03]  /*53d70*/  IMAD.X R115, R115, 0x1, R2, P3 ;  /* 0x0000000173737824 */ /* 0x000fc600018e0602 */
[----:B------:R1:W-:Y:S04]  /*53d80*/  LDGSTS.E [R3+0x2200], [R104.64], P0 ;  /* 0x0220000068037fae */ /* 0x0003e80008121844 */
[----:B------:R-:W2:Y:S04]  /*53d90*/  LDL.LU.64 R112, [R1+0x19b0] ;  /* 0x0019b00001707983 */ /* 0x000ea80000300a00 */
[----:B------:R1:W-:Y:S02]  /*53da0*/  STL [R1+0x20f8], R115 ;  /* 0x0020f87301007387 */ /* 0x0003e40000100800 */
[----:B-1----:R-:W-:-:S02]  /*53db0*/  IMAD.MOV.U32 R104, RZ, RZ, R114 ;  /* 0x000000ffff687224 */ /* 0x002fc400078e0072 */
[----:B------:R-:W-:Y:S02]  /*53dc0*/  IMAD.MOV.U32 R105, RZ, RZ, R115 ;  /* 0x000000ffff697224 */ /* 0x000fe400078e0073 */
[----:B------:R-:W2:Y:S01]  /*53dd0*/  LDL.LU.64 R114, [R1+0x1970] ;  /* 0x0019700001727983 */ /* 0x000ea20000300a00 */
[----:B------:R-:W-:-:S03]  /*53de0*/  IADD3 R118, P2, R118, R213, RZ ;  /* 0x000000d576767210 */ /* 0x000fc60007f5e0ff */
[----:B------:R-:W2:Y:S02]  /*53df0*/  LDL.LU.64 R116, [R1+0x1930] ;  /* 0x0019300001747983 */ /* 0x000ea40000300a00 */
[--C-:B------:R-:W-:Y:S01]  /*53e00*/  IMAD.X R119, R119, 0x1, R2.reuse, P2 ;  /* 0x0000000177777824 */ /* 0x100fe200010e0602 */
[----:B------:R-:W-:Y:S01]  /*53e10*/  IADD3 R120, P3, R120, R213, RZ ;  /* 0x000000d578787210 */ /* 0x000fe20007f7e0ff */
[----:B------:R-:W-:Y:S04]  /*53e20*/  STL [R1+0x213c], R118 ;  /* 0x00213c7601007387 */ /* 0x000fe80000100800 */
[----:B------:R1:W-:Y:S01]  /*53e30*/  LDGSTS.E [R3+0x2600], [R104.64], P0 ;  /* 0x0260000068037fae */ /* 0x0003e20008121844 */
[----:B------:R-:W-:-:S03]  /*53e40*/  IMAD.X R121, R121, 0x1, R2, P3 ;  /* 0x0000000179797824 */ /* 0x000fc600018e0602 */
[----:B------:R1:W-:Y:S04]  /*53e50*/  STL [R1+0x2138], R119 ;  /* 0x0021387701007387 */ /* 0x0003e80000100800 */
[----:B------:R-:W-:Y:S01]  /*53e60*/  STL [R1+0x217c], R120 ;  /* 0x00217c7801007387 */ /* 0x000fe20000100800 */
[----:B-1----:R-:W-:Y:S01]  /*53e70*/  MOV R104, R118 ;  /* 0x0000007600687202 */ /* 0x002fe20000000f00 */
        /* <DEDUP_REMOVED lines=22> */
[----:B---3--:R-:W-:-:S05]  /*53fe0*/  IADD3 R105, P2, R106, R213, RZ ;  /* 0x000000d56a697210 */ /* 0x008fca0007f5e0ff */
[----:B------:R-:W-:Y:S01]  /*53ff0*/  IMAD.X R104, R107, 0x1, R2, P2 ;  /* 0x000000016b687824 */ /* 0x000fe200010e0602 */
[----:B----4-:R-:W-:-:S05]  /*54000*/  IADD3 R107, P2, R108, R213, RZ ;  /* 0x000000d56c6b7210 */ /* 0x010fca0007f5e0ff */
[----:B------:R-:W-:Y:S01]  /*54010*/  IMAD.X R106, R109, 0x1, R2, P2 ;  /* 0x000000016d6a7824 */ /* 0x000fe200010e0602 */
[----:B--2---:R-:W-:-:S04]  /*54020*/  IADD3 R109, P2, R110, R213, RZ ;  /* 0x000000d56e6d7210 */ /* 0x004fc80007f5e0ff */
        /* <DEDUP_REMOVED lines=41> */
[----:B------:R-:W-:Y:S02]  /*542c0*/  IADD3 R209, P2, R210, R213, RZ ;  /* 0x000000d5d2d17210 */ /* 0x000fe40007f5e0ff */
[----:B------:R-:W-:Y:S02]  /*542d0*/  LOP3.LUT R105, R105, R104, RZ, 0x3c, !PT ;  /* 0x0000006869697212 */ /* 0x000fe400078e3cff */
[----:B------:R-:W-:Y:S02]  /*542e0*/  LOP3.LUT R112, R113, R112, RZ, 0x3c, !PT ;  /* 0x0000007071707212 */ /* 0x000fe400078e3cff */
[----:B------:R-:W-:Y:S02]  /*542f0*/  LOP3.LUT R121, R121, R120, RZ, 0x3c, !PT ;  /* 0x0000007879797212 */ /* 0x000fe400078e3cff */
[----:B------:R-:W-:Y:S02]  /*54300*/  LOP3.LUT R107, R107, R106, RZ, 0x3c, !PT ;  /* 0x0000006a6b6b7212 */ /* 0x000fe400078e3cff */
[----:B------:R-:W-:-:S02]  /*54310*/  LOP3.LUT R114, R115, R114, RZ, 0x3c, !PT ;  /* 0x0000007273727212 */ /* 0x000fc400078e3cff */
[----:B------:R-:W-:Y:S01]  /*54320*/  LOP3.LUT R123, R123, R122, RZ, 0x3c, !PT ;  /* 0x0000007a7b7b7212 */ /* 0x000fe200078e3cff */
[----:B------:R-:W-:Y:S01]  /*54330*/  IMAD.MOV.U32 R223, RZ, RZ, R110 ;  /* 0x000000ffffdf7224 */ /* 0x000fe200078e006e */
[----:B------:R-:W-:Y:S02]  /*54340*/  LOP3.LUT R109, R109, R108, RZ, 0x3c, !PT ;  /* 0x0000006c6d6d7212 */ /* 0x000fe400078e3cff */
[----:B------:R-:W-:Y:S02]  /*54350*/  LOP3.LUT R116, R117, R116, RZ, 0x3c, !PT ;  /* 0x0000007475747212 */ /* 0x000fe400078e3cff */
[----:B------:R-:W-:Y:S02]  /*54360*/  LOP3.LUT R125, R125, R124, RZ, 0x3c, !PT ;  /* 0x0000007c7d7d7212 */ /* 0x000fe400078e3cff */
[----:B------:R-:W-:Y:S02]  /*54370*/  MOV R222, R111 ;  /* 0x0000006f00de7202 */ /* 0x000fe40000000f00 */
        /* <DEDUP_REMOVED lines=29> */
[----:B------:R-:W-:Y:S01]  /*54550*/  LOP3.LUT R168, R169, R168, RZ, 0x3c, !PT ;  /* 0x000000a8a9a87212 */ /* 0x000fe200078e3cff */
[----:B------:R1:W-:Y:S01]  /*54560*/  LDGSTS.E [R3+0x3200], [R104.64], P0 ;  /* 0x0320000068037fae */ /* 0x0003e20008121844 */
        /* <DEDUP_REMOVED lines=10> */
[----:B------:R-:W-:Y:S01]  /*54610*/  IADD3 R211, P2, R220, R213, RZ ;  /* 0x000000d5dcd37210 */ /* 0x000fe20007f5e0ff */
[----:B------:R-:W-:Y:S01]  /*54620*/  STL.64 [R1+0x17f0], R124 ;  /* 0x0017f07c01007387 */ /* 0x000fe20000100a00 */
[----:B------:R-:W-:-:S02]  /*54630*/  LOP3.LUT R169, R169, R168, RZ, 0x3c, !PT ;  /* 0x000000a8a9a97212 */ /* 0x000fc400078e3cff */
[----:B------:R-:W-:Y:S01]  /*54640*/  LOP3.LUT R208, R209, R208, RZ, 0x3c, !PT ;  /* 0x000000d0d1d07212 */ /* 0x000fe200078e3cff */
[----:B------:R-:W-:Y:S01]  /*54650*/  STL.64 [R1+0x17b0], R126 ;  /* 0x0017b07e01007387 */ /* 0x000fe20000100a00 */
[----:B------:R-:W-:Y:S02]  /*54660*/  LOP3.LUT R171, R171, R170, RZ, 0x3c, !PT ;  /* 0x000000aaabab7212 */ /* 0x000fe400078e3cff */
[----:B------:R-:W-:Y:S01]  /*54670*/  LOP3.LUT R205, R205, R204, RZ, 0x3c, !PT ;  /* 0x000000cccdcd7212 */ /* 0x000fe200078e3cff */
[----:B------:R-:W-:Y:S01]  /*54680*/  STL.64 [R1+0x1770], R128 ;  /* 0x0017708001007387 */ /* 0x000fe20000100a00 */
[----:B------:R-:W-:Y:S01]  /*54690*/  LOP3.LUT R207, R207, R206, RZ, 0x3c, !PT ;  /* 0x000000cecfcf7212 */ /* 0x000fe200078e3cff */
[----:B------:R-:W-:Y:S01]  /*546a0*/  IMAD.X R210, R221, 0x1, R2, P2 ;  /* 0x00000001ddd27824 */ /* 0x000fe200010e0602 */
        /* <DEDUP_REMOVED lines=16> */
[----:B------:R1:W-:Y:S04]  /*547b0*/  LDGSTS.E [R3+0x4600], [R114.64], P0 ;  /* 0x0460000072037fae */ /* 0x0003e80008121844 */
        /* <DEDUP_REMOVED lines=14> */
[----:B------:R-:W2:Y:S04]  /*548a0*/  LDL.LU R114, [R1+0x2004] ;  /* 0x0020040001727983 */ /* 0x000ea80000300800 */
[----:B------:R1:W-:Y:S04]  /*548b0*/  LDGSTS.E [R3+0x5e00], [R126.64], P0 ;  /* 0x05e000007e037fae */ /* 0x0003e80008121844 */
        /* <DEDUP_REMOVED lines=16> */
[----:B------:R4:W-:Y:S01]  /*549c0*/  STL [R1+0x1f00], R110 ;  /* 0x001f006e01007387 */ /* 0x0009e20000100800 */
[----:B------:R-:W-:-:S03]  /*549d0*/  IMAD.MOV.U32 R105, RZ, RZ, R104 ;  /* 0x000000ffff697224 */ /* 0x000fc600078e0068 */
[----:B------:R-:W3:Y:S01]  /*549e0*/  LDL.LU R106, [R1+0x2084] ;  /* 0x00208400016a7983 */ /* 0x000ee20000300800 */
[----:B-1----:R-:W-:-:S03]  /*549f0*/  IMAD.MOV.U32 R104, RZ, RZ, R215 ;  /* 0x000000ffff687224 */ /* 0x002fc600078e00d7 */
[----:B------:R-:W3:Y:S04]  /*54a00*/  LDL.LU R109, [R1+0x2040] ;  /* 0x00204000016d7983 */ /* 0x000ee80000300800 */
[----:B------:R-:W3:Y:S04]  /*54a10*/  LDL.LU R107, [R1+0x2080] ;  /* 0x00208000016b7983 */ /* 0x000ee80000300800 */
[----:B------:R1:W-:Y:S04]  /*54a20*/  LDGSTS.E [R3+0x280], [R104.64], P0 ;  /* 0x0028000068037fae */ /* 0x0003e80008121844 */
[----:B------:R-:W3:Y:S01]  /*54a30*/  LDL.LU R111, [R1+0x20c0] ;  /* 0x0020c000016f7983 */ /* 0x000ee20000300800 */
[----:B-1----:R-:W-:-:S03]  /*54a40*/  IMAD.MOV.U32 R105, RZ, RZ, R110 ;  /* 0x000000ffff697224 */ /* 0x002fc600078e006e */
[----:B----4-:R-:W4:Y:S04]  /*54a50*/  LDL.LU R110, [R1+0x20c4] ;  /* 0x0020c400016e7983 */ /* 0x010f280000300800 */
[----:B------:R-:W4:Y:S01]  /*54a60*/  LDL.LU R113, [R1+0x2100] ;  /* 0x0021000001717983 */ /* 0x000f220000300800 */
[----:B--2---:R-:W-:-:S03]  /*54a70*/  IADD3 R120, P2, R120, R213, RZ ;  /* 0x000000d578787210 */ /* 0x004fc60007f5e0ff */
[----:B------:R-:W2:Y:S01]  /*54a80*/  LDL.LU R112, [R1+0x2104] ;  /* 0x0021040001707983 */ /* 0x000ea20000300800 */
[----:B------:R-:W-:Y:S01]  /*54a90*/  IMAD.MOV.U32 R104, RZ, RZ, R214 ;  /* 0x000000ffff687224 */ /* 0x000fe200078e00d6 */
[----:B------:R-:W-:Y:S01]  /*54aa0*/  IADD3 R118, P3, R118, R213, RZ ;  /* 0x000000d576767210 */ /* 0x000fe20007f7e0ff */
[----:B------:R-:W-:-:S03]  /*54ab0*/  IMAD.X R121, R121, 0x1, R2, P2 ;  /* 0x0000000179797824 */ /* 0x000fc600010e0602 */
[----:B------:R1:W-:Y:S01]  /*54ac0*/  LDGSTS.E [R3+0x680], [R104.64], P0 ;  /* 0x0068000068037fae */ /* 0x0003e20008121844 */
[----:B------:R-:W-:-:S03]  /*54ad0*/  IADD3.X R119, R119, R2, RZ, P3, !PT ;  /* 0x0000000277777210 */ /* 0x000fc60001ffe4ff */
[----:B------:R-:W-:Y:S04]  /*54ae0*/  STL [R1+0x1f44], R120 ;  /* 0x001f447801007387 */ /* 0x000fe80000100800 */
[----:B------:R-:W-:Y:S01]  /*54af0*/  STL [R1+0x1f40], R121 ;  /* 0x001f407901007387 */ /* 0x000fe20000100800 */
[----:B-1----:R-:W-:Y:S02]  /*54b00*/  IMAD.MOV.U32 R104, RZ, RZ, R120 ;  /* 0x000000ffff687224 */ /* 0x002fe400078e0078 */
[----:B------:R-:W-:Y:S01]  /*54b10*/  IMAD.MOV.U32 R105, RZ, RZ, R121 ;  /* 0x000000ffff697224 */ /* 0x000fe200078e0079 */
[----:B------:R-:W-:Y:S04]  /*54b20*/  STL [R1+0x1f84], R118 ;  /* 0x001f847601007387 */ /* 0x000fe80000100800 */
[----:B------:R1:W-:Y:S04]  /*54b30*/  LDGSTS.E [R3+0xa80], [R104.64], P0 ;  /* 0x00a8000068037fae */ /* 0x0003e80008121844 */
[----:B------:R1:W-:Y:S02]  /*54b40*/  STL [R1+0x1f80], R119 ;  /* 0x001f807701007387 */ /* 0x0003e40000100800 */
        /* <DEDUP_REMOVED lines=21> */
[----:B---3--:R-:W-:-:S05]  /*54ca0*/  IADD3 R108, P2, R108, R213, RZ ;  /* 0x000000d56c6c7210 */ /* 0x008fca0007f5e0ff */
[----:B-1----:R-:W-:Y:S01]  /*54cb0*/  IMAD.MOV.U32 R104, RZ, RZ, R108 ;  /* 0x000000ffff687224 */ /* 0x002fe200078e006c */
[-C--:B------:R-:W-:Y:S01]  /*54cc0*/  IADD3 R106, P3, R106, R213.reuse, RZ ;  /* 0x000000d56a6a7210 */ /* 0x080fe20007f7e0ff */
[----:B------:R-:W-:Y:S01]  /*54cd0*/  IMAD.X R109, R109, 0x1, R2, P2 ;  /* 0x000000016d6d7824 */ /* 0x000fe200010e0602 */
[----:B------:R-:W-:Y:S03]  /*54ce0*/  STL [R1+0x2044], R108 ;  /* 0x0020446c01007387 */ /* 0x000fe60000100800 */
[----:B------:R-:W-:Y:S01]  /*54cf0*/  IMAD.MOV.U32 R105, RZ, RZ, R109 ;  /* 0x000000ffff697224 */ /* 0x000fe200078e006d */
[----:B------:R-:W-:Y:S01]  /*54d00*/  IADD3.X R107, R107, R2, RZ, P3, !PT ;  /* 0x000000026b6b7210 */ /* 0x000fe20001ffe4ff */
[----:B------:R-:W-:Y:S04]  /*54d10*/  STL [R1+0x2040], R109 ;  /* 0x0020406d01007387 */ /* 0x000fe80000100800 */
[----:B------:R-:W-:Y:S04]  /*54d20*/  STL [R1+0x2084], R106 ;  /* 0x0020846a01007387 */ /* 0x000fe80000100800 */
[----:B------:R1:W-:Y:S04]  /*54d30*/  LDGSTS.E [R3+0x1a80], [R104.64], P0 ;  /* 0x01a8000068037fae */ /* 0x0003e80008121844 */
[----:B------:R3:W-:Y:S01]  /*54d40*/  STL [R1+0x2080], R107 ;  /* 0x0020806b01007387 */ /* 0x0007e20000100800 */
[----:B----4-:R-:W-:Y:S01]  /*54d50*/  IADD3 R110, P2, R110, R213, RZ ;  /* 0x000000d56e6e7210 */ /* 0x010fe20007f5e0ff */
[----:B-1----:R-:W-:-:S02]  /*54d60*/  IMAD.MOV.U32 R104, RZ, RZ, R106 ;  /* 0x000000ffff687224 */ /* 0x002fc400078e006a */
[----:B------:R-:W-:Y:S02]  /*54d70*/  IMAD.MOV.U32 R105, RZ, RZ, R107 ;  /* 0x000000ffff697224 */ /* 0x000fe400078e006b */
[----:B---3--:R-:W3:Y:S01]  /*54d80*/  LDL.LU.64 R106, [R1+0x1a68] ;  /* 0x001a6800016a7983 */ /* 0x008ee20000300a00 */
[----:B------:R-:W-:Y:S01]  /*54d90*/  IMAD.X R111, R111, 0x1, R2, P2 ;  /* 0x000000016f6f7824 */ /* 0x000fe200010e0602 */
[----:B--2---:R-:W-:Y:S02]  /*54da0*/  IADD3 R112, P3, R112, R213, RZ ;  /* 0x000000d570707210 */ /* 0x004fe40007f7e0ff */
[----:B------:R-:W2:Y:S04]  /*54db0*/  LDL.LU.64 R108, [R1+0x1a28] ;  /* 0x001a2800016c7983 */ /* 0x000ea80000300a00 */
[----:B------:R-:W-:Y:S01]  /*54dc0*/  STL [R1+0x20c4], R110 ;  /* 0x0020c46e01007387 */ /* 0x000fe20000100800 */
[----:B------:R-:W-:-:S03]  /*54dd0*/  IADD3.X R113, R113, R2, RZ, P3, !PT ;  /* 0x0000000271717210 */ /* 0x000fc60001ffe4ff */
[----:B------:R1:W-:Y:S04]  /*54de0*/  LDGSTS.E [R3+0x1e80], [R104.64], P0 ;  /* 0x01e8000068037fae */ /* 0x0003e80008121844 */
[----:B------:R4:W-:Y:S04]  /*54df0*/  STL [R1+0x20c0], R111 ;  /* 0x0020c06f01007387 */ /* 0x0009e80000100800 */
[----:B------:R-:W-:Y:S01]  /*54e00*/  STL [R1+0x2104], R112 ;  /* 0x0021047001007387 */ /* 0x000fe20000100800 */
[----:B-1----:R-:W-:Y:S02]  /*54e10*/  IMAD.MOV.U32 R104, RZ, RZ, R110 ;  /* 0x000000ffff687224 */ /* 0x002fe400078e006e */
[----:B------:R-:W-:-:S02]  /*54e20*/  IMAD.MOV.U32 R105, RZ, RZ, R111 ;  /* 0x000000ffff697224 */ /* 0x000fc400078e006f */
[----:B----4-:R-:W4:Y:S04]  /*54e30*/  LDL.LU.64 R110, [R1+0x19e8] ;  /* 0x0019e800016e7983 */ /* 0x010f280000300a00 */
[----:B------:R1:W-:Y:S04]  /*54e40*/  LDGSTS.E [R3+0x2280], [R104.64], P0 ;  /* 0x0228000068037fae */ /* 0x0003e80008121844 */
[----:B------:R1:W-:Y:S02]  /*54e50*/  STL [R1+0x2100], R113 ;  /* 0x0021007101007387 */ /* 0x0003e40000100800 */
[----:B-1----:R-:W-:-:S02]  /*54e60*/  IMAD.MOV.U32 R104, RZ, RZ, R112 ;  /* 0x000000ffff687224 */ /* 0x002fc400078e0070 */
[----:B------:R-:W-:Y:S02]  /*54e70*/  IMAD.MOV.U32 R105, RZ, RZ, R113 ;  /* 0x000000ffff697224 */ /* 0x000fe400078e0071 */
[----:B------:R-:W4:Y:S01]  /*54e80*/  LDL.LU.64 R112, [R1+0x19a8] ;  /* 0x0019a80001707983 */ /* 0x000f220000300a00 */
[----:B------:R-:W-:-:S03]  /*54e90*/  IADD3 R118, P2, R118, R213, RZ ;  /* 0x000000d576767210 */ /* 0x000fc60007f5e0ff */
[----:B------:R-:W4:Y:S01]  /*54ea0*/  LDL.LU.64 R114, [R1+0x1968] ;  /* 0x0019680001727983 */ /* 0x000f220000300a00 */
[----:B------:R-:W-:Y:S01]  /*54eb0*/  IADD3 R120, P3, R120, R213, RZ ;  /* 0x000000d578787210 */ /* 0x000fe20007f7e0ff */
[----:B------:R-:W-:Y:S02]  /*54ec0*/  IMAD.X R119, R119, 0x1, R2, P2 ;  /* 0x0000000177777824 */ /* 0x000fe400010e0602 */
[----:B------:R-:W4:Y:S01]  /*54ed0*/  LDL.LU.64 R116, [R1+0x1928] ;  /* 0x0019280001747983 */ /* 0x000f220000300a00 */
[----:B------:R-:W-:-:S03]  /*54ee0*/  IADD3.X R121, R121, R2, RZ, P3, !PT ;  /* 0x0000000279797210 */ /* 0x000fc60001ffe4ff */
[----:B------:R-:W-:Y:S04]  /*54ef0*/  STL [R1+0x2144], R118 ;  /* 0x0021447601007387 */ /* 0x000fe80000100800 */
[----:B------:R1:W-:Y:S04]  /*54f00*/  LDGSTS.E [R3+0x2680], [R104.64], P0 ;  /* 0x0268000068037fae */ /* 0x0003e80008121844 */
[----:B------:R1:W-:Y:S04]  /*54f10*/  STL [R1+0x2140], R119 ;  /* 0x0021407701007387 */ /* 0x0003e80000100800 */
[----:B------:R-:W-:Y:S01]  /*54f20*/  STL [R1+0x2184], R120 ;  /* 0x0021847801007387 */ /* 0x000fe20000100800 */
[----:B-1----:R-:W-:-:S02]  /*54f30*/  IMAD.MOV.U32 R104, RZ, RZ, R118 ;  /* 0x000000ffff687224 */ /* 0x002fc400078e0076 */
[----:B------:R-:W-:Y:S02]  /*54f40*/  IMAD.MOV.U32 R105, RZ, RZ, R119 ;  /* 0x000000ffff697224 */ /* 0x000fe400078e0077 */
        /* <DEDUP_REMOVED lines=23> */
[----:B--2---:R-:W-:-:S04]  /*550c0*/  IADD3 R107, P2, R108, R213, RZ ;  /* 0x000000d56c6b7210 */ /* 0x004fc80007f5e0ff */
[----:B------:R-:W-:Y:S02]  /*550d0*/  IADD3.X R106, R109, R2, RZ, P2, !PT ;  /* 0x000000026d6a7210 */ /* 0x000fe400017fe4ff */
[----:B----4-:R-:W-:-:S05]  /*550e0*/  IADD3 R109, P2, R110, R213, RZ ;  /* 0x000000d56e6d7210 */ /* 0x010fca0007f5e0ff */
        /* <DEDUP_REMOVED lines=49> */
[----:B------:R-:W-:Y:S01]  /*55400*/  LOP3.LUT R109, R109, R108, RZ, 0x3c, !PT ;  /* 0x0000006c6d6d7212 */ /* 0x000fe200078e3cff */
[----:B------:R-:W-:Y:S01]  /*55410*/  IMAD.MOV.U32 R223, RZ, RZ, R110 ;  /* 0x000000ffffdf7224 */ /* 0x000fe200078e006e */
[----:B------:R-:W-:Y:S02]  /*55420*/  LOP3.LUT R116, R117, R116, RZ, 0x3c, !PT ;  /* 0x0000007475747212 */ /* 0x000fe400078e3cff */
[----:B------:R-:W-:Y:S02]  /*55430*/  LOP3.LUT R125, R125, R124, RZ, 0x3c, !PT ;  /* 0x0000007c7d7d7212 */ /* 0x000fe400078e3cff */
[----:B------:R-:W-:Y:S02]  /*55440*/  LOP3.LUT R118, R119, R118, RZ, 0x3c, !PT ;  /* 0x0000007677767212 */ /* 0x000fe400078e3cff */
[----:B------:R-:W-:Y:S01]  /*55450*/  LOP3.LUT R127, R127, R126, RZ, 0x3c, !PT ;  /* 0x0000007e7f7f7212 */ /* 0x000fe200078e3cff */
[----:B------:R-:W-:Y:S01]  /*55460*/  IMAD.X R208, R211, 0x1, R2, P2 ;  /* 0x00000001d3d07824 */ /* 0x000fe200010e0602 */
[----:B------:R-:W-:Y:S01]  /*55470*/  LOP3.LUT R113, R113, R112, RZ, 0x3c, !PT ;  /* 0x0000007071717212 */ /* 0x000fe200078e3cff */
[----:B------:R1:W-:Y:S01]  /*55480*/  STL.64 [R1+0x1a68], R104 ;  /* 0x001a686801007387 */ /* 0x0003e20000100a00 */
        /* <DEDUP_REMOVED lines=18> */
[----:B------:R-:W-:-:S02]  /*555b0*/  IADD3 R211, P2, R218, R213, RZ ;  /* 0x000000d5dad37210 */ /* 0x000fc40007f5e0ff */
[----:B------:R-:W-:Y:S01]  /*555c0*/  LOP3.LUT R123, R123, R122, RZ, 0x3c, !PT ;  /* 0x0000007a7b7b7212 */ /* 0x000fe200078e3cff */
[----:B------:R1:W-:Y:S01]  /*555d0*/  LDGSTS.E [R3+0x3280], [R104.64], P0 ;  /* 0x0328000068037fae */ /* 0x0003e20008121844 */
        /* <DEDUP_REMOVED lines=12> */
[----:B------:R-:W-:Y:S01]  /*556a0*/  IADD3.X R210, R219, R2, RZ, P2, !PT ;  /* 0x00000002dbd27210 */ /* 0x000fe200017fe4ff */
[----:B------:R-:W-:Y:S01]  /*556b0*/  IMAD.MOV.U32 R218, RZ, RZ, R169 ;  /* 0x000000ffffda7224 */ /* 0x000fe200078e00a9 */
[----:B------:R-:W-:Y:S01]  /*556c0*/  LOP3.LUT R131, R131, R130, RZ, 0x3c, !PT ;  /* 0x0000008283837212 */ /* 0x000fe200078e3cff */
[----:B------:R-:W-:Y:S01]  /*556d0*/  IMAD.MOV.U32 R219, RZ, RZ, R168 ;  /* 0x000000ffffdb7224 */ /* 0x000fe200078e00a8 */
        /* <DEDUP_REMOVED lines=8> */
[----:B------:R-:W-:-:S03]  /*55760*/  LOP3.LUT R209, R209, R208, RZ, 0x3c, !PT ;  /* 0x000000d0d1d17212 */ /* 0x000fc600078e3cff */
[----:B------:R-:W-:Y:S04]  /*55770*/  STL.64 [R1+0x1728], R130 ;  /* 0x0017288201007387 */ /* 0x000fe80000100a00 */
[----:B------:R-:W-:Y:S01]  /*55780*/  STL.64 [R1+0x15a8], R218 ;  /* 0x0015a8da01007387 */ /* 0x000fe20000100a00 */
[----:B------:R-:W-:-:S03]  /*55790*/  IMAD.MOV.U32 R220, RZ, RZ, R211 ;  /* 0x000000ffffdc7224 */ /* 0x000fc600078e00d3 */
[----:B------:R-:W-:Y:S01]  /*557a0*/  STL.64 [R1+0x16e8], R170 ;  /* 0x0016e8aa01007387 */ /* 0x000fe20000100a00 */
[----:B------:R-:W-:-:S03]  /*557b0*/  MOV R221, R210 ;  /* 0x000000d200dd7202 */ /* 0x000fc60000000f00 */
        /* <DEDUP_REMOVED lines=36> */
[----:B-1----:R-:W-:-:S02]  /*55a00*/  IMAD R3, R252, 0x8000, R217 ;  /* 0x00008000fc037824 */ /* 0x002fc400078e02d9 */
[----:B---3--:R-:W-:-:S05]  /*55a10*/  IMAD.X R104, R104, 0x1, R2, P2 ;  /* 0x0000000168687824 */ /* 0x008fca00010e0602 */
[----:B------:R1:W-:Y:S01]  /*55a20*/  STL [R1+0x1ec8], R104 ;  /* 0x001ec86801007387 */ /* 0x0003e20000100800 */
[----:B----4-:R-:W-:-:S03]  /*55a30*/  IMAD.X R110, R110, 0x1, R2, P3 ;  /* 0x000000016e6e7824 */ /* 0x010fc600018e0602 */
[----:B------:R-:W-:Y:S04]  /*55a40*/  STL [R1+0x1f0c], R214 ;  /* 0x001f0cd601007387 */ /* 0x000fe80000100800 */
[----:B------:R-:W3:Y:S04]  /*55a50*/  LDL.LU R108, [R1+0x204c] ;  /* 0x00204c00016c7983 */ /* 0x000ee80000300800 */
[----:B------:R4:W-:Y:S04]  /*55a60*/  STL [R1+0x1f08], R110 ;  /* 0x001f086e01007387 */ /* 0x0009e80000100800 */
[----:B------:R-:W3:Y:S01]  /*55a70*/  LDL.LU R106, [R1+0x208c] ;  /* 0x00208c00016a7983 */ /* 0x000ee20000300800 */
[----:B------:R-:W-:-:S03]  /*55a80*/  IMAD.MOV.U32 R105, RZ, RZ, R104 ;  /* 0x000000ffff697224 */ /* 0x000fc600078e0068 */
[----:B------:R-:W3:Y:S01]  /*55a90*/  LDL.LU R109, [R1+0x2048] ;  /* 0x00204800016d7983 */ /* 0x000ee20000300800 */
[----:B-1----:R-:W-:-:S03]  /*55aa0*/  IMAD.MOV.U32 R104, RZ, RZ, R215 ;  /* 0x000000ffff687224 */ /* 0x002fc600078e00d7 */
        /* <DEDUP_REMOVED lines=8> */
[----:B------:R-:W-:Y:S02]  /*55b30*/  MOV R104, R214 ;  /* 0x000000d600687202 */ /* 0x000fe40000000f00 */
[----:B------:R-:W-:Y:S01]  /*55b40*/  IADD3 R118, P3, R118, R213, RZ ;  /* 0x000000d576767210 */ /* 0x000fe20007f7e0ff */
[--C-:B------:R-:W-:Y:S02]  /*55b50*/  IMAD.X R121, R121, 0x1, R2.reuse, P2 ;  /* 0x0000000179797824 */ /* 0x100fe400010e0602 */
[----:B------:R1:W-:Y:S02]  /*55b60*/  LDGSTS.E [R3+0x700], [R104.64], P0 ;  /* 0x0070000068037fae */ /* 0x0003e40008121844 */
[----:B------:R-:W-:Y:S02]  /*55b70*/  IMAD.X R119, R119, 0x1, R2, P3 ;  /* 0x0000000177777824 */ /* 0x000fe400018e0602 */
[----:B------:R-:W-:Y:S04]  /*55b80*/  STL [R1+0x1f4c], R120 ;  /* 0x001f4c7801007387 */ /* 0x000fe80000100800 */
[----:B------:R-:W-:Y:S01]  /*55b90*/  STL [R1+0x1f48], R121 ;  /* 0x001f487901007387 */ /* 0x000fe20000100800 */
[----:B-1----:R-:W-:-:S02]  /*55ba0*/  IMAD.MOV.U32 R104, RZ, RZ, R120 ;  /* 0x000000ffff687224 */ /* 0x002fc400078e0078 */
[----:B------:R-:W-:Y:S01]  /*55bb0*/  IMAD.MOV.U32 R105, RZ, RZ, R121 ;  /* 0x000000ffff697224 */ /* 0x000fe200078e0079 */
[----:B------:R-:W-:Y:S04]  /*55bc0*/  STL [R1+0x1f8c], R118 ;  /* 0x001f8c7601007387 */ /* 0x000fe80000100800 */
[----:B------:R1:W-:Y:S04]  /*55bd0*/  LDGSTS.E [R3+0xb00], [R104.64], P0 ;  /* 0x00b0000068037fae */ /* 0x0003e80008121844 */
[----:B------:R1:W-:Y:S02]  /*55be0*/  STL [R1+0x1f88], R119 ;  /* 0x001f887701007387 */ /* 0x0003e40000100800 */
[----:B-1----:R-:W-:Y:S01]  /*55bf0*/  IMAD.MOV.U32 R105, RZ, RZ, R119 ;  /* 0x000000ffff697224 */ /* 0x002fe200078e0077 */
[----:B------:R-:W-:Y:S01]  /*55c00*/  MOV R104, R118 ;  /* 0x0000007600687202 */ /* 0x000fe20000000f00 */
        /* <DEDUP_REMOVED lines=9> */
[----:B-1----:R-:W-:Y:S02]  /*55ca0*/  IMAD.MOV.U32 R104, RZ, RZ, R116 ;  /* 0x000000ffff687224 */ /* 0x002fe400078e0074 */
[----:B------:R-:W-:-:S05]  /*55cb0*/  IMAD.MOV.U32 R105, RZ, RZ, R117 ;  /* 0x000000ffff697224 */ /* 0x000fca00078e0075 */
[----:B------:R1:W-:Y:S04]  /*55cc0*/  LDGSTS.E [R3+0x1300], [R104.64], P0 ;  /* 0x0130000068037fae */ /* 0x0003e80008121844 */
[----:B------:R-:W-:Y:S01]  /*55cd0*/  STL [R1+0x1fcc], R116 ;  /* 0x001fcc7401007387 */ /* 0x000fe20000100800 */
[----:B-1----:R-:W-:Y:S01]  /*55ce0*/  MOV R104, R114 ;  /* 0x0000007200687202 */ /* 0x002fe20000000f00 */
[----:B------:R-:W-:Y:S02]  /*55cf0*/  IMAD.MOV.U32 R105, RZ, RZ, R115 ;  /* 0x000000ffff697224 */ /* 0x000fe400078e0073 */
        /* <DEDUP_REMOVED lines=13> */
[----:B------:R1:W-:Y:S01]  /*55dd0*/  LDGSTS.E [R3+0x1b00], [R104.64], P0 ;  /* 0x01b0000068037fae */ /* 0x0003e20008121844 */
[----:B----4-:R-:W-:-:S03]  /*55de0*/  IADD3 R110, P2, R110, R213, RZ ;  /* 0x000000d56e6e7210 */ /* 0x010fc60007f5e0ff */
[----:B------:R3:W-:Y:S01]  /*55df0*/  STL [R1+0x2088], R107 ;  /* 0x0020886b01007387 */ /* 0x0007e20000100800 */
[----:B-1----:R-:W-:Y:S01]  /*55e00*/  MOV R104, R106 ;  /* 0x0000006a00687202 */ /* 0x002fe20000000f00 */
[----:B------:R-:W-:Y:S02]  /*55e10*/  IMAD.MOV.U32 R105, RZ, RZ, R107 ;  /* 0x000000ffff697224 */ /* 0x000fe400078e006b */
[----:B---3--:R-:W3:Y:S01]  /*55e20*/  LDL.LU.64 R106, [R1+0x1a60] ;  /* 0x001a6000016a7983 */ /* 0x008ee20000300a00 */
[--C-:B------:R-:W-:Y:S01]  /*55e30*/  IMAD.X R111, R111, 0x1, R2.reuse, P2 ;  /* 0x000000016f6f7824 */ /* 0x100fe200010e0602 */
[----:B--2---:R-:W-:Y:S02]  /*55e40*/  IADD3 R112, P3, R112, R213, RZ ;  /* 0x000000d570707210 */ /* 0x004fe40007f7e0ff */
[----:B------:R-:W2:Y:S04]  /*55e50*/  LDL.LU.64 R108, [R1+0x1a20] ;  /* 0x001a2000016c7983 */ /* 0x000ea80000300a00 */
[----:B------:R-:W-:Y:S01]  /*55e60*/  STL [R1+0x20cc], R110 ;  /* 0x0020cc6e01007387 */ /* 0x000fe20000100800 */
[----:B------:R-:W-:-:S03]  /*55e70*/  IMAD.X R113, R113, 0x1, R2, P3 ;  /* 0x0000000171717824 */ /* 0x000fc600018e0602 */
        /* <DEDUP_REMOVED lines=8> */
[----:B-1----:R-:W-:Y:S01]  /*55f00*/  MOV R104, R112 ;  /* 0x0000007000687202 */ /* 0x002fe20000000f00 */
[----:B------:R-:W-:-:S02]  /*55f10*/  IMAD.MOV.U32 R105, RZ, RZ, R113 ;  /* 0x000000ffff697224 */ /* 0x000fc400078e0071 */
[----:B------:R-:W4:Y:S01]  /*55f20*/  LDL.LU.64 R112, [R1+0x19a0] ;  /* 0x0019a00001707983 */ /* 0x000f220000300a00 */
[----:B------:R-:W-:-:S03]  /*55f30*/  IADD3 R118, P2, R118, R213, RZ ;  /* 0x000000d576767210 */ /* 0x000fc60007f5e0ff */
[----:B------:R-:W4:Y:S01]  /*55f40*/  LDL.LU.64 R114, [R1+0x1960] ;  /* 0x0019600001727983 */ /* 0x000f220000300a00 */
[----:B------:R-:W-:Y:S01]  /*55f50*/  IADD3 R120, P3, R120, R213, RZ ;  /* 0x000000d578787210 */ /* 0x000fe20007f7e0ff */
[--C-:B------:R-:W-:Y:S02]  /*55f60*/  IMAD.X R119, R119, 0x1, R2.reuse, P2 ;  /* 0x0000000177777824 */ /* 0x100fe400010e0602 */
[----:B------:R-:W4:Y:S04]  /*55f70*/  LDL.LU.64 R116, [R1+0x1920] ;  /* 0x0019200001747983 */ /* 0x000f280000300a00 */
[----:B------:R-:W-:Y:S01]  /*55f80*/  STL [R1+0x214c], R118 ;  /* 0x00214c7601007387 */ /* 0x000fe20000100800 */
[----:B------:R-:W-:-:S03]  /*55f90*/  IMAD.X R121, R121, 0x1, R2, P3 ;  /* 0x0000000179797824 */ /* 0x000fc600018e0602 */
        /* <DEDUP_REMOVED lines=30> */
[----:B----4-:R-:W-:-:S05]  /*56180*/  IADD3 R109, P2, R110, R213, RZ ;  /* 0x000000d56e6d7210 */ /* 0x010fca0007f5e0ff */
        /* <DEDUP_REMOVED lines=27> */
[-C--:B------:R-:W-:Y:S02]  /*56340*/  IADD3 R205, P2, R206, R213.reuse, RZ ;  /* 0x000000d5cecd7210 */ /* 0x080fe40007f5e0ff */
[----:B------:R-:W-:Y:S02]  /*56350*/  LOP3.LUT R105, R105, R104, RZ, 0x3c, !PT ;  /* 0x0000006869697212 */ /* 0x000fe400078e3cff */
[----:B------:R-:W-:Y:S02]  /*56360*/  IADD3.X R204, R207, R2, RZ, P2, !PT ;  /* 0x00000002cfcc7210 */ /* 0x000fe400017fe4ff */
[----:B------:R-:W-:Y:S02]  /*56370*/  LOP3.LUT R107, R107, R106, RZ, 0x3c, !PT ;  /* 0x0000006a6b6b7212 */ /* 0x000fe400078e3cff */
[----:B------:R-:W-:Y:S02]  /*56380*/  IADD3 R207, P2, R208, R213, RZ ;  /* 0x000000d5d0cf7210 */ /* 0x000fe40007f5e0ff */
[----:B------:R-:W-:-:S02]  /*56390*/  LOP3.LUT R109, R109, R108, RZ, 0x3c, !PT ;  /* 0x0000006c6d6d7212 */ /* 0x000fc400078e3cff */
[----:B------:R-:W-:Y:S02]  /*563a0*/  LOP3.LUT R111, R111, R110, RZ, 0x3c, !PT ;  /* 0x0000006e6f6f7212 */ /* 0x000fe400078e3cff */
[----:B------:R-:W-:Y:S02]  /*563b0*/  LOP3.LUT R104, R105, R104, RZ, 0x3c, !PT ;  /* 0x0000006869687212 */ /* 0x000fe400078e3cff */
[----:B------:R-:W-:Y:S02]  /*563c0*/  LOP3.LUT R106, R107, R106, RZ, 0x3c, !PT ;  /* 0x0000006a6b6a7212 */ /* 0x000fe400078e3cff */
[----:B------:R-:W-:Y:S01]  /*563d0*/  LOP3.LUT R115, R115, R114, RZ, 0x3c, !PT ;  /* 0x0000007273737212 */ /* 0x000fe200078e3cff */
[----:B------:R-:W-:Y:S01]  /*563e0*/  IMAD.X R206, R209, 0x1, R2, P2 ;  /* 0x00000001d1ce7824 */ /* 0x000fe200010e0602 */
[----:B------:R-:W-:Y:S02]  /*563f0*/  LOP3.LUT R108, R109, R108, RZ, 0x3c, !PT ;  /* 0x0000006c6d6c7212 */ /* 0x000fe400078e3cff */
[----:B------:R-:W-:-:S02]  /*56400*/  LOP3.LUT R117, R117, R116, RZ, 0x3c, !PT ;  /* 0x0000007475757212 */ /* 0x000fc400078e3cff */
[----:B------:R-:W-:Y:S02]  /*56410*/  LOP3.LUT R110, R111, R110, RZ, 0x3c, !PT ;  /* 0x0000006e6f6e7212 */ /* 0x000fe400078e3cff */
[----:B------:R-:W-:Y:S02]  /*56420*/  LOP3.LUT R119, R119, R118, RZ, 0x3c, !PT ;  /* 0x0000007677777212 */ /* 0x000fe400078e3cff */
[----:B------:R-:W-:Y:S02]  /*56430*/  IADD3 R209, P2, R210, R213, RZ ;  /* 0x000000d5d2d17210 */ /* 0x000fe40007f5e0ff */
        /* <DEDUP_REMOVED lines=59> */
[----:B------:R-:W-:Y:S01]  /*567f0*/  LOP3.LUT R207, R207, R206, RZ, 0x3c, !PT ;  /* 0x000000cecfcf7212 */ /* 0x000fe200078e3cff */
[----:B------:R-:W-:Y:S01]  /*56800*/  IMAD.X R210, R219, 0x1, R2, P2 ;  /* 0x00000001dbd27824 */ /* 0x000fe200010e0602 */
[----:B------:R-:W-:Y:S01]  /*56810*/  LOP3.LUT R209, R209, R208, RZ, 0x3c, !PT ;  /* 0x000000d0d1d17212 */ /* 0x000fe200078e3cff */
[----:B------:R-:W-:Y:S04]  /*56820*/  STL.64 [R1+0x1720], R130 ;  /* 0x0017208201007387 */ /* 0x000fe80000100a00 */
[----:B------:R-:W-:Y:S01]  /*56830*/  STL.64 [R1+0x16e0], R168 ;  /* 0x0016e0a801007387 */ /* 0x000fe20000100a00 */
[----:B------:R-:W-:-:S03]  /*56840*/  MOV R218, R211 ;  /* 0x000000d300da7202 */ /* 0x000fc60000000f00 */
        /* <DEDUP_REMOVED lines=16> */
[----:B------:R-:W-:-:S03]  /*56950*/  IADD3 R215, P2, R215, R213, RZ ;  /* 0x000000d5d7d77210 */ /* 0x000fc60007f5e0ff */
[----:B------:R1:W-:Y:S01]  /*56960*/  LDGSTS.E [R3+0x5300], [R120.64], P0 ;  /* 0x0530000078037fae */ /* 0x0003e20008121844 */
[----:B------:R-:W-:-:S03]  /*56970*/  IADD3 R214, P3, R214, R213, RZ ;  /* 0x000000d5d6d67210 */ /* 0x000fc60007f7e0ff */
[----:B------:R1:W-:Y:S04]  /*56980*/  LDGSTS.E [R3+0x5700], [R122.64], P0 ;  /* 0x057000007a037fae */ /* 0x0003e80008121844 */
[----:B--2---:R-:W2:Y:S04]  /*56990*/  LDL.LU R118, [R1+0x1f94] ;  /* 0x001f940001767983 */ /* 0x004ea80000300800 */
[----:B-1----:R-:W2:Y:S04]  /*569a0*/  LDL.LU R115, [R1+0x1f50] ;  /* 0x001f500001737983 */ /* 0x002ea80000300800 */
[----:B------:R-:W2:Y:S04]  /*569b0*/  LDL.LU R119, [R1+0x1f90] ;  /* 0x001f900001777983 */ /* 0x000ea80000300800 */
[----:B------:R-:W2:Y:S04]  /*569c0*/  LDL.LU R117, [R1+0x1fd0] ;  /* 0x001fd00001757983 */ /* 0x000ea80000300800 */
[----:B------:R-:W2:Y:S04]  /*569d0*/  LDL.LU R116, [R1+0x1fd4] ;  /* 0x001fd40001747983 */ /* 0x000ea80000300800 */
[----:B------:R1:W-:Y:S04]  /*569e0*/  LDGSTS.E [R3+0x5b00], [R124.64], P0 ;  /* 0x05b000007c037fae */ /* 0x0003e80008121844 */
[----:B------:R1:W-:Y:S01]  /*569f0*/  LDGSTS.E [R3+0x5f00], [R126.64], P0 ;  /* 0x05f000007e037fae */ /* 0x0003e20008121844 */
[----:B------:R-:W-:-:S03]  /*56a00*/  LOP3.LUT R105, R216, 0x70, RZ, 0x3c, !PT ;  /* 0x00000070d8697812 */ /* 0x000fc600078e3cff */
[----:B------:R1:W-:Y:S04]  /*56a10*/  LDGSTS.E [R3+0x6300], [R128.64], P0 ;  /* 0x0630000080037fae */ /* 0x0003e80008121844 */
[----:B------:R-:W2:Y:S04]  /*56a20*/  LDL.LU R111, [R1+0x2010] ;  /* 0x00201000016f7983 */ /* 0x000ea80000300800 */
[----:B------:R1:W-:Y:S04]  /*56a30*/  LDGSTS.E [R3+0x6700], [R130.64], P0 ;  /* 0x0670000082037fae */ /* 0x0003e80008121844 */
[----:B------:R-:W2:Y:S04]  /*56a40*/  LDL.LU R110, [R1+0x2014] ;  /* 0x00201400016e7983 */ /* 0x000ea80000300800 */
[----:B------:R1:W-:Y:S04]  /*56a50*/  LDGSTS.E [R3+0x6b00], [R168.64], P0 ;  /* 0x06b00000a8037fae */ /* 0x0003e80008121844 */
[----:B------:R-:W-:Y:S04]  /*56a60*/  STL [R1+0x1ed4], R215 ;  /* 0x001ed4d701007387 */ /* 0x000fe80000100800 */
        /* <DEDUP_REMOVED lines=10> */
[----:B------:R-:W3:Y:S01]  /*56b10*/  LDL.LU R106, [R1+0x2054] ;  /* 0x00205400016a7983 */ /* 0x000ee20000300800 */
[----:B------:R-:W-:Y:S01]  /*56b20*/  IMAD.MOV.U32 R105, RZ, RZ, R104 ;  /* 0x000000ffff697224 */ /* 0x000fe200078e0068 */
[----:B-1----:R-:W-:Y:S02]  /*56b30*/  MOV R104, R215 ;  /* 0x000000d700687202 */ /* 0x002fe40000000f00 */
[----:B------:R1:W-:Y:S04]  /*56b40*/  STL [R1+0x1f10], R112 ;  /* 0x001f107001007387 */ /* 0x0003e80000100800 */
[----:B------:R-:W4:Y:S04]  /*56b50*/  LDL.LU R108, [R1+0x2094] ;  /* 0x00209400016c7983 */ /* 0x000f280000300800 */
[----:B------:R-:W4:Y:S01]  /*56b60*/  LDL.LU R107, [R1+0x2050] ;  /* 0x00205000016b7983 */ /* 0x000f220000300800 */
[----:B------:R-:W-:-:S03]  /*56b70*/  IADD3 R113, P2, R113, R213, RZ ;  /* 0x000000d571717210 */ /* 0x000fc60007f5e0ff */
[----:B------:R1:W-:Y:S04]  /*56b80*/  LDGSTS.E [R3+0x380], [R104.64], P0 ;  /* 0x0038000068037fae */ /* 0x0003e80008121844 */
[----:B------:R-:W4:Y:S04]  /*56b90*/  LDL.LU R109, [R1+0x2090] ;  /* 0x00209000016d7983 */ /* 0x000f280000300800 */
[----:B------:R-:W4:Y:S01]  /*56ba0*/  LDL.LU R114, [R1+0x20d4] ;  /* 0x0020d40001727983 */ /* 0x000f220000300800 */
[----:B-1----:R-:W-:Y:S02]  /*56bb0*/  IMAD.MOV.U32 R104, RZ, RZ, R214 ;  /* 0x000000ffff687224 */ /* 0x002fe400078e00d6 */
[----:B------:R-:W-:-:S02]  /*56bc0*/  IMAD.MOV.U32 R105, RZ, RZ, R112 ;  /* 0x000000ffff697224 */ /* 0x000fc400078e0070 */
[----:B------:R-:W4:Y:S04]  /*56bd0*/  LDL.LU R112, [R1+0x2114] ;  /* 0x0021140001707983 */ /* 0x000f280000300800 */
[----:B------:R-:W-:Y:S01]  /*56be0*/  STL [R1+0x1f54], R113 ;  /* 0x001f547101007387 */ /* 0x000fe20000100800 */
[----:B--2---:R-:W-:-:S03]  /*56bf0*/  IADD3 R118, P3, R118, R213, RZ ;  /* 0x000000d576767210 */ /* 0x004fc60007f7e0ff */
[----:B------:R1:W-:Y:S01]  /*56c00*/  LDGSTS.E [R3+0x780], [R104.64], P0 ;  /* 0x0078000068037fae */ /* 0x0003e20008121844 */
[----:B------:R-:W-:-:S05]  /*56c10*/  IMAD.X R115, R115, 0x1, R2, P2 ;  /* 0x0000000173737824 */ /* 0x000fca00010e0602 */
[----:B------:R2:W-:Y:S01]  /*56c20*/  STL [R1+0x1f50], R115 ;  /* 0x001f507301007387 */ /* 0x0005e20000100800 */
[----:B------:R-:W-:Y:S01]  /*56c30*/  IMAD.X R119, R119, 0x1, R2, P3 ;  /* 0x0000000177777824 */ /* 0x000fe200018e0602 */
[----:B-1----:R-:W-:Y:S02]  /*56c40*/  MOV R105, R115 ;  /* 0x0000007300697202 */ /* 0x002fe40000000f00 */
[----:B------:R-:W-:Y:S04]  /*56c50*/  STL [R1+0x1f94], R118 ;  /* 0x001f947601007387 */ /* 0x000fe80000100800 */
[----:B--2---:R-:W2:Y:S01]  /*56c60*/  LDL.LU R115, [R1+0x20d0] ;  /* 0x0020d00001737983 */ /* 0x004ea20000300800 */
        /* <DEDUP_REMOVED lines=15> */
[----:B------:R-:W-:Y:S01]  /*56d60*/  STL [R1+0x1fd4], R116 ;  /* 0x001fd47401007387 */ /* 0x000fe20000100800 */
[----:B-1----:R-:W-:Y:S01]  /*56d70*/  IMAD.MOV.U32 R104, RZ, RZ, R116 ;  /* 0x000000ffff687224 */ /* 0x002fe200078e0074 */
[----:B------:R-:W-:Y:S02]  /*56d80*/  MOV R105, R117 ;  /* 0x0000007500697202 */ /* 0x000fe40000000f00 */
        /* <DEDUP_REMOVED lines=9> */
[----:B----4-:R-:W-:Y:S01]  /*56e20*/  IADD3 R108, P3, R108, R213, RZ ;  /* 0x000000d56c6c7210 */ /* 0x010fe20007f7e0ff */
[----:B------:R-:W-:Y:S02]  /*56e30*/  IMAD.X R107, R107, 0x1, R2, P2 ;  /* 0x000000016b6b7824 */ /* 0x000fe400010e0602 */
[----:B-1----:R-:W-:-:S03]  /*56e40*/  IMAD.MOV.U32 R104, RZ, RZ, R106 ;  /* 0x000000ffff687224 */ /* 0x002fc600078e006a */
[----:B------:R1:W-:Y:S01]  /*56e50*/  STL [R1+0x2050], R107 ;  /* 0x0020506b01007387 */ /* 0x0003e20000100800 */
[----:B------:R-:W-:Y:S01]  /*56e60*/  MOV R105, R107 ;  /* 0x0000006b00697202 */ /* 0x000fe20000000f00 */
[----:B------:R-:W-:Y:S02]  /*56e70*/  IMAD.X R109, R109, 0x1, R2, P3 ;  /* 0x000000016d6d7824 */ /* 0x000fe400018e0602 */
[----:B------:R-:W-:Y:S01]  /*56e80*/  STL [R1+0x2094], R108 ;  /* 0x0020946c01007387 */ /* 0x000fe20000100800 */
[----:B------:R-:W-:-:S03]  /*56e90*/  IADD3 R114, P2, R114, R213, RZ ;  /* 0x000000d572727210 */ /* 0x000fc60007f5e0ff */
[----:B------:R3:W-:Y:S04]  /*56ea0*/  LDGSTS.E [R3+0x1b80], [R104.64], P0 ;  /* 0x01b8000068037fae */ /* 0x0007e80008121844 */
[----:B-1----:R-:W4:Y:S04]  /*56eb0*/  LDL.LU.64 R106, [R1+0x1a58] ;  /* 0x001a5800016a7983 */ /* 0x002f280000300a00 */
[----:B------:R1:W-:Y:S01]  /*56ec0*/  STL [R1+0x2090], R109 ;  /* 0x0020906d01007387 */ /* 0x0003e20000100800 */
[----:B------:R-:W-:Y:S01]  /*56ed0*/  IADD3 R112, P3, R112, R213, RZ ;  /* 0x000000d570707210 */ /* 0x000fe20007f7e0ff */
[----:B---3--:R-:W-:-:S02]  /*56ee0*/  IMAD.MOV.U32 R104, RZ, RZ, R108 ;  /* 0x000000ffff687224 */ /* 0x008fc400078e006c */
[----:B------:R-:W-:Y:S02]  /*56ef0*/  IMAD.MOV.U32 R105, RZ, RZ, R109 ;  /* 0x000000ffff697224 */ /* 0x000fe400078e006d */
[----:B-1----:R-:W3:Y:S04]  /*56f00*/  LDL.LU.64 R108, [R1+0x1a18] ;  /* 0x001a1800016c7983 */ /* 0x002ee80000300a00 */
[----:B------:R1:W-:Y:S04]  /*56f10*/  LDGSTS.E [R3+0x1f80], [R104.64], P0 ;  /* 0x01f8000068037fae */ /* 0x0003e80008121844 */
[----:B------:R-:W3:Y:S01]  /*56f20*/  LDL.LU.64 R110, [R1+0x19d8] ;  /* 0x0019d800016e7983 */ /* 0x000ee20000300a00 */
[----:B--2---:R-:W-:-:S02]  /*56f30*/  IMAD.X R115, R115, 0x1, R2, P2 ;  /* 0x0000000173737824 */ /* 0x004fc400010e0602 */
[----:B-1----:R-:W-:-:S03]  /*56f40*/  IMAD.MOV.U32 R104, RZ, RZ, R114 ;  /* 0x000000ffff687224 */ /* 0x002fc600078e0072 */
[----:B------:R-:W-:Y:S01]  /*56f50*/  MOV R105, R115 ;  /* 0x0000007300697202 */ /* 0x000fe20000000f00 */
[----:B------:R-:W-:Y:S01]  /*56f60*/  STL [R1+0x20d4], R114 ;  /* 0x0020d47201007387 */ /* 0x000fe20000100800 */
[----:B------:R-:W-:-:S03]  /*56f70*/  IMAD.X R113, R113, 0x1, R2, P3 ;  /* 0x0000000171717824 */ /* 0x000fc600018e0602 */
[----:B------:R-:W-:Y:S04]  /*56f80*/  STL [R1+0x20d0], R115 ;  /* 0x0020d07301007387 */ /* 0x000fe80000100800 */
[----:B------:R-:W-:Y:S04]  /*56f90*/  STL [R1+0x2114], R112 ;  /* 0x0021147001007387 */ /* 0x000fe80000100800 */
[----:B------:R1:W-:Y:S04]  /*56fa0*/  LDGSTS.E [R3+0x2380], [R104.64], P0 ;  /* 0x0238000068037fae */ /* 0x0003e80008121844 */
[----:B------:R2:W-:Y:S01]  /*56fb0*/  STL [R1+0x2110], R113 ;  /* 0x0021107101007387 */ /* 0x0005e20000100800 */
[----:B-1----:R-:W-:-:S02]  /*56fc0*/  IMAD.MOV.U32 R104, RZ, RZ, R112 ;  /* 0x000000ffff687224 */ /* 0x002fc400078e0070 */
[----:B------:R-:W-:Y:S02]  /*56fd0*/  IMAD.MOV.U32 R105, RZ, RZ, R113 ;  /* 0x000000ffff697224 */ /* 0x000fe400078e0071 */
[----:B--2---:R-:W2:Y:S01]  /*56fe0*/  LDL.LU.64 R112, [R1+0x1998] ;  /* 0x0019980001707983 */ /* 0x004ea20000300a00 */
[----:B------:R-:W-:-:S03]  /*56ff0*/  IADD3 R118, P2, R118, R213, RZ ;  /* 0x000000d576767210 */ /* 0x000fc60007f5e0ff */
[----:B------:R-:W2:Y:S01]  /*57000*/  LDL.LU.64 R114, [R1+0x1958] ;  /* 0x0019580001727983 */ /* 0x000ea20000300a00 */
[----:B------:R-:W-:Y:S01]  /*57010*/  IADD3 R120, P3, R120, R213, RZ ;  /* 0x000000d578787210 */ /* 0x000fe20007f7e0ff */
[--C-:B------:R-:W-:Y:S02]  /*57020*/  IMAD.X R119, R119, 0x1, R2.reuse, P2 ;  /* 0x0000000177777824 */ /* 0x100fe400010e0602 */
[----:B------:R-:W2:Y:S04]  /*57030*/  LDL.LU.64 R116, [R1+0x1918] ;  /* 0x0019180001747983 */ /* 0x000ea80000300a00 */
[----:B------:R-:W-:Y:S01]  /*57040*/  STL [R1+0x2154], R118 ;  /* 0x0021547601007387 */ /* 0x000fe20000100800 */
[----:B------:R-:W-:-:S03]  /*57050*/  IMAD.X R121, R121, 0x1, R2, P3 ;  /* 0x0000000179797824 */ /* 0x000fc600018e0602 */
[----:B------:R1:W-:Y:S04]  /*57060*/  LDGSTS.E [R3+0x2780], [R104.64], P0 ;  /* 0x0278000068037fae */ /* 0x0003e80008121844 */
[----:B------:R1:W-:Y:S04]  /*57070*/  STL [R1+0x2150], R119 ;  /* 0x0021507701007387 */ /* 0x0003e80000100800 */
[----:B------:R-:W-:Y:S01]  /*57080*/  STL [R1+0x2194], R120 ;  /* 0x0021947801007387 */ /* 0x000fe20000100800 */
[----:B-1----:R-:W-:Y:S01]  /*57090*/  IMAD.MOV.U32 R104, RZ, RZ, R118 ;  /* 0x000000ffff687224 */ /* 0x002fe200078e0076 */
[----:B------:R-:W-:-:S02]  /*570a0*/  MOV R105, R119 ;  /* 0x0000007700697202 */ /* 0x000fc40000000f00 */
        /* <DEDUP_REMOVED lines=18> */
[----:B------:R4:W-:Y:S01]  /*571d0*/  LDGSTS.E [R3+0x2f80], [R104.64], P0 ;  /* 0x02f8000068037fae */ /* 0x0009e20008121844 */
[----:B------:R-:W-:-:S02]  /*571e0*/  IADD3 R212, R212, 0x1, RZ ;  /* 0x00000001d4d47810 */ /* 0x000fc40007ffe0ff */
[----:B----4-:R-:W-:-:S05]  /*571f0*/  IADD3 R105, P2, R106, R213, RZ ;  /* 0x000000d56a697210 */ /* 0x010fca0007f5e0ff */
[----:B------:R-:W-:Y:S01]  /*57200*/  IMAD.X R104, R107, 0x1, R2, P2 ;  /* 0x000000016b687824 */ /* 0x000fe200010e0602 */
[----:B---3--:R-:W-:-:S05]  /*57210*/  IADD3 R107, P2, R108, R213, RZ ;  /* 0x000000d56c6b7210 */ /* 0x008fca0007f5e0ff */
[----:B------:R-:W-:Y:S01]  /*57220*/  IMAD.X R106, R109, 0x1, R2, P2 ;  /* 0x000000016d6a7824 */ /* 0x000fe200010e0602 */
[----:B------:R-:W-:-:S05]  /*57230*/  IADD3 R109, P2, R110, R213, RZ ;  /* 0x000000d56e6d7210 */ /* 0x000fca0007f5e0ff */
        /* <DEDUP_REMOVED lines=27> */
[----:B------:R-:W-:Y:S02]  /*573f0*/  IADD3 R205, P2, R206, R213, RZ ;  /* 0x000000d5cecd7210 */ /* 0x000fe40007f5e0ff */
[----:B------:R-:W-:-:S03]  /*57400*/  LOP3.LUT R105, R105, R104, RZ, 0x3c, !PT ;  /* 0x0000006869697212 */ /* 0x000fc600078e3cff */
[--C-:B------:R-:W-:Y:S01]  /*57410*/  IMAD.X R204, R207, 0x1, R2.reuse, P2 ;  /* 0x00000001cfcc7824 */ /* 0x100fe200010e0602 */
[----:B------:R-:W-:Y:S02]  /*57420*/  IADD3 R207, P2, R208, R213, RZ ;  /* 0x000000d5d0cf7210 */ /* 0x000fe40007f5e0ff */
        /* <DEDUP_REMOVED lines=16> */
[----:B------:R-:W-:Y:S01]  /*57530*/  IMAD.X R208, R211, 0x1, R2, P2 ;  /* 0x00000001d3d07824 */ /* 0x000fe200010e0602 */
[----:B------:R-:W-:Y:S01]  /*57540*/  LOP3.LUT R107, R107, R106, RZ, 0x3c, !PT ;  /* 0x0000006a6b6b7212 */ /* 0x000fe200078e3cff */
[----:B------:R1:W-:Y:S01]  /*57550*/  LDGSTS.E [R3+0x3380], [R104.64], P0 ;  /* 0x0338000068037fae */ /* 0x0003e20008121844 */
[----:B------:R-:W-:-:S02]  /*57560*/  LOP3.LUT R114, R115, R114, RZ, 0x3c, !PT ;  /* 0x0000007273727212 */ /* 0x000fc400078e3cff */
[----:B------:R-:W-:Y:S02]  /*57570*/  LOP3.LUT R123, R123, R122, RZ, 0x3c, !PT ;  /* 0x0000007a7b7b7212 */ /* 0x000fe400078e3cff */
[----:B------:R-:W-:Y:S02]  /*57580*/  LOP3.LUT R109, R109, R108, RZ, 0x3c, !PT ;  /* 0x0000006c6d6d7212 */ /* 0x000fe400078e3cff */
[----:B------:R-:W-:Y:S02]  /*57590*/  LOP3.LUT R116, R117, R116, RZ, 0x3c, !PT ;  /* 0x0000007475747212 */ /* 0x000fe400078e3cff */
[----:B------:R-:W-:Y:S02]  /*575a0*/  LOP3.LUT R125, R125, R124, RZ, 0x3c, !PT ;  /* 0x0000007c7d7d7212 */ /* 0x000fe400078e3cff */
[----:B------:R-:W-:Y:S02]  /*575b0*/  LOP3.LUT R111, R111, R110, RZ, 0x3c, !PT ;  /* 0x0000006e6f6f7212 */ /* 0x000fe400078e3cff */
[----:B------:R-:W-:-:S02]  /*575c0*/  LOP3.LUT R118, R119, R118, RZ, 0x3c, !PT ;  /* 0x0000007677767212 */ /* 0x000fc400078e3cff */
[----:B------:R-:W-:Y:S01]  /*575d0*/  LOP3.LUT R127, R127, R126, RZ, 0x3c, !PT ;  /* 0x0000007e7f7f7212 */ /* 0x000fe200078e3cff */
[----:B------:R1:W-:Y:S01]  /*575e0*/  STL.64 [R1+0x1a58], R104 ;  /* 0x001a586801007387 */ /* 0x0003e20000100a00 */
[----:B------:R-:W-:Y:S02]  /*575f0*/  IADD3 R211, P2, R214, R213, RZ ;  /* 0x000000d5d6d37210 */ /* 0x000fe40007f5e0ff */
[----:B------:R-:W-:Y:S02]  /*57600*/  LOP3.LUT R113, R113, R112, RZ, 0x3c, !PT ;  /* 0x0000007071717212 */ /* 0x000fe400078e3cff */
[----:B------:R-:W-:Y:S02]  /*57610*/  LOP3.LUT R120, R121, R120, RZ, 0x3c, !PT ;  /* 0x0000007879787212 */ /* 0x000fe400078e3cff */
[----:B------:R-:W-:Y:S01]  /*57620*/  LOP3.LUT R129, R129, R128, RZ, 0x3c, !PT ;  /* 0x0000008081817212 */ /* 0x000fe200078e3cff */
[----:B------:R1:W-:Y:S01]  /*57630*/  STL.64 [R1+0x1a18], R106 ;  /* 0x001a186a01007387 */ /* 0x0003e20000100a00 */
[----:B------:R-:W-:-:S02]  /*57640*/  LOP3.LUT R115, R115, R114, RZ, 0x3c, !PT ;  /* 0x0000007273737212 */ /* 0x000fc400078e3cff */
[----:B------:R-:W-:Y:S02]  /*57650*/  LOP3.LUT R122, R123, R122, RZ, 0x3c, !PT ;  /* 0x0000007a7b7a7212 */ /* 0x000fe400078e3cff */
[----:B------:R-:W-:Y:S01]  /*57660*/  LOP3.LUT R131, R131, R130, RZ, 0x3c, !PT ;  /* 0x0000008283837212 */ /* 0x000fe200078e3cff */
[----:B------:R1:W-:Y:S01]  /*57670*/  STL.64 [R1+0x19d8], R108 ;  /* 0x0019d86c01007387 */ /* 0x0003e20000100a00 */
        /* <DEDUP_REMOVED lines=8> */
[----:B------:R1:W-:Y:S01]  /*57700*/  STL.64 [R1+0x1958], R112 ;  /* 0x0019587001007387 */ /* 0x0003e20000100a00 */
[----:B------:R-:W-:Y:S01]  /*57710*/  LOP3.LUT R121, R121, R120, RZ, 0x3c, !PT ;  /* 0x0000007879797212 */ /* 0x000fe200078e3cff */
[----:B------:R-:W-:Y:S01]  /*57720*/  IMAD.MOV.U32 R215, RZ, RZ, 0x1f ;  /* 0x0000001fffd77424 */ /* 0x000fe200078e00ff */
        /* <DEDUP_REMOVED lines=8> */
[----:B------:R-:W-:Y:S01]  /*577b0*/  LOP3.LUT R168, R169, R168, RZ, 0x3c, !PT ;  /* 0x000000a8a9a87212 */ /* 0x000fe200078e3cff */
[----:B------:R1:W-:Y:S01]  /*577c0*/  LDGSTS.E [R3+0x3780], [R106.64], P0 ;  /* 0x037800006a037fae */ /* 0x0003e20008121844 */
[----:B------:R-:W-:Y:S02]  /*577d0*/  LOP3.LUT R209, R209, R208, RZ, 0x3c, !PT ;  /* 0x000000d0d1d17212 */ /* 0x000fe400078e3cff */
[----:B------:R-:W-:Y:S01]  /*577e0*/  LOP3.LUT R127, R127, R126, RZ, 0x3c, !PT ;  /* 0x0000007e7f7f7212 */ /* 0x000fe200078e3cff */
[----:B------:R1:W-:Y:S01]  /*577f0*/  STL.64 [R1+0x1898], R118 ;  /* 0x0018987601007387 */ /* 0x0003e20000100a00 */
        /* <DEDUP_REMOVED lines=8> */
[----:B------:R1:W-:Y:S01]  /*57880*/  LDGSTS.E [R3+0x3f80], [R110.64], P0 ;  /* 0x03f800006e037fae */ /* 0x0003e20008121844 */
[----:B------:R-:W-:-:S02]  /*57890*/  LOP3.LUT R208, R209, R208, RZ, 0x3c, !PT ;  /* 0x000000d0d1d07212 */ /* 0x000fc400078e3cff */
[----:B------:R-:W-:Y:S01]  /*578a0*/  IADD3 R215, R215, c[0x0][0x180], RZ ;  /* 0x00006000d7d77a10 */ /* 0x000fe20007ffe0ff */
[----:B------:R1:W-:Y:S01]  /*578b0*/  STL.64 [R1+0x1818], R122 ;  /* 0x0018187a01007387 */ /* 0x0003e20000100a00 */
[----:B------:R-:W-:-:S03]  /*578c0*/  LOP3.LUT R171, R171, R170, RZ, 0x3c, !PT ;  /* 0x000000aaabab7212 */ /* 0x000fc600078e3cff */
[----:B------:R1:W-:Y:S01]  /*578d0*/  LDGSTS.E [R3+0x4380], [R112.64], P0 ;  /* 0x0438000070037fae */ /* 0x0003e20008121844 */
[----:B------:R-:W-:-:S03]  /*578e0*/  LOP3.LUT R205, R205, R204, RZ, 0x3c, !PT ;  /* 0x000000cccdcd7212 */ /* 0x000fc600078e3cff */
[----:B------:R1:W-:Y:S01]  /*578f0*/  STL.64 [R1+0x17d8], R124 ;  /* 0x0017d87c01007387 */ /* 0x0003e20000100a00 */
[----:B------:R-:W-:-:S03]  /*57900*/  LOP3.LUT R207, R207, R206, RZ, 0x3c, !PT ;  /* 0x000000cecfcf7212 */ /* 0x000fc600078e3cff */
[----:B------:R1:W-:Y:S01]  /*57910*/  LDGSTS.E [R3+0x4780], [R114.64], P0 ;  /* 0x0478000072037fae */ /* 0x0003e20008121844 */
[----:B------:R-:W-:-:S03]  /*57920*/  LOP3.LUT R209, R209, R208, RZ, 0x3c, !PT ;  /* 0x000000d0d1d17212 */ /* 0x000fc600078e3cff */
[----:B------:R1:W-:Y:S01]  /*57930*/  STL.64 [R1+0x1798], R126 ;  /* 0x0017987e01007387 */ /* 0x0003e20000100a00 */
[----:B------:R-:W-:-:S03]  /*57940*/  SHF.R.S32.HI R213, RZ, 0x1f, R215 ;  /* 0x0000001fffd57819 */ /* 0x000fc600000114d7 */
[----:B------:R1:W-:Y:S01]  /*57950*/  LDGSTS.E [R3+0x4b80], [R116.64], P0 ;  /* 0x04b8000074037fae */ /* 0x0003e20008121844 */
[----:B------:R-:W-:Y:S01]  /*57960*/  IMAD.MOV.U32 R216, RZ, RZ, R211 ;  /* 0x000000ffffd87224 */ /* 0x000fe200078e00d3 */
[----:B------:R-:W-:Y:S02]  /*57970*/  MOV R217, R210 ;  /* 0x000000d200d97202 */ /* 0x000fe40000000f00 */
[----:B------:R1:W-:Y:S04]  /*57980*/  STL.64 [R1+0x1758], R128 ;  /* 0x0017588001007387 */ /* 0x0003e80000100a00 */
[----:B------:R1:W-:Y:S04]  /*57990*/  LDGSTS.E [R3+0x4f80], [R118.64], P0 ;  /* 0x04f8000076037fae */ /* 0x0003e80008121844 */
[----:B------:R1:W-:Y:S04]  /*579a0*/  STL.64 [R1+0x1718], R130 ;  /* 0x0017188201007387 */ /* 0x0003e80000100a00 */
[----:B------:R1:W-:Y:S01]  /*579b0*/  LDGSTS.E [R3+0x5380], [R120.64], P0 ;  /* 0x0538000078037fae */ /* 0x0003e20008121844 */
[----:B------:R-:W-:-:S03]  /*579c0*/  LEA.HI R213, R213, R215, RZ, 0x5 ;  /* 0x000000d7d5d57211 */ /* 0x000fc600078f28ff */
[----:B------:R1:W-:Y:S04]  /*579d0*/  STL.64 [R1+0x16d8], R168 ;  /* 0x0016d8a801007387 */ /* 0x0003e80000100a00 */
[----:B------:R1:W-:Y:S04]  /*579e0*/  LDGSTS.E [R3+0x5780], [R122.64], P0 ;  /* 0x057800007a037fae */ /* 0x0003e80008121844 */
[----:B------:R1:W-:Y:S04]  /*579f0*/  STL.64 [R1+0x1698], R170 ;  /* 0x001698aa01007387 */ /* 0x0003e80000100a00 */
[----:B------:R1:W-:Y:S04]  /*57a00*/  LDGSTS.E [R3+0x5b80], [R124.64], P0 ;  /* 0x05b800007c037fae */ /* 0x0003e80008121844 */
[----:B------:R1:W-:Y:S04]  /*57a10*/  STL.64 [R1+0x1658], R204 ;  /* 0x001658cc01007387 */ /* 0x0003e80000100a00 */
[----:B------:R1:W-:Y:S04]  /*57a20*/  LDGSTS.E [R3+0x5f80], [R126.64], P0 ;  /* 0x05f800007e037fae */ /* 0x0003e80008121844 */
[----:B------:R1:W-:Y:S04]  /*57a30*/  STL.64 [R1+0x1618], R206 ;  /* 0x001618ce01007387 */ /* 0x0003e80000100a00 */
[----:B------:R1:W-:Y:S01]  /*57a40*/  LDGSTS.E [R3+0x6380], [R128.64], P0 ;  /* 0x0638000080037fae */ /* 0x0003e20008121844 */
[----:B------:R-:W-:-:S03]  /*57a50*/  SHF.R.S32.HI R213, RZ, 0x5, R213 ;  /* 0x00000005ffd57819 */ /* 0x000fc600000114d5 */
[----:B------:R1:W-:Y:S04]  /*57a60*/  STL.64 [R1+0x15d8], R208 ;  /* 0x0015d8d001007387 */ /* 0x0003e80000100a00 */
[----:B------:R1:W-:Y:S04]  /*57a70*/  LDGSTS.E [R3+0x6780], [R130.64], P0 ;  /* 0x0678000082037fae */ /* 0x0003e80008121844 */
[----:B------:R1:W-:Y:S04]  /*57a80*/  STL.64 [R1+0x1598], R216 ;  /* 0x001598d801007387 */ /* 0x0003e80000100a00 */
[----:B------:R1:W-:Y:S04]  /*57a90*/  LDGSTS.E [R3+0x6b80], [R168.64], P0 ;  /* 0x06b80000a8037fae */ /* 0x0003e80008121844 */
[----:B------:R1:W-:Y:S04]  /*57aa0*/  LDGSTS.E [R3+0x6f80], [R170.64], P0 ;  /* 0x06f80000aa037fae */ /* 0x0003e80008121844 */
[----:B------:R1:W-:Y:S04]  /*57ab0*/  STL [R1+0x1a94], R212 ;  /* 0x001a94d401007387 */ /* 0x0003e80000100800 */
[----:B------:R1:W-:Y:S04]  /*57ac0*/  LDGSTS.E [R3+0x7380], [R204.64], P0 ;  /* 0x07380000cc037fae */ /* 0x0003e80008121844 */
[----:B------:R1:W-:Y:S04]  /*57ad0*/  LDGSTS.E [R3+0x7780], [R206.64], P0 ;  /* 0x07780000ce037fae */ /* 0x0003e80008121844 */
[----:B------:R1:W-:Y:S04]  /*57ae0*/  LDGSTS.E [R3+0x7b80], [R208.64], P0 ;  /* 0x07b80000d0037fae */ /* 0x0003e80008121844 */
[----:B------:R1:W-:Y:S01]  /*57af0*/  LDGSTS.E [R3+0x7f80], [R216.64], P0 ;  /* 0x07f80000d8037fae */ /* 0x0003e20008121844 */
[----:B------:R-:W-:-:S03]  /*57b00*/  ISETP.NE.U32.AND P0, PT, R212, R213, PT ;  /* 0x000000d5d400720c */ /* 0x000fc60003f05070 */
[----:B------:R-:W0:Y:S10]  /*57b10*/  LDGDEPBAR ;  /* 0x00000000000079af */ /* 0x000e340000000000 */
[----:B-1----:R-:W-:Y:S01]  /*57b20*/  @!P0 CALL.REL.NOINC `(.L_x_0) ;  /* 0x0000001000008944 */ /* 0x002fe20003c00000 */
[----:B------:R-:W-:Y:S05]  /*57b30*/  BRA `(.L_x_1) ;  /* 0xfffd37d000007947 */ /* 0x000fea000383ffff */
.L_x_0:
[----:B--2--5:R-:W2:Y:S01]  /*57b40*/  LDL.LU R2, [R1+0x1588] ;  /* 0x0015880001027983 */ /* 0x024ea20000300800 */
[----:B------:R-:W-:-:S04]  /*57b50*/  DEPBAR.LE SB0, 0x0 ;  /* 0x000080000000791a */ /* 0x000fc80000000000 */
[----:B------:R-:W2:Y:S04]  /*57b60*/  LDL.LU R112, [R1+0x990] ;  /* 0x0009900001707983 */ /* 0x000ea80000300800 */
[----:B------:R-:W2:Y:S04]  /*57b70*/  LDL.LU R113, [R1+0x994] ;  /* 0x0009940001717983 */ /* 0x000ea80000300800 */
[----:B------:R-:W2:Y:S04]  /*57b80*/  LDL.LU R114, [R1+0xa10] ;  /* 0x000a100001727983 */ /* 0x000ea80000300800 */
[----:B------:R-:W2:Y:S04]  /*57b90*/  LDL.LU R115, [R1+0xa14] ;  /* 0x000a140001737983 */ /* 0x000ea80000300800 */
[----:B------:R-:W3:Y:S04]  /*57ba0*/  LDL.LU R108, [R1+0x998] ;  /* 0x00099800016c7983 */ /* 0x000ee80000300800 */
[----:B------:R-:W3:Y:S04]  /*57bb0*/  LDL.LU R109, [R1+0x99c] ;  /* 0x00099c00016d7983 */ /* 0x000ee80000300800 */
[----:B------:R-:W3:Y:S04]  /*57bc0*/  LDL.LU R110, [R1+0xa18] ;  /* 0x000a1800016e7983 */ /* 0x000ee80000300800 */
[----:B------:R-:W3:Y:S01]  /*57bd0*/  LDL.LU R111, [R1+0xa1c] ;  /* 0x000a1c00016f7983 */ /* 0x000ee20000300800 */
[----:B------:R-:W-:-:S02]  /*57be0*/  IMAD.MOV.U32 R104, RZ, RZ, R100 ;  /* 0x000000ffff687224 */ /* 0x000fc400078e0064 */
[----:B------:R-:W-:Y:S01]  /*57bf0*/  IMAD.MOV.U32 R105, RZ, RZ, R101 ;  /* 0x000000ffff697224 */ /* 0x000fe200078e0065 */
[----:B------:R-:W-:Y:S01]  /*57c00*/  BAR.SYNC.DEFER_BLOCKING 0x0 ;  /* 0x0000000000007b1d */ /* 0x000fe20000010000 */
[----:B------:R-:W-:Y:S01]  /*57c10*/  IMAD.MOV.U32 R106, RZ, RZ, R96 ;  /* 0x000000ffff6a7224 */ /* 0x000fe200078e0060 */
[----:B------:R-:W-:Y:S01]  /*57c20*/  MOV R96, R102 ;  /* 0x0000006600607202 */ /* 0x000fe20000000f00 */
[----:B------:R-:W-:Y:S02]  /*57c30*/  IMAD.MOV.U32 R107, RZ, RZ, R97 ;  /* 0x000000ffff6b7224 */ /* 0x000fe400078e0061 */
[----:B------:R-:W-:Y:S01]  /*57c40*/  IMAD.MOV.U32 R97, RZ, RZ, R103 ;  /* 0x000000ffff617224 */ /* 0x000fe200078e0067 */
[----:B------:R-:W1:Y:S02]  /*57c50*/  S2R R116, SR_TID.X ;  /* 0x0000000000747919 */ /* 0x000e640000002100 */
[C---:B-1----:R-:W-:Y:S01]  /*57c60*/  IMAD.SHL.U32 R208, R116.reuse, 0x100, RZ ;  /* 0x0000010074d07824 */ /* 0x042fe200078e00ff */
[----:B------:R-:W-:-:S04]  /*57c70*/  LOP3.LUT R3, R116, 0x1f, RZ, 0xc0, !PT ;  /* 0x0000001f74037812 */ /* 0x000fc800078ec0ff */
[----:B------:R-:W-:-:S05]  /*57c80*/  LOP3.LUT R208, R208, 0x600, RZ, 0xc0, !PT ;  /* 0x00000600d0d07812 */ /* 0x000fca00078ec0ff */
[----:B------:R-:W-:-:S05]  /*57c90*/  IMAD R208, R3, 0x10, R208 ;  /* 0x0000001003d07824 */ /* 0x000fca00078e02d0 */
[C---:B------:R-:W-:Y:S02]  /*57ca0*/  LOP3.LUT R3, R208.reuse, 0x20, RZ, 0x3c, !PT ;  /* 0x00000020d0037812 */ /* 0x040fe400078e3cff */
[C---:B------:R-:W-:Y:S02]  /*57cb0*/  LOP3.LUT R0, R208.reuse, 0x40, RZ, 0x3c, !PT ;  /* 0x00000040d0007812 */ /* 0x040fe400078e3cff */
[----:B------:R-:W-:Y:S01]  /*57cc0*/  LOP3.LUT R252, R208, 0x60, RZ, 0x3c, !PT ;  /* 0x00000060d0fc7812 */ /* 0x000fe200078e3cff */
[----:B--2---:R-:W-:Y:S04]  /*57cd0*/  STS.128 [R2], R112 ;  /* 0x0000007002007388 */ /* 0x004fe80000000c00 */
[----:B---3--:R-:W-:Y:S04]  /*57ce0*/  STS.128 [R2+0x80], R108 ;  /* 0x0000806c02007388 */ /* 0x008fe80000000c00 */
[----:B------:R1:W-:Y:S04]  /*57cf0*/  STS.128 [R2+0x100], R104 ;  /* 0x0001006802007388 */ /* 0x0003e80000000c00 */
[----:B------:R2:W-:Y:S01]  /*57d00*/  STS.128 [R2+0x180], R96 ;  /* 0x0001806002007388 */ /* 0x0005e20000000c00 */
[----:B------:R-:W-:-:S06]  /*57d10*/  NOP ;  /* 0x0000000000007918 */ /* 0x000fcc0000000000 */
[----:B------:R-:W-:Y:S04]  /*57d20*/  LDS.128 R112, [R3] ;  /* 0x0000000003707984 */ /* 0x000fe80000000c00 */
[----:B------:R-:W-:Y:S04]  /*57d30*/  LDS.128 R108, [R0] ;  /* 0x00000000006c7984 */ /* 0x000fe80000000c00 */
[----:B-1----:R-:W3:Y:S04]  /*57d40*/  LDL.LU R104, [R1+0x7e0] ;  /* 0x0007e00001687983 */ /* 0x002ee80000300800 */
[----:B------:R-:W3:Y:S04]  /*57d50*/  LDL.LU R105, [R1+0x7e4] ;  /* 0x0007e40001697983 */ /* 0x000ee80000300800 */
[----:B------:R-:W3:Y:S04]  /*57d60*/  LDL.LU R106, [R1+0x790] ;  /* 0x00079000016a7983 */ /* 0x000ee80000300800 */
[----:B------:R-:W3:Y:S04]  /*57d70*/  LDL.LU R107, [R1+0x794] ;  /* 0x00079400016b7983 */ /* 0x000ee80000300800 */
[----:B------:R-:W4:Y:S04]  /*57d80*/  LDL.LU R100, [R1+0x7e8] ;  /* 0x0007e80001647983 */ /* 0x000f280000300800 */
[----:B------:R-:W4:Y:S04]  /*57d90*/  LDL.LU R101, [R1+0x7ec] ;  /* 0x0007ec0001657983 */ /* 0x000f280000300800 */
[----:B------:R-:W4:Y:S04]  /*57da0*/  LDL.LU R102, [R1+0x798] ;  /* 0x0007980001667983 */ /* 0x000f280000300800 */
[----:B------:R-:W4:Y:S01]  /*57db0*/  LDL.LU R103, [R1+0x79c] ;  /* 0x00079c0001677983 */ /* 0x000f220000300800 */
[----:B--2---:R-:W-:Y:S01]  /*57dc0*/  MOV R98, R88 ;  /* 0x0000005800627202 */ /* 0x004fe20000000f00 */
[----:B------:R-:W-:-:S02]  /*57dd0*/  IMAD.MOV.U32 R99, RZ, RZ, R89 ;  /* 0x000000ffff637224 */ /* 0x000fc400078e0059 */
[----:B------:R-:W-:Y:S02]  /*57de0*/  IMAD.MOV.U32 R96, RZ, RZ, R92 ;  /* 0x000000ffff607224 */ /* 0x000fe400078e005c */
[----:B------:R-:W-:Y:S02]  /*57df0*/  IMAD.MOV.U32 R97, RZ, RZ, R93 ;  /* 0x000000ffff617224 */ /* 0x000fe400078e005d */
[----:B------:R-:W-:Y:S02]  /*57e00*/  IMAD.MOV.U32 R88, RZ, RZ, R94 ;  /* 0x000000ffff587224 */ /* 0x000fe400078e005e */
[----:B------:R-:W-:Y:S02]  /*57e10*/  IMAD.MOV.U32 R89, RZ, RZ, R95 ;  /* 0x000000ffff597224 */ /* 0x000fe400078e005f */
[----:B------:R-:W1:Y:S04]  /*57e20*/  LDS.128 R92, [R208] ;  /* 0x00000000d05c7984 */ /* 0x000e680000000c00 */
[----:B-1----:R-:W-:Y:S04]  /*57e30*/  STL.64 [R1+0x360], R92 ;  /* 0x0003605c01007387 */ /* 0x002fe80000100a00 */
[----:B------:R-:W-:Y:S04]  /*57e40*/  STL.64 [R1+0x368], R94 ;  /* 0x0003685e01007387 */ /* 0x000fe80000100a00 */
[----:B------:R-:W1:Y:S01]  /*57e50*/  LDS.128 R92, [R252] ;  /* 0x00000000fc5c7984 */ /* 0x000e620000000c00 */
[----:B------:R-:W-:-:S06]  /*57e60*/  NOP ;  /* 0x0000000000007918 */ /* 0x000fcc0000000000 */
[----:B------:R-:W-:Y:S04]  /*57e70*/  STL.64 [R1+0x3a0], R112 ;  /* 0x0003a07001007387 */ /* 0x000fe80000100a00 */
[----:B------:R-:W-:Y:S04]  /*57e80*/  STL.64 [R1+0x3a8], R114 ;  /* 0x0003a87201007387 */ /* 0x000fe80000100a00 */
[----:B------:R-:W-:Y:S04]  /*57e90*/  STL.64 [R1+0x490], R108 ;  /* 0x0004906c01007387 */ /* 0x000fe80000100a00 */
[----:B------:R-:W-:Y:S04]  /*57ea0*/  STL.64 [R1+0x498], R110 ;  /* 0x0004986e01007387 */ /* 0x000fe80000100a00 */
[----:B-1----:R-:W-:Y:S04]  /*57eb0*/  STL.64 [R1+0x5c0], R92 ;  /* 0x0005c05c01007387 */ /* 0x002fe80000100a00 */
[----:B------:R-:W-:Y:S04]  /*57ec0*/  STL.64 [R1+0x5c8], R94 ;  /* 0x0005c85e01007387 */ /* 0x000fe80000100a00 */
[----:B---3--:R-:W-:Y:S04]  /*57ed0*/  STS.128 [R2], R104 ;  /* 0x0000006802007388 */ /* 0x008fe80000000c00 */
[----:B----4-:R-:W-:Y:S04]  /*57ee0*/  STS.128 [R2+0x80], R100 ;  /* 0x0000806402007388 */ /* 0x010fe80000000c00 */
        /* <DEDUP_REMOVED lines=67> */
[----:B------:R-:W3:Y:S04]  /*58320*/  LDS.128 R240, [R208] ;  /* 0x00000000d0f07984 */ /* 0x000ee80000000c00 */
[----:B------:R-:W3:Y:S04]  /*58330*/  LDS.128 R16, [R3] ;  /* 0x0000000003107984 */ /* 0x000ee80000000c00 */
        /* <DEDUP_REMOVED lines=8> */
[----:B--2---:R-:W-:Y:S01]  /*583c0*/  MOV R6, R200 ;  /* 0x000000c800067202 */ /* 0x004fe20000000f00 */
[----:B------:R-:W-:-:S02]  /*583d0*/  IMAD.MOV.U32 R7, RZ, RZ, R201 ;  /* 0x000000ffff077224 */ /* 0x000fc400078e00c9 */
[----:B---3--:R1:W-:Y:S01]  /*583e0*/  STL [R1+0x25f4], R242 ;  /* 0x0025f4f201007387 */ /* 0x0083e20000100800 */
[----:B------:R-:W-:Y:S02]  /*583f0*/  IMAD.MOV.U32 R4, RZ, RZ, R244 ;  /* 0x000000ffff047224 */ /* 0x000fe400078e00f4 */
[----:B------:R-:W-:Y:S01]  /*58400*/  IMAD.MOV.U32 R5, RZ, RZ, R245 ;  /* 0x000000ffff057224 */ /* 0x000fe200078e00f5 */
[----:B------:R-:W-:Y:S01]  /*58410*/  STL [R1+0x25f0], R243 ;  /* 0x0025f0f301007387 */ /* 0x000fe20000100800 */
[----:B------:R-:W-:Y:S02]  /*58420*/  IMAD.MOV.U32 R200, RZ, RZ, R246 ;  /* 0x000000ffffc87224 */ /* 0x000fe400078e00f6 */
[----:B------:R-:W-:Y:S01]  /*58430*/  IMAD.MOV.U32 R201, RZ, RZ, R247 ;  /* 0x000000ffffc97224 */ /* 0x000fe200078e00f7 */
[----:B------:R-:W-:Y:S01]  /*58440*/  STL [R1+0x1a4], R17 ;  /* 0x0001a41101007387 */ /* 0x000fe20000100800 */
[----:B-1----:R-:W-:-:S03]  /*58450*/  IMAD.MOV.U32 R242, RZ, RZ, R16 ;  /* 0x000000fffff27224 */ /* 0x002fc600078e0010 */
[----:B------:R-:W1:Y:S04]  /*58460*/  LDS.128 R244, [R0] ;  /* 0x0000000000f47984 */ /* 0x000e680000000c00 */
[----:B------:R-:W-:Y:S04]  /*58470*/  STL.64 [R1+0x1a8], R18 ;  /* 0x0001a81201007387 */ /* 0x000fe80000100a00 */
[----:B------:R-:W2:Y:S01]  /*58480*/  LDS.128 R16, [R252] ;  /* 0x00000000fc107984 */ /* 0x000ea20000000c00 */
[----:B------:R-:W-:-:S06]  /*58490*/  NOP ;  /* 0x0000000000007918 */ /* 0x000fcc0000000000 */
[----:B------:R-:W-:Y:S04]  /*584a0*/  STL [R1+0x25f8], R242 ;  /* 0x0025f8f201007387 */ /* 0x000fe80000100800 */
[----:B-1----:R1:W-:Y:S04]  /*584b0*/  STL [R1+0x25ec], R246 ;  /* 0x0025ecf601007387 */ /* 0x0023e80000100800 */
[----:B------:R-:W-:Y:S04]  /*584c0*/  STL [R1+0x25e8], R247 ;  /* 0x0025e8f701007387 */ /* 0x000fe80000100800 */
[----:B--2---:R-:W-:Y:S01]  /*584d0*/  STL.64 [R1+0x398], R18 ;  /* 0x0003981201007387 */ /* 0x004fe20000100a00 */
[----:B------:R-:W-:Y:S01]  /*584e0*/  IMAD.MOV.U32 R243, RZ, RZ, R16 ;  /* 0x000000fffff37224 */ /* 0x000fe200078e0010 */
[----:B-1----:R-:W-:-:S02]  /*584f0*/  MOV R246, R17 ;  /* 0x0000001100f67202 */ /* 0x002fc40000000f00 */
[----:B----4-:R1:W-:Y:S04]  /*58500*/  STS.128 [R2], R12 ;  /* 0x0000000c02007388 */ /* 0x0103e80000000c00 */
[----:B-1----:R-:W2:Y:S04]  /*58510*/  LDL.LU R12, [R1+0x830] ;  /* 0x00083000010c7983 */ /* 0x002ea80000300800 */
[----:B------:R-:W2:Y:S04]  /*58520*/  LDL.LU R13, [R1+0x834] ;  /* 0x00083400010d7983 */ /* 0x000ea80000300800 */
[----:B------:R-:W2:Y:S04]  /*58530*/  LDL.LU R14, [R1+0x820] ;  /* 0x00082000010e7983 */ /* 0x000ea80000300800 */
[----:B------:R1:W-:Y:S04]  /*58540*/  STS.128 [R2+0x80], R8 ;  /* 0x0000800802007388 */ /* 0x0003e80000000c00 */
[----:B------:R-:W2:Y:S04]  /*58550*/  LDL.LU R15, [R1+0x824] ;  /* 0x00082400010f7983 */ /* 0x000ea80000300800 */
[----:B------:R-:W-:Y:S04]  /*58560*/  STS.128 [R2+0x100], R4 ;  /* 0x0001000402007388 */ /* 0x000fe80000000c00 */
[----:B------:R-:W-:Y:S01]  /*58570*/  STS.128 [R2+0x180], R200 ;  /* 0x000180c802007388 */ /* 0x000fe20000000c00 */
[----:B------:R-:W-:-:S06]  /*58580*/  NOP ;  /* 0x0000000000007918 */ /* 0x000fcc0000000000 */
[----:B-1----:R-:W3:Y:S04]  /*58590*/  LDL.LU R8, [R1+0x838] ;  /* 0x0008380001087983 */ /* 0x002ee80000300800 */
[----:B------:R-:W3:Y:S04]  /*585a0*/  LDL.LU R9, [R1+0x83c] ;  /* 0x00083c0001097983 */ /* 0x000ee80000300800 */
[----:B------:R-:W3:Y:S04]  /*585b0*/  LDL.LU R10, [R1+0x828] ;  /* 0x00082800010a7983 */ /* 0x000ee80000300800 */
[----:B------:R-:W3:Y:S04]  /*585c0*/  LDL.LU R11, [R1+0x82c] ;  /* 0x00082c00010b7983 */ /* 0x000ee80000300800 */
[----:B------:R-:W1:Y:S04]  /*585d0*/  LDS.128 R16, [R208] ;  /* 0x00000000d0107984 */ /* 0x000e680000000c00 */
[----:B------:R-:W4:Y:S04]  /*585e0*/  LDS.128 R92, [R3] ;  /* 0x00000000035c7984 */ /* 0x000f280000000c00 */
[----:B------:R-:W4:Y:S04]  /*585f0*/  LDS.128 R88, [R0] ;  /* 0x0000000000587984 */ /* 0x000f280000000c00 */
[----:B-1----:R-:W-:Y:S04]  /*58600*/  STL.64 [R1+0x680], R16 ;  /* 0x0006801001007387 */ /* 0x002fe80000100a00 */
[----:B------:R-:W-:Y:S04]  /*58610*/  STL.64 [R1+0x688], R18 ;  /* 0x0006881201007387 */ /* 0x000fe80000100a00 */
[----:B------:R-:W1:Y:S01]  /*58620*/  LDS.128 R16, [R252] ;  /* 0x00000000fc107984 */ /* 0x000e620000000c00 */
[----:B------:R-:W-:-:S06]  /*58630*/  NOP ;  /* 0x0000000000007918 */ /* 0x000fcc0000000000 */
[----:B----4-:R-:W-:Y:S04]  /*58640*/  STL.64 [R1+0x6e0], R92 ;  /* 0x0006e05c01007387 */ /* 0x010fe80000100a00 */
[----:B------:R-:W-:Y:S04]  /*58650*/  STL.64 [R1+0x6e8], R94 ;  /* 0x0006e85e01007387 */ /* 0x000fe80000100a00 */
[----:B------:R-:W-:Y:S04]  /*58660*/  STL.64 [R1+0x710], R88 ;  /* 0x0007105801007387 */ /* 0x000fe80000100a00 */
[----:B------:R-:W-:Y:S04]  /*58670*/  STL.64 [R1+0x718], R90 ;  /* 0x0007185a01007387 */ /* 0x000fe80000100a00 */
[----:B-1----:R-:W-:Y:S04]  /*58680*/  STL.64 [R1+0x730], R16 ;  /* 0x0007301001007387 */ /* 0x002fe80000100a00 */
[----:B------:R-:W-:Y:S04]  /*58690*/  STL.64 [R1+0x738], R18 ;  /* 0x0007381201007387 */ /* 0x000fe80000100a00 */
[----:B--2---:R1:W-:Y:S04]  /*586a0*/  STS.128 [R2], R12 ;  /* 0x0000000c02007388 */ /* 0x0043e80000000c00 */
[----:B-1----:R-:W2:Y:S04]  /*586b0*/  LDL.LU R12, [R1+0x500] ;  /* 0x00050000010c7983 */ /* 0x002ea80000300800 */
[----:B------:R-:W2:Y:S04]  /*586c0*/  LDL.LU R13, [R1+0x504] ;  /* 0x00050400010d7983 */ /* 0x000ea80000300800 */
[----:B------:R-:W2:Y:S04]  /*586d0*/  LDL.LU R14, [R1+0x4e0] ;  /* 0x0004e000010e7983 */ /* 0x000ea80000300800 */
[----:B---3--:R1:W-:Y:S04]  /*586e0*/  STS.128 [R2+0x80], R8 ;  /* 0x0000800802007388 */ /* 0x0083e80000000c00 */
[----:B------:R-:W2:Y:S04]  /*586f0*/  LDL.LU R15, [R1+0x4e4] ;  /* 0x0004e400010f7983 */ /* 0x000ea80000300800 */
[----:B-1----:R-:W3:Y:S04]  /*58700*/  LDL.LU R8, [R1+0x508] ;  /* 0x0005080001087983 */ /* 0x002ee80000300800 */
[----:B------:R-:W3:Y:S04]  /*58710*/  LDL.LU R9, [R1+0x50c] ;  /* 0x00050c0001097983 */ /* 0x000ee80000300800 */
[----:B------:R-:W3:Y:S04]  /*58720*/  LDL.LU R10, [R1+0x4e8] ;  /* 0x0004e800010a7983 */ /* 0x000ee80000300800 */
[----:B------:R-:W3:Y:S01]  /*58730*/  LDL.LU R11, [R1+0x4ec] ;  /* 0x0004ec00010b7983 */ /* 0x000ee20000300800 */
[----:B------:R-:W-:-:S02]  /*58740*/  IMAD.MOV.U32 R4, RZ, RZ, R188 ;  /* 0x000000ffff047224 */ /* 0x000fc400078e00bc */
[----:B------:R-:W-:Y:S02]  /*58750*/  IMAD.MOV.U32 R5, RZ, RZ, R189 ;  /* 0x000000ffff057224 */ /* 0x000fe400078e00bd */
[----:B------:R-:W-:Y:S02]  /*58760*/  IMAD.MOV.U32 R6, RZ, RZ, R184 ;  /* 0x000000ffff067224 */ /* 0x000fe400078e00b8 */
[----:B------:R-:W-:Y:S01]  /*58770*/  IMAD.MOV.U32 R7, RZ, RZ, R185 ;  /* 0x000000ffff077224 */ /* 0x000fe200078e00b9 */
[----:B------:R-:W-:Y:S01]  /*58780*/  MOV R185, R191 ;  /* 0x000000bf00b97202 */ /* 0x000fe20000000f00 */
[----:B------:R-:W-:-:S03]  /*58790*/  IMAD.MOV.U32 R184, RZ, RZ, R190 ;  /* 0x000000ffffb87224 */ /* 0x000fc600078e00be */
[----:B------:R-:W-:Y:S04]  /*587a0*/  STS.128 [R2+0x100], R4 ;  /* 0x0001000402007388 */ /* 0x000fe80000000c00 */
[----:B------:R-:W-:Y:S01]  /*587b0*/  STS.128 [R2+0x180], R184 ;  /* 0x000180b802007388 */ /* 0x000fe20000000c00 */
[----:B------:R-:W-:-:S06]  /*587c0*/  NOP ;  /* 0x0000000000007918 */ /* 0x000fcc0000000000 */
        /* <DEDUP_REMOVED lines=29> */
[----:B------:R1:W-:Y:S04]  /*589a0*/  STS.128 [R2+0x100], R4 ;  /* 0x0001000402007388 */ /* 0x0003e80000000c00 */
[----:B------:R-:W-:Y:S01]  /*589b0*/  STS.128 [R2+0x180], R164 ;  /* 0x000180a402007388 */ /* 0x000fe20000000c00 */
[----:B------:R-:W-:-:S06]  /*589c0*/  NOP ;  /* 0x0000000000007918 */ /* 0x000fcc0000000000 */
[----:B------:R-:W4:Y:S04]  /*589d0*/  LDS.128 R16, [R208] ;  /* 0x00000000d0107984 */ /* 0x000f280000000c00 */
[----:B------:R-:W4:Y:S01]  /*589e0*/  LDS.128 R88, [R3] ;  /* 0x0000000003587984 */ /* 0x000f220000000c00 */
[----:B-1----:R-:W-:Y:S02]  /*589f0*/  IMAD.MOV.U32 R6, RZ, RZ, R28 ;  /* 0x000000ffff067224 */ /* 0x002fe400078e001c */
[----:B------:R-:W-:Y:S01]  /*58a00*/  IMAD.MOV.U32 R7, RZ, RZ, R29 ;  /* 0x000000ffff077224 */ /* 0x000fe200078e001d */
[----:B------:R-:W-:Y:S01]  /*58a10*/  MOV R29, R35 ;  /* 0x00000023001d7202 */ /* 0x000fe20000000f00 */
[----:B------:R-:W-:Y:S02]  /*58a20*/  IMAD.MOV.U32 R4, RZ, RZ, R32 ;  /* 0x000000ffff047224 */ /* 0x000fe400078e0020 */
[----:B------:R-:W-:-:S02]  /*58a30*/  IMAD.MOV.U32 R5, RZ, RZ, R33 ;  /* 0x000000ffff057224 */ /* 0x000fc400078e0021 */
[----:B------:R-:W-:Y:S02]  /*58a40*/  IMAD.MOV.U32 R28, RZ, RZ, R34 ;  /* 0x000000ffff1c7224 */ /* 0x000fe400078e0022 */
[----:B------:R-:W1:Y:S04]  /*58a50*/  LDS.128 R32, [R0] ;  /* 0x0000000000207984 */ /* 0x000e680000000c00 */
[----:B----4-:R-:W-:Y:S04]  /*58a60*/  STL.64 [R1+0x500], R16 ;  /* 0x0005001001007387 */ /* 0x010fe80000100a00 */
[----:B------:R-:W-:Y:S04]  /*58a70*/  STL.64 [R1+0x508], R18 ;  /* 0x0005081201007387 */ /* 0x000fe80000100a00 */
[----:B------:R-:W4:Y:S01]  /*58a80*/  LDS.128 R16, [R252] ;  /* 0x00000000fc107984 */ /* 0x000f220000000c00 */
[----:B------:R-:W-:-:S06]  /*58a90*/  NOP ;  /* 0x0000000000007918 */ /* 0x000fcc0000000000 */
[----:B------:R-:W-:Y:S04]  /*58aa0*/  STL.64 [R1+0x660], R88 ;  /* 0x0006605801007387 */ /* 0x000fe80000100a00 */
[----:B------:R-:W-:Y:S04]  /*58ab0*/  STL.64 [R1+0x668], R90 ;  /* 0x0006685a01007387 */ /* 0x000fe80000100a00 */
[----:B-1----:R-:W-:Y:S04]  /*58ac0*/  STL.64 [R1+0x6b0], R32 ;  /* 0x0006b02001007387 */ /* 0x002fe80000100a00 */
[----:B------:R-:W-:Y:S04]  /*58ad0*/  STL.64 [R1+0x6b8], R34 ;  /* 0x0006b82201007387 */ /* 0x000fe80000100a00 */
[----:B----4-:R-:W-:Y:S04]  /*58ae0*/  STL.64 [R1+0x700], R16 ;  /* 0x0007001001007387 */ /* 0x010fe80000100a00 */
        /* <DEDUP_REMOVED lines=10> */
[----:B------:R-:W3:Y:S04]  /*58b90*/  LDL.LU R11, [R1+0xacc] ;  /* 0x000acc00010b7983 */ /* 0x000ee80000300800 */
        /* <DEDUP_REMOVED lines=86> */
[----:B-1----:R-:W2:Y:S04]  /*59100*/  LDL.LU R8, [R1+0x1d8] ;  /* 0x0001d80001087983 */ /* 0x002ea80000300800 */
[----:B------:R-:W2:Y:S04]  /*59110*/  LDL.LU R9, [R1+0x1dc] ;  /* 0x0001dc0001097983 */ /* 0x000ea80000300800 */
[----:B------:R-:W2:Y:S04]  /*59120*/  LDL.LU R10, [R1+0x1c8] ;  /* 0x0001c800010a7983 */ /* 0x000ea80000300800 */
[----:B------:R-:W2:Y:S01]  /*59130*/  LDL.LU R11, [R1+0x1cc] ;  /* 0x0001cc00010b7983 */ /* 0x000ea20000300800 */
        /* <DEDUP_REMOVED lines=26> */
[----:B----4-:R1:W-:Y:S04]  /*592e0*/  STL.64 [R1+0x790], R16 ;  /* 0x0007901001007387 */ /* 0x0103e80000100a00 */
[----:B------:R4:W-:Y:S04]  /*592f0*/  STL.64 [R1+0x798], R18 ;  /* 0x0007981201007387 */ /* 0x0009e80000100a00 */
[----:B-1----:R-:W3:Y:S04]  /*59300*/  LDL.LU R16, [R1+0xba0] ;  /* 0x000ba00001107983 */ /* 0x002ee80000300800 */
[----:B------:R-:W3:Y:S04]  /*59310*/  LDL.LU R17, [R1+0xba4] ;  /* 0x000ba40001117983 */ /* 0x000ee80000300800 */
[----:B----4-:R-:W3:Y:S04]  /*59320*/  LDL.LU R18, [R1+0xc50] ;  /* 0x000c500001127983 */ /* 0x010ee80000300800 */
[----:B------:R-:W3:Y:S04]  /*59330*/  LDL.LU R19, [R1+0xc54] ;  /* 0x000c540001137983 */ /* 0x000ee80000300800 */
[----:B--2---:R1:W-:Y:S04]  /*59340*/  STS.128 [R2], R12 ;  /* 0x0000000c02007388 */ /* 0x0043e80000000c00 */
[----:B-1----:R-:W2:Y:S04]  /*59350*/  LDL.LU R12, [R1+0xba8] ;  /* 0x000ba800010c7983 */ /* 0x002ea80000300800 */
[----:B------:R-:W2:Y:S04]  /*59360*/  LDL.LU R13, [R1+0xbac] ;  /* 0x000bac00010d7983 */ /* 0x000ea80000300800 */
[----:B------:R-:W2:Y:S04]  /*59370*/  LDL.LU R14, [R1+0xc58] ;  /* 0x000c5800010e7983 */ /* 0x000ea80000300800 */
[----:B------:R1:W-:Y:S04]  /*59380*/  STS.128 [R2+0x80], R8 ;  /* 0x0000800802007388 */ /* 0x0003e80000000c00 */
[----:B------:R-:W2:Y:S04]  /*59390*/  LDL.LU R15, [R1+0xc5c] ;  /* 0x000c5c00010f7983 */ /* 0x000ea80000300800 */
[----:B-1----:R-:W4:Y:S04]  /*593a0*/  LDL.LU R8, [R1+0xa0] ;  /* 0x0000a00001087983 */ /* 0x002f280000300800 */
[----:B------:R-:W4:Y:S04]  /*593b0*/  LDL.LU R9, [R1+0xa4] ;  /* 0x0000a40001097983 */ /* 0x000f280000300800 */
[----:B------:R-:W4:Y:S04]  /*593c0*/  LDL.LU R10, [R1+0x90] ;  /* 0x00009000010a7983 */ /* 0x000f280000300800 */
[----:B------:R-:W4:Y:S04]  /*593d0*/  LDL.LU R11, [R1+0x94] ;  /* 0x00009400010b7983 */ /* 0x000f280000300800 */
[----:B------:R1:W-:Y:S04]  /*593e0*/  STS.128 [R2+0x100], R4 ;  /* 0x0001000402007388 */ /* 0x0003e80000000c00 */
[----:B------:R-:W-:Y:S01]  /*593f0*/  STS.128 [R2+0x180], R20 ;  /* 0x0001801402007388 */ /* 0x000fe20000000c00 */
[----:B------:R-:W-:-:S06]  /*59400*/  NOP ;  /* 0x0000000000007918 */ /* 0x000fcc0000000000 */
[----:B------:R-:W1:Y:S04]  /*59410*/  LDS.128 R20, [R208] ;  /* 0x00000000d0147984 */ /* 0x000e680000000c00 */
[----:B------:R-:W1:Y:S04]  /*59420*/  LDS.128 R28, [R3] ;  /* 0x00000000031c7984 */ /* 0x000e680000000c00 */
[----:B-1----:R-:W4:Y:S04]  /*59430*/  LDL.LU R4, [R1+0xa8] ;  /* 0x0000a80001047983 */ /* 0x002f280000300800 */
[----:B------:R-:W4:Y:S04]  /*59440*/  LDL.LU R5, [R1+0xac] ;  /* 0x0000ac0001057983 */ /* 0x000f280000300800 */
[----:B------:R-:W4:Y:S04]  /*59450*/  LDL.LU R6, [R1+0x98] ;  /* 0x0000980001067983 */ /* 0x000f280000300800 */
[----:B------:R-:W4:Y:S04]  /*59460*/  LDL.LU R7, [R1+0x9c] ;  /* 0x00009c0001077983 */ /* 0x000f280000300800 */
[----:B------:R-:W1:Y:S04]  /*59470*/  LDS.128 R24, [R0] ;  /* 0x0000000000187984 */ /* 0x000e680000000c00 */
[----:B------:R-:W-:Y:S04]  /*59480*/  STL.64 [R1+0xa0], R20 ;  /* 0x0000a01401007387 */ /* 0x000fe80000100a00 */
[----:B------:R-:W-:Y:S04]  /*59490*/  STL.64 [R1+0xa8], R22 ;  /* 0x0000a81601007387 */ /* 0x000fe80000100a00 */
[----:B------:R-:W3:Y:S01]  /*594a0*/  LDS.128 R20, [R252] ;  /* 0x00000000fc147984 */ /* 0x000ee20000000c00 */
[----:B------:R-:W-:-:S06]  /*594b0*/  NOP ;  /* 0x0000000000007918 */ /* 0x000fcc0000000000 */
[----:B------:R-:W-:Y:S04]  /*594c0*/  STL.64 [R1+0x1c0], R28 ;  /* 0x0001c01c01007387 */ /* 0x000fe80000100a00 */
[----:B------:R-:W-:Y:S04]  /*594d0*/  STL.64 [R1+0x1c8], R30 ;  /* 0x0001c81e01007387 */ /* 0x000fe80000100a00 */
[----:B-1----:R-:W-:Y:S04]  /*594e0*/  STL.64 [R1+0x90], R24 ;  /* 0x0000901801007387 */ /* 0x002fe80000100a00 */
[----:B------:R-:W-:Y:S04]  /*594f0*/  STL.64 [R1+0x98], R26 ;  /* 0x0000981a01007387 */ /* 0x000fe80000100a00 */
[----:B---3--:R-:W-:Y:S04]  /*59500*/  STL.64 [R1+0x760], R20 ;  /* 0x0007601401007387 */ /* 0x008fe80000100a00 */
[----:B------:R1:W-:Y:S04]  /*59510*/  STS.128 [R2], R16 ;  /* 0x0000001002007388 */ /* 0x0003e80000000c00 */
[----:B------:R-:W-:Y:S04]  /*59520*/  STL.64 [R1+0x768], R22 ;  /* 0x0007681601007387 */ /* 0x000fe80000100a00 */
[----:B-1----:R-:W3:Y:S04]  /*59530*/  LDL.LU R16, [R1+0x5d0] ;  /* 0x0005d00001107983 */ /* 0x002ee80000300800 */
[----:B------:R-:W3:Y:S04]  /*59540*/  LDL.LU R17, [R1+0x5d4] ;  /* 0x0005d40001117983 */ /* 0x000ee80000300800 */
[----:B------:R-:W3:Y:S04]  /*59550*/  LDL.LU R18, [R1+0x8f0] ;  /* 0x0008f00001127983 */ /* 0x000ee80000300800 */
[----:B------:R-:W3:Y:S04]  /*59560*/  LDL.LU R19, [R1+0x8f4] ;  /* 0x0008f40001137983 */ /* 0x000ee80000300800 */
[----:B--2---:R1:W-:Y:S04]  /*59570*/  STS.128 [R2+0x80], R12 ;  /* 0x0000800c02007388 */ /* 0x0043e80000000c00 */
[----:B-1----:R-:W2:Y:S04]  /*59580*/  LDL.LU R12, [R1+0x5d8] ;  /* 0x0005d800010c7983 */ /* 0x002ea80000300800 */
[----:B------:R-:W2:Y:S04]  /*59590*/  LDL.LU R13, [R1+0x5dc] ;  /* 0x0005dc00010d7983 */ /* 0x000ea80000300800 */
[----:B------:R-:W2:Y:S04]  /*595a0*/  LDL.LU R14, [R1+0x8f8] ;  /* 0x0008f800010e7983 */ /* 0x000ea80000300800 */
[----:B----4-:R1:W-:Y:S04]  /*595b0*/  STS.128 [R2+0x100], R8 ;  /* 0x0001000802007388 */ /* 0x0103e80000000c00 */
[----:B------:R-:W2:Y:S04]  /*595c0*/  LDL.LU R15, [R1+0x8fc] ;  /* 0x0008fc00010f7983 */ /* 0x000ea80000300800 */
[----:B-1----:R-:W4:Y:S04]  /*595d0*/  LDL.LU R8, [R1+0x60] ;  /* 0x0000600001087983 */ /* 0x002f280000300800 */
[----:B------:R-:W4:Y:S04]  /*595e0*/  LDL.LU R9, [R1+0x64] ;  /* 0x0000640001097983 */ /* 0x000f280000300800 */
[----:B------:R-:W4:Y:S04]  /*595f0*/  LDL.LU R10, [R1+0x50] ;  /* 0x00005000010a7983 */ /* 0x000f280000300800 */
[----:B------:R-:W4:Y:S04]  /*59600*/  LDL.LU R11, [R1+0x54] ;  /* 0x00005400010b7983 */ /* 0x000f280000300800 */
[----:B------:R1:W-:Y:S01]  /*59610*/  STS.128 [R2+0x180], R4 ;  /* 0x0001800402007388 */ /* 0x0003e20000000c00 */
[----:B------:R-:W-:-:S06]  /*59620*/  NOP ;  /* 0x0000000000007918 */ /* 0x000fcc0000000000 */
[----:B------:R-:W1:Y:S04]  /*59630*/  LDS.128 R20, [R208] ;  /* 0x00000000d0147984 */ /* 0x000e680000000c00 */
[----:B------:R-:W1:Y:S04]  /*59640*/  LDS.128 R28, [R3] ;  /* 0x00000000031c7984 */ /* 0x000e680000000c00 */
[----:B------:R-:W1:Y:S04]  /*59650*/  LDS.128 R24, [R0] ;  /* 0x0000000000187984 */ /* 0x000e680000000c00 */
[----:B-1----:R-:W4:Y:S04]  /*59660*/  LDL.LU R4, [R1+0x68] ;  /* 0x0000680001047983 */ /* 0x002f280000300800 */
[----:B------:R-:W4:Y:S04]  /*59670*/  LDL.LU R5, [R1+0x6c] ;  /* 0x00006c0001057983 */ /* 0x000f280000300800 */
[----:B------:R-:W4:Y:S04]  /*59680*/  LDL.LU R6, [R1+0x58] ;  /* 0x0000580001067983 */ /* 0x000f280000300800 */
[----:B------:R-:W4:Y:S04]  /*59690*/  LDL.LU R7, [R1+0x5c] ;  /* 0x00005c0001077983 */ /* 0x000f280000300800 */
[----:B------:R-:W-:Y:S04]  /*596a0*/  STL.64 [R1+0x5d0], R20 ;  /* 0x0005d01401007387 */ /* 0x000fe80000100a00 */
        /* <DEDUP_REMOVED lines=8> */
[----:B---3--:R1:W-:Y:S04]  /*59730*/  STS.128 [R2], R16 ;  /* 0x0000001002007388 */ /* 0x0083e80000000c00 */
        /* <DEDUP_REMOVED lines=32> */
[----:B---3--:R-:W-:Y:S04]  /*59940*/  STS.128 [R2], R16 ;  /* 0x0000001002007388 */ /* 0x008fe80000000c00 */
[----:B-1----:R-:W-:Y:S04]  /*59950*/  STL.64 [R1+0x820], R20 ;  /* 0x0008201401007387 */ /* 0x002fe80000100a00 */
[----:B------:R-:W-:Y:S04]  /*59960*/  STL.64 [R1+0x828], R22 ;  /* 0x0008281601007387 */ /* 0x000fe80000100a00 */
[----:B--2---:R1:W-:Y:S04]  /*59970*/  STS.128 [R2+0x80], R12 ;  /* 0x0000800c02007388 */ /* 0x0043e80000000c00 */
[----:B-1----:R-:W2:Y:S04]  /*59980*/  LDL.LU R12, [R1+0x2b0] ;  /* 0x0002b000010c7983 */ /* 0x002ea80000300800 */
[----:B------:R-:W2:Y:S04]  /*59990*/  LDL.LU R13, [R1+0x2b4] ;  /* 0x0002b400010d7983 */ /* 0x000ea80000300800 */
[----:B------:R-:W2:Y:S04]  /*599a0*/  LDL.LU R14, [R1+0x2a0] ;  /* 0x0002a000010e7983 */ /* 0x000ea80000300800 */
[----:B----4-:R1:W-:Y:S04]  /*599b0*/  STS.128 [R2+0x100], R8 ;  /* 0x0001000802007388 */ /* 0x0103e80000000c00 */
[----:B------:R-:W2:Y:S04]  /*599c0*/  LDL.LU R15, [R1+0x2a4] ;  /* 0x0002a400010f7983 */ /* 0x000ea80000300800 */
[----:B-1----:R-:W2:Y:S04]  /*599d0*/  LDL.LU R8, [R1+0x2b8] ;  /* 0x0002b80001087983 */ /* 0x002ea80000300800 */
[----:B------:R-:W2:Y:S04]  /*599e0*/  LDL.LU R9, [R1+0x2bc] ;  /* 0x0002bc0001097983 */ /* 0x000ea80000300800 */
[----:B------:R-:W2:Y:S04]  /*599f0*/  LDL.LU R10, [R1+0x2a8] ;  /* 0x0002a800010a7983 */ /* 0x000ea80000300800 */
[----:B------:R-:W2:Y:S04]  /*59a00*/  LDL.LU R11, [R1+0x2ac] ;  /* 0x0002ac00010b7983 */ /* 0x000ea80000300800 */
        /* <DEDUP_REMOVED lines=13> */
[----:B-1----:R1:W-:Y:S04]  /*59ae0*/  STL.64 [R1+0x800], R16 ;  /* 0x0008001001007387 */ /* 0x0023e80000100a00 */
        /* <DEDUP_REMOVED lines=14> */
[----:B------:R-:W4:Y:S01]  /*59bd0*/  LDL.LU R11, [R1+0x74] ;  /* 0x00007400010b7983 */ /* 0x000f220000300800 */
        /* <DEDUP_REMOVED lines=9> */
[----:B------:R-:W3:Y:S04]  /*59c70*/  LDS.128 R20, [R208] ;  /* 0x00000000d0147984 */ /* 0x000ee80000000c00 */
[----:B------:R-:W3:Y:S04]  /*59c80*/  LDS.128 R28, [R3] ;  /* 0x00000000031c7984 */ /* 0x000ee80000000c00 */
[----:B-1----:R-:W4:Y:S04]  /*59c90*/  LDL.LU R4, [R1+0x88] ;  /* 0x0000880001047983 */ /* 0x002f280000300800 */
[----:B------:R-:W4:Y:S04]  /*59ca0*/  LDL.LU R5, [R1+0x8c] ;  /* 0x00008c0001057983 */ /* 0x000f280000300800 */
[----:B------:R-:W4:Y:S04]  /*59cb0*/  LDL.LU R6, [R1+0x78] ;  /* 0x0000780001067983 */ /* 0x000f280000300800 */
[----:B------:R-:W4:Y:S04]  /*59cc0*/  LDL.LU R7, [R1+0x7c] ;  /* 0x00007c0001077983 */ /* 0x000f280000300800 */
[----:B------:R-:W1:Y:S04]  /*59cd0*/  LDS.128 R24, [R0] ;  /* 0x0000000000187984 */ /* 0x000e680000000c00 */
[----:B---3--:R-:W-:Y:S04]  /*59ce0*/  STL.64 [R1+0x20], R20 ;  /* 0x0000201401007387 */ /* 0x008fe80000100a00 */
[----:B------:R-:W-:Y:S04]  /*59cf0*/  STL.64 [R1+0x28], R22 ;  /* 0x0000281601007387 */ /* 0x000fe80000100a00 */
[----:B------:R-:W3:Y:S01]  /*59d00*/  LDS.128 R20, [R252] ;  /* 0x00000000fc147984 */ /* 0x000ee20000000c00 */
[----:B------:R-:W-:-:S06]  /*59d10*/  NOP ;  /* 0x0000000000007918 */ /* 0x000fcc0000000000 */
[----:B------:R-:W-:Y:S04]  /*59d20*/  STL.64 [R1+0x50], R28 ;  /* 0x0000501c01007387 */ /* 0x000fe80000100a00 */
[----:B------:R-:W-:Y:S04]  /*59d30*/  STL.64 [R1+0x58], R30 ;  /* 0x0000581e01007387 */ /* 0x000fe80000100a00 */
[----:B-1----:R-:W-:Y:S04]  /*59d40*/  STL.64 [R1+0x10], R24 ;  /* 0x0000101801007387 */ /* 0x002fe80000100a00 */
[----:B------:R-:W-:Y:S04]  /*59d50*/  STL.64 [R1+0x18], R26 ;  /* 0x0000181a01007387 */ /* 0x000fe80000100a00 */
[----:B------:R1:W-:Y:S04]  /*59d60*/  STS.128 [R2], R16 ;  /* 0x0000001002007388 */ /* 0x0003e80000000c00 */
[----:B---3--:R-:W-:Y:S04]  /*59d70*/  STL.64 [R1+0x70], R20 ;  /* 0x0000701401007387 */ /* 0x008fe80000100a00 */
        /* <DEDUP_REMOVED lines=41> */
[----:B-1----:R-:W3:Y:S04]  /*5a010*/  LDL.LU R8, [R1+0x518] ;  /* 0x0005180001087983 */ /* 0x002ee80000300800 */
[----:B------:R-:W3:Y:S04]  /*5a020*/  LDL.LU R9, [R1+0x51c] ;  /* 0x00051c0001097983 */ /* 0x000ee80000300800 */
[----:B------:R-:W3:Y:S04]  /*5a030*/  LDL.LU R10, [R1+0x528] ;  /* 0x00052800010a7983 */ /* 0x000ee80000300800 */
[----:B------:R-:W3:Y:S04]  /*5a040*/  LDL.LU R11, [R1+0x52c] ;  /* 0x00052c00010b7983 */ /* 0x000ee80000300800 */
[----:B------:R1:W-:Y:S01]  /*5a050*/  STS.128 [R2+0x180], R4 ;  /* 0x0001800402007388 */ /* 0x0003e20000000c00 */
[----:B------:R-:W-:-:S06]  /*5a060*/  NOP ;  /* 0x0000000000007918 */ /* 0x000fcc0000000000 */
[----:B------:R-:W4:Y:S04]  /*5a070*/  LDS.128 R16, [R208] ;  /* 0x00000000d0107984 */ /* 0x000f280000000c00 */
[----:B------:R-:W4:Y:S04]  /*5a080*/  LDS.128 R24, [R3] ;  /* 0x0000000003187984 */ /* 0x000f280000000c00 */
[----:B------:R-:W4:Y:S01]  /*5a090*/  LDS.128 R20, [R0] ;  /* 0x0000000000147984 */ /* 0x000f220000000c00 */
[----:B-1----:R-:W-:-:S03]  /*5a0a0*/  IMAD.MOV.U32 R6, RZ, RZ, R248 ;  /* 0x000000ffff067224 */ /* 0x002fc600078e00f8 */
[----:B------:R-:W3:Y:S01]  /*5a0b0*/  LDL.LU R4, [R1] ;  /* 0x0000000001047983 */ /* 0x000ee20000300800 */
[----:B------:R-:W-:-:S03]  /*5a0c0*/  IMAD.MOV.U32 R7, RZ, RZ, R249 ;  /* 0x000000ffff077224 */ /* 0x000fc600078e00f9 */
[----:B------:R-:W3:Y:S04]  /*5a0d0*/  LDL.LU R5, [R1+0x4] ;  /* 0x0000040001057983 */ /* 0x000ee80000300800 */
[----:B------:R-:W3:Y:S04]  /*5a0e0*/  LDL.LU R248, [R1+0x8] ;  /* 0x0000080001f87983 */ /* 0x000ee80000300800 */
[----:B------:R-:W3:Y:S04]  /*5a0f0*/  LDL.LU R249, [R1+0xc] ;  /* 0x00000c0001f97983 */ /* 0x000ee80000300800 */
[----:B----4-:R-:W-:Y:S04]  /*5a100*/  STL.64 [R1+0x80], R16 ;  /* 0x0000801001007387 */ /* 0x010fe80000100a00 */
        /* <DEDUP_REMOVED lines=18> */
[----:B------:R-:W2:Y:S04]  /*5a230*/  LDL.LU R11, [R1+0x26c] ;  /* 0x00026c00010b7983 */ /* 0x000ea80000300800 */
        /* <DEDUP_REMOVED lines=30> */
[----:B------:R-:W-:Y:S01]  /*5a420*/  IMAD.MOV.U32 R4, RZ, RZ, R40 ;  /* 0x000000ffff047224 */ /* 0x000fe200078e0028 */
[----:B------:R-:W-:Y:S01]  /*5a430*/  MOV R7, R37 ;  /* 0x0000002500077202 */ /* 0x000fe20000000f00 */
[----:B------:R-:W-:-:S02]  /*5a440*/  IMAD.MOV.U32 R5, RZ, RZ, R41 ;  /* 0x000000ffff057224 */ /* 0x000fc400078e0029 */
[----:B------:R-:W-:Y:S02]  /*5a450*/  IMAD.MOV.U32 R6, RZ, RZ, R36 ;  /* 0x000000ffff067224 */ /* 0x000fe400078e0024 */
[----:B------:R-:W-:Y:S02]  /*5a460*/  IMAD.MOV.U32 R36, RZ, RZ, R42 ;  /* 0x000000ffff247224 */ /* 0x000fe400078e002a */
[----:B------:R-:W-:Y:S01]  /*5a470*/  IMAD.MOV.U32 R37, RZ, RZ, R43 ;  /* 0x000000ffff257224 */ /* 0x000fe200078e002b */
[----:B------:R1:W-:Y:S04]  /*5a480*/  STS.128 [R2+0x100], R4 ;  /* 0x0001000402007388 */ /* 0x0003e80000000c00 */
[----:B------:R-:W-:Y:S01]  /*5a490*/  STS.128 [R2+0x180], R36 ;  /* 0x0001802402007388 */ /* 0x000fe20000000c00 */
[----:B------:R-:W-:-:S06]  /*5a4a0*/  NOP ;  /* 0x0000000000007918 */ /* 0x000fcc0000000000 */
[----:B------:R-:W1:Y:S04]  /*5a4b0*/  LDS.128 R24, [R208] ;  /* 0x00000000d0187984 */ /* 0x000e680000000c00 */
[----:B------:R-:W1:Y:S04]  /*5a4c0*/  LDS.128 R248, [R0] ;  /* 0x0000000000f87984 */ /* 0x000e680000000c00 */
[----:B-1----:R-:W4:Y:S04]  /*5a4d0*/  LDL.LU R4, [R1+0x168] ;  /* 0x0001680001047983 */ /* 0x002f280000300800 */
[----:B------:R-:W4:Y:S04]  /*5a4e0*/  LDL.LU R5, [R1+0x16c] ;  /* 0x00016c0001057983 */ /* 0x000f280000300800 */
[----:B------:R-:W1:Y:S04]  /*5a4f0*/  LDS.128 R20, [R3] ;  /* 0x0000000003147984 */ /* 0x000e680000000c00 */
[----:B------:R-:W4:Y:S04]  /*5a500*/  LDL.LU R6, [R1+0x158] ;  /* 0x0001580001067983 */ /* 0x000f280000300800 */
[----:B------:R-:W4:Y:S04]  /*5a510*/  LDL.LU R7, [R1+0x15c] ;  /* 0x00015c0001077983 */ /* 0x000f280000300800 */
[----:B------:R-:W-:Y:S04]  /*5a520*/  STL.64 [R1], R24 ;  /* 0x0000001801007387 */ /* 0x000fe80000100a00 */
[----:B------:R-:W-:Y:S04]  /*5a530*/  STL.64 [R1+0x8], R26 ;  /* 0x0000081a01007387 */ /* 0x000fe80000100a00 */
[----:B------:R-:W-:Y:S04]  /*5a540*/  STL [R1+0x25e4], R250 ;  /* 0x0025e4fa01007387 */ /* 0x000fe80000100800 */
[----:B-1----:R-:W-:Y:S04]  /*5a550*/  STL.64 [R1+0x30], R20 ;  /* 0x0000301401007387 */ /* 0x002fe80000100a00 */
[----:B------:R-:W-:Y:S04]  /*5a560*/  STL.64 [R1+0x38], R22 ;  /* 0x0000381601007387 */ /* 0x000fe80000100a00 */
[----:B------:R-:W1:Y:S01]  /*5a570*/  LDS.128 R20, [R252] ;  /* 0x00000000fc147984 */ /* 0x000e620000000c00 */
[----:B------:R-:W-:-:S06]  /*5a580*/  NOP ;  /* 0x0000000000007918 */ /* 0x000fcc0000000000 */
[----:B------:R-:W-:Y:S04]  /*5a590*/  STL [R1+0x25e0], R251 ;  /* 0x0025e0fb01007387 */ /* 0x000fe80000100800 */
[----:B---3--:R3:W-:Y:S04]  /*5a5a0*/  STS.128 [R2], R16 ;  /* 0x0000001002007388 */ /* 0x0087e80000000c00 */
[----:B-1----:R-:W-:Y:S04]  /*5a5b0*/  STL.64 [R1+0x150], R20 ;  /* 0x0001501401007387 */ /* 0x002fe80000100a00 */
[----:B------:R-:W-:Y:S04]  /*5a5c0*/  STL.64 [R1+0x158], R22 ;  /* 0x0001581601007387 */ /* 0x000fe80000100a00 */
[----:B---3--:R-:W3:Y:S04]  /*5a5d0*/  LDL.LU R16, [R1+0xab0] ;  /* 0x000ab00001107983 */ /* 0x008ee80000300800 */
        /* <DEDUP_REMOVED lines=32> */
[----:B---3--:R1:W-:Y:S04]  /*5a7e0*/  STS.128 [R2], R16 ;  /* 0x0000001002007388 */ /* 0x0083e80000000c00 */
        /* <DEDUP_REMOVED lines=97> */
[----:B---3--:R1:W-:Y:S04]  /*5ae00*/  STS.128 [R2], R16 ;  /* 0x0000001002007388 */ /* 0x0083e80000000c00 */
[----:B------:R-:W-:Y:S04]  /*5ae10*/  STL.64 [R1+0x130], R20 ;  /* 0x0001301401007387 */ /* 0x000fe80000100a00 */
        /* <DEDUP_REMOVED lines=757> */
[----:B------:R-:W-:Y:S01]  /*5dd70*/  IMAD.MOV.U32 R4, RZ, RZ, R140 ;  /* 0x000000ffff047224 */ /* 0x000fe200078e008c */
[----:B------:R-:W-:Y:S01]  /*5dd80*/  MOV R7, R137 ;  /* 0x0000008900077202 */ /* 0x000fe20000000f00 */
[----:B------:R-:W-:Y:S01]  /*5dd90*/  IMAD.MOV.U32 R5, RZ, RZ, R141 ;  /* 0x000000ffff057224 */ /* 0x000fe200078e008d */
[----:B----4-:R-:W-:Y:S01]  /*5dda0*/  STL.64 [R1+0xbf0], R24 ;  /* 0x000bf01801007387 */ /* 0x010fe20000100a00 */
[----:B------:R-:W-:Y:S01]  /*5ddb0*/  IMAD.MOV.U32 R6, RZ, RZ, R136 ;  /* 0x000000ffff067224 */ /* 0x000fe200078e0088 */
[----:B------:R-:W-:-:S06]  /*5ddc0*/  NOP ;  /* 0x0000000000007918 */ /* 0x000fcc0000000000 */
        /* <DEDUP_REMOVED lines=12> */
[----:B------:R-:W-:Y:S04]  /*5de90*/  STS.128 [R2+0x80], R8 ;  /* 0x0000800802007388 */ /* 0x000fe80000000c00 */
        /* <DEDUP_REMOVED lines=8> */
[----:B------:R-:W-:Y:S01]  /*5df20*/  IMAD.MOV.U32 R137, RZ, RZ, R143 ;  /* 0x000000ffff897224 */ /* 0x000fe200078e008f */
[----:B------:R-:W4:Y:S04]  /*5df30*/  LDL.LU R8, [R1+0xb38] ;  /* 0x000b380001087983 */ /* 0x000f280000300800 */
[----:B------:R-:W-:Y:S01]  /*5df40*/  STS.128 [R2+0x180], R136 ;  /* 0x0001808802007388 */ /* 0x000fe20000000c00 */
[----:B------:R-:W-:-:S06]  /*5df50*/  NOP ;  /* 0x0000000000007918 */ /* 0x000fcc0000000000 */
[----:B------:R-:W4:Y:S04]  /*5df60*/  LDL.LU R9, [R1+0xb3c] ;  /* 0x000b3c0001097983 */ /* 0x000f280000300800 */
[----:B------:R-:W1:Y:S04]  /*5df70*/  LDS.128 R20, [R208] ;  /* 0x00000000d0147984 */ /* 0x000e680000000c00 */
[----:B------:R-:W4:Y:S04]  /*5df80*/  LDL.LU R10, [R1+0xb88] ;  /* 0x000b8800010a7983 */ /* 0x000f280000300800 */
[----:B------:R-:W4:Y:S04]  /*5df90*/  LDL.LU R11, [R1+0xb8c] ;  /* 0x000b8c00010b7983 */ /* 0x000f280000300800 */
[----:B------:R-:W1:Y:S04]  /*5dfa0*/  LDS.128 R28, [R3] ;  /* 0x00000000031c7984 */ /* 0x000e680000000c00 */
        /* <DEDUP_REMOVED lines=12> */
[----:B--2---:R-:W-:Y:S04]  /*5e070*/  STS.128 [R2+0x80], R12 ;  /* 0x0000800c02007388 */ /* 0x004fe80000000c00 */
[----:B----4-:R1:W-:Y:S04]  /*5e080*/  STS.128 [R2+0x100], R4 ;  /* 0x0001000402007388 */ /* 0x0103e80000000c00 */
[----:B-1----:R-:W2:Y:S04]  /*5e090*/  LDL.LU R4, [R1+0x10e0] ;  /* 0x0010e00001047983 */ /* 0x002ea80000300800 */
[----:B------:R-:W2:Y:S04]  /*5e0a0*/  LDL.LU R5, [R1+0x10e4] ;  /* 0x0010e40001057983 */ /* 0x000ea80000300800 */
[----:B------:R-:W2:Y:S04]  /*5e0b0*/  LDL.LU R6, [R1+0x1110] ;  /* 0x0011100001067983 */ /* 0x000ea80000300800 */
[----:B------:R-:W2:Y:S04]  /*5e0c0*/  LDL.LU R7, [R1+0x1114] ;  /* 0x0011140001077983 */ /* 0x000ea80000300800 */
[----:B------:R1:W-:Y:S01]  /*5e0d0*/  STS.128 [R2+0x180], R8 ;  /* 0x0001800802007388 */ /* 0x0003e20000000c00 */
[----:B------:R-:W-:-:S06]  /*5e0e0*/  NOP ;  /* 0x0000000000007918 */ /* 0x000fcc0000000000 */
[----:B------:R-:W3:Y:S04]  /*5e0f0*/  LDS.128 R20, [R208] ;  /* 0x00000000d0147984 */ /* 0x000ee80000000c00 */
[----:B------:R-:W4:Y:S04]  /*5e100*/  LDS.128 R28, [R3] ;  /* 0x00000000031c7984 */ /* 0x000f280000000c00 */
[----:B------:R-:W3:Y:S04]  /*5e110*/  LDS.128 R24, [R0] ;  /* 0x0000000000187984 */ /* 0x000ee80000000c00 */
        /* <DEDUP_REMOVED lines=12> */
[----:B---3--:R-:W-:Y:S04]  /*5e1e0*/  STL.64 [R1+0xd60], R20 ;  /* 0x000d601401007387 */ /* 0x008fe80000100a00 */
        /* <DEDUP_REMOVED lines=13> */
[----:B------:R-:W2:Y:S04]  /*5e2c0*/  LDL.LU R7, [R1+0x1044] ;  /* 0x0010440001077983 */ /* 0x000ea80000300800 */
[----:B------:R1:W-:Y:S04]  /*5e2d0*/  STS.128 [R2+0x80], R8 ;  /* 0x0000800802007388 */ /* 0x0003e80000000c00 */
[----:B-1----:R-:W3:Y:S04]  /*5e2e0*/  LDL.LU R8, [R1+0xff8] ;  /* 0x000ff80001087983 */ /* 0x002ee80000300800 */
[----:B------:R-:W3:Y:S04]  /*5e2f0*/  LDL.LU R9, [R1+0xffc] ;  /* 0x000ffc0001097983 */ /* 0x000ee80000300800 */
[----:B------:R-:W3:Y:S04]  /*5e300*/  LDL.LU R10, [R1+0x1048] ;  /* 0x00104800010a7983 */ /* 0x000ee80000300800 */
[----:B------:R-:W3:Y:S04]  /*5e310*/  LDL.LU R11, [R1+0x104c] ;  /* 0x00104c00010b7983 */ /* 0x000ee80000300800 */
[----:B------:R1:W-:Y:S04]  /*5e320*/  STS.128 [R2+0x100], R12 ;  /* 0x0001000c02007388 */ /* 0x0003e80000000c00 */
[----:B-1----:R-:W4:Y:S04]  /*5e330*/  LDL.LU R12, [R1+0x630] ;  /* 0x00063000010c7983 */ /* 0x002f280000300800 */
[----:B------:R-:W4:Y:S04]  /*5e340*/  LDL.LU R13, [R1+0x634] ;  /* 0x00063400010d7983 */ /* 0x000f280000300800 */
[----:B------:R-:W4:Y:S04]  /*5e350*/  LDL.LU R14, [R1+0x670] ;  /* 0x00067000010e7983 */ /* 0x000f280000300800 */
[----:B------:R-:W4:Y:S04]  /*5e360*/  LDL.LU R15, [R1+0x674] ;  /* 0x00067400010f7983 */ /* 0x000f280000300800 */
[----:B------:R1:W-:Y:S01]  /*5e370*/  STS.128 [R2+0x180], R16 ;  /* 0x0001801002007388 */ /* 0x0003e20000000c00 */
[----:B------:R-:W-:-:S06]  /*5e380*/  NOP ;  /* 0x0000000000007918 */ /* 0x000fcc0000000000 */
[----:B------:R-:W-:Y:S04]  /*5e390*/  LDS.128 R236, [R208] ;  /* 0x00000000d0ec7984 */ /* 0x000fe80000000c00 */
[----:B------:R-:W-:Y:S04]  /*5e3a0*/  LDS.128 R232, [R3] ;  /* 0x0000000003e87984 */ /* 0x000fe80000000c00 */
[----:B------:R-:W-:Y:S04]  /*5e3b0*/  LDS.128 R228, [R0] ;  /* 0x0000000000e47984 */ /* 0x000fe80000000c00 */
[----:B-1----:R-:W4:Y:S04]  /*5e3c0*/  LDL.LU R16, [R1+0x638] ;  /* 0x0006380001107983 */ /* 0x002f280000300800 */
[----:B------:R-:W4:Y:S04]  /*5e3d0*/  LDL.LU R17, [R1+0x63c] ;  /* 0x00063c0001117983 */ /* 0x000f280000300800 */
[----:B------:R-:W-:Y:S01]  /*5e3e0*/  LDS.128 R220, [R252] ;  /* 0x00000000fcdc7984 */ /* 0x000fe20000000c00 */
[----:B------:R-:W-:-:S06]  /*5e3f0*/  NOP ;  /* 0x0000000000007918 */ /* 0x000fcc0000000000 */
[----:B------:R-:W4:Y:S04]  /*5e400*/  LDL.LU R18, [R1+0x678] ;  /* 0x0006780001127983 */ /* 0x000f280000300800 */
[----:B------:R-:W4:Y:S04]  /*5e410*/  LDL.LU R19, [R1+0x67c] ;  /* 0x00067c0001137983 */ /* 0x000f280000300800 */
[----:B--2---:R1:W-:Y:S04]  /*5e420*/  STS.128 [R2], R4 ;  /* 0x0000000402007388 */ /* 0x0043e80000000c00 */
[----:B-1----:R-:W2:Y:S04]  /*5e430*/  LDL.LU R4, [R1+0xcb0] ;  /* 0x000cb00001047983 */ /* 0x002ea80000300800 */
[----:B------:R-:W2:Y:S04]  /*5e440*/  LDL.LU R5, [R1+0xcb4] ;  /* 0x000cb40001057983 */ /* 0x000ea80000300800 */
[----:B------:R-:W2:Y:S04]  /*5e450*/  LDL.LU R6, [R1+0xe60] ;  /* 0x000e600001067983 */ /* 0x000ea80000300800 */
[----:B------:R-:W2:Y:S04]  /*5e460*/  LDL.LU R7, [R1+0xe64] ;  /* 0x000e640001077983 */ /* 0x000ea80000300800 */
[----:B---3--:R1:W-:Y:S04]  /*5e470*/  STS.128 [R2+0x80], R8 ;  /* 0x0000800802007388 */ /* 0x0083e80000000c00 */
[----:B-1----:R-:W3:Y:S04]  /*5e480*/  LDL.LU R8, [R1+0xcb8] ;  /* 0x000cb80001087983 */ /* 0x002ee80000300800 */
[----:B------:R-:W3:Y:S04]  /*5e490*/  LDL.LU R9, [R1+0xcbc] ;  /* 0x000cbc0001097983 */ /* 0x000ee80000300800 */
[----:B------:R-:W3:Y:S04]  /*5e4a0*/  LDL.LU R10, [R1+0xe68] ;  /* 0x000e6800010a7983 */ /* 0x000ee80000300800 */
[----:B------:R-:W3:Y:S04]  /*5e4b0*/  LDL.LU R11, [R1+0xe6c] ;  /* 0x000e6c00010b7983 */ /* 0x000ee80000300800 */
[----:B----4-:R1:W-:Y:S04]  /*5e4c0*/  STS.128 [R2+0x100], R12 ;  /* 0x0001000c02007388 */ /* 0x0103e80000000c00 */
[----:B-1----:R-:W4:Y:S04]  /*5e4d0*/  LDL.LU R14, [R1+0x4c0] ;  /* 0x0004c000010e7983 */ /* 0x002f280000300800 */
[----:B------:R-:W4:Y:S04]  /*5e4e0*/  LDL.LU R15, [R1+0x4c4] ;  /* 0x0004c400010f7983 */ /* 0x000f280000300800 */
[----:B------:R-:W4:Y:S04]  /*5e4f0*/  LDL.LU R30, [R1+0x4c8] ;  /* 0x0004c800011e7983 */ /* 0x000f280000300800 */
[----:B------:R-:W4:Y:S04]  /*5e500*/  LDL.LU R31, [R1+0x4cc] ;  /* 0x0004cc00011f7983 */ /* 0x000f280000300800 */
[----:B------:R-:W-:Y:S01]  /*5e510*/  STS.128 [R2+0x180], R16 ;  /* 0x0001801002007388 */ /* 0x000fe20000000c00 */
[----:B------:R-:W-:-:S06]  /*5e520*/  NOP ;  /* 0x0000000000007918 */ /* 0x000fcc0000000000 */
[----:B------:R-:W-:Y:S04]  /*5e530*/  LDS.128 R212, [R208] ;  /* 0x00000000d0d47984 */ /* 0x000fe80000000c00 */
[----:B------:R-:W-:Y:S04]  /*5e540*/  LDS.128 R24, [R3] ;  /* 0x0000000003187984 */ /* 0x000fe80000000c00 */
[----:B------:R-:W-:Y:S04]  /*5e550*/  LDS.128 R20, [R0] ;  /* 0x0000000000147984 */ /* 0x000fe80000000c00 */
[----:B------:R-:W-:Y:S01]  /*5e560*/  LDS.128 R16, [R252] ;  /* 0x00000000fc107984 */ /* 0x000fe20000000c00 */
[----:B------:R-:W-:-:S06]  /*5e570*/  NOP ;  /* 0x0000000000007918 */ /* 0x000fcc0000000000 */
[----:B--2---:R1:W-:Y:S04]  /*5e580*/  STS.128 [R2], R4 ;  /* 0x0000000402007388 */ /* 0x0043e80000000c00 */
[----:B-1----:R-:W2:Y:S04]  /*5e590*/  LDL.LU R4, [R1+0x11e0] ;  /* 0x0011e00001047983 */ /* 0x002ea80000300800 */
[----:B------:R-:W2:Y:S04]  /*5e5a0*/  LDL.LU R5, [R1+0x11e4] ;  /* 0x0011e40001057983 */ /* 0x000ea80000300800 */
[----:B------:R-:W2:Y:S04]  /*5e5b0*/  LDL.LU R6, [R1+0x1200] ;  /* 0x0012000001067983 */ /* 0x000ea80000300800 */
[----:B------:R-:W2:Y:S01]  /*5e5c0*/  LDL.LU R7, [R1+0x1204] ;  /* 0x0012040001077983 */ /* 0x000ea20000300800 */
[----:B------:R-:W-:-:S02]  /*5e5d0*/  IMAD.MOV.U32 R12, RZ, RZ, R132 ;  /* 0x000000ffff0c7224 */ /* 0x000fc400078e0084 */
[----:B------:R-:W-:Y:S01]  /*5e5e0*/  IMAD.MOV.U32 R13, RZ, RZ, R133 ;  /* 0x000000ffff0d7224 */ /* 0x000fe200078e0085 */
[----:B---3--:R1:W-:Y:S04]  /*5e5f0*/  STS.128 [R2+0x80], R8 ;  /* 0x0000800802007388 */ /* 0x0083e80000000c00 */
[----:B-1----:R-:W3:Y:S04]  /*5e600*/  LDL.LU R8, [R1+0x11e8] ;  /* 0x0011e80001087983 */ /* 0x002ee80000300800 */
[----:B------:R-:W3:Y:S04]  /*5e610*/  LDL.LU R9, [R1+0x11ec] ;  /* 0x0011ec0001097983 */ /* 0x000ee80000300800 */
[----:B------:R-:W3:Y:S04]  /*5e620*/  LDL.LU R10, [R1+0x1208] ;  /* 0x00120800010a7983 */ /* 0x000ee80000300800 */
[----:B----4-:R1:W-:Y:S04]  /*5e630*/  STS.128 [R2+0x100], R12 ;  /* 0x0001000c02007388 */ /* 0x0103e80000000c00 */
[----:B------:R-:W3:Y:S04]  /*5e640*/  LDL.LU R11, [R1+0x120c] ;  /* 0x00120c00010b7983 */ /* 0x000ee80000300800 */
[----:B-1----:R-:W4:Y:S04]  /*5e650*/  LDL.LU R12, [R1+0xbd0] ;  /* 0x000bd000010c7983 */ /* 0x002f280000300800 */
[----:B------:R-:W4:Y:S04]  /*5e660*/  LDL.LU R13, [R1+0xbd4] ;  /* 0x000bd400010d7983 */ /* 0x000f280000300800 */
[----:B------:R-:W4:Y:S04]  /*5e670*/  LDL.LU R14, [R1+0xc60] ;  /* 0x000c6000010e7983 */ /* 0x000f280000300800 */
[----:B------:R-:W4:Y:S01]  /*5e680*/  LDL.LU R15, [R1+0xc64] ;  /* 0x000c6400010f7983 */ /* 0x000f220000300800 */
[----:B------:R-:W-:Y:S01]  /*5e690*/  IMAD.MOV.U32 R28, RZ, RZ, R134 ;  /* 0x000000ffff1c7224 */ /* 0x000fe200078e0086 */
[----:B------:R-:W-:-:S02]  /*5e6a0*/  MOV R29, R135 ;  /* 0x00000087001d7202 */ /* 0x000fc40000000f00 */
[----:B------:R-:W4:Y:S04]  /*5e6b0*/  LDL.LU R44, [R1+0xbd8] ;  /* 0x000bd800012c7983 */ /* 0x000f280000300800 */
[----:B------:R-:W-:Y:S01]  /*5e6c0*/  STS.128 [R2+0x180], R28 ;  /* 0x0001801c02007388 */ /* 0x000fe20000000c00 */
[----:B------:R-:W-:-:S06]  /*5e6d0*/  NOP ;  /* 0x0000000000007918 */ /* 0x000fcc0000000000 */
[----:B------:R-:W4:Y:S04]  /*5e6e0*/  LDL.LU R45, [R1+0xbdc] ;  /* 0x000bdc00012d7983 */ /* 0x000f280000300800 */
[----:B------:R-:W-:Y:S04]  /*5e6f0*/  LDS.128 R40, [R208] ;  /* 0x00000000d0287984 */ /* 0x000fe80000000c00 */
[----:B------:R-:W-:Y:S04]  /*5e700*/  LDS.128 R36, [R3] ;  /* 0x0000000003247984 */ /* 0x000fe80000000c00 */
[----:B------:R-:W-:Y:S04]  /*5e710*/  LDS.128 R32, [R0] ;  /* 0x0000000000207984 */ /* 0x000fe80000000c00 */
        /* <DEDUP_REMOVED lines=227> */
[----:B------:R-:W-:Y:S01]  /*5f550*/  STS.128 [R2+0x180], R172 ;  /* 0x000180ac02007388 */ /* 0x000fe20000000c00 */
[----:B------:R-:W-:-:S06]  /*5f560*/  NOP ;  /* 0x0000000000007918 */ /* 0x000fcc0000000000 */
[----:B------:R-:W4:Y:S04]  /*5f570*/  LDL.LU R188, [R1+0xc88] ;  /* 0x000c880001bc7983 */ /* 0x000f280000300800 */
[----:B------:R-:W4:Y:S04]  /*5f580*/  LDL.LU R189, [R1+0xc8c] ;  /* 0x000c8c0001bd7983 */ /* 0x000f280000300800 */
[----:B------:R-:W4:Y:S04]  /*5f590*/  LDL.LU R190, [R1+0xd18] ;  /* 0x000d180001be7983 */ /* 0x000f280000300800 */
[----:B------:R-:W1:Y:S04]  /*5f5a0*/  LDS.128 R180, [R252] ;  /* 0x00000000fcb47984 */ /* 0x000e680000000c00 */
[----:B------:R-:W4:Y:S04]  /*5f5b0*/  LDL.LU R191, [R1+0xd1c] ;  /* 0x000d1c0001bf7983 */ /* 0x000f280000300800 */
[----:B------:R-:W-:Y:S04]  /*5f5c0*/  LDS.128 R184, [R208] ;  /* 0x00000000d0b87984 */ /* 0x000fe80000000c00 */
[----:B------:R-:W-:Y:S04]  /*5f5d0*/  LDS.128 R176, [R3] ;  /* 0x0000000003b07984 */ /* 0x000fe80000000c00 */
[----:B------:R-:W-:Y:S01]  /*5f5e0*/  LDS.128 R172, [R0] ;  /* 0x0000000000ac7984 */ /* 0x000fe20000000c00 */
[----:B------:R-:W-:-:S06]  /*5f5f0*/  NOP ;  /* 0x0000000000007918 */ /* 0x000fcc0000000000 */
[----:B-1----:R-:W-:Y:S04]  /*5f600*/  STL [R1+0x25d0], R183 ;  /* 0x0025d0b701007387 */ /* 0x002fe80000100800 */
        /* <DEDUP_REMOVED lines=27> */
[----:B------:R-:W-:Y:S04]  /*5f7c0*/  STL [R1+0x25d4], R203 ;  /* 0x0025d4cb01007387 */ /* 0x000fe80000100800 */
[----:B--2---:R1:W-:Y:S04]  /*5f7d0*/  STS.128 [R2], R4 ;  /* 0x0000000402007388 */ /* 0x0043e80000000c00 */
[----:B-1----:R-:W2:Y:S04]  /*5f7e0*/  LDL.LU R4, [R1+0x10a0] ;  /* 0x0010a00001047983 */ /* 0x002ea80000300800 */
[----:B------:R-:W2:Y:S04]  /*5f7f0*/  LDL.LU R5, [R1+0x10a4] ;  /* 0x0010a40001057983 */ /* 0x000ea80000300800 */
[----:B------:R-:W2:Y:S04]  /*5f800*/  LDL.LU R6, [R1+0x1120] ;  /* 0x0011200001067983 */ /* 0x000ea80000300800 */
[----:B------:R-:W2:Y:S04]  /*5f810*/  LDL.LU R7, [R1+0x1124] ;  /* 0x0011240001077983 */ /* 0x000ea80000300800 */
[----:B---3--:R-:W-:Y:S04]  /*5f820*/  STS.128 [R2+0x80], R8 ;  /* 0x0000800802007388 */ /* 0x008fe80000000c00 */
[----:B----4-:R-:W-:Y:S04]  /*5f830*/  STS.128 [R2+0x100], R12 ;  /* 0x0001000c02007388 */ /* 0x010fe80000000c00 */
[----:B------:R-:W-:Y:S01]  /*5f840*/  STS.128 [R2+0x180], R204 ;  /* 0x000180cc02007388 */ /* 0x000fe20000000c00 */
[----:B------:R-:W-:-:S06]  /*5f850*/  NOP ;  /* 0x0000000000007918 */ /* 0x000fcc0000000000 */
[----:B------:R-:W-:Y:S04]  /*5f860*/  LDS.128 R8, [R208] ;  /* 0x00000000d0087984 */ /* 0x000fe80000000c00 */
[----:B------:R-:W1:Y:S04]  /*5f870*/  LDS.128 R208, [R252] ;  /* 0x00000000fcd07984 */ /* 0x000e680000000c00 */
[----:B------:R-:W-:Y:S04]  /*5f880*/  LDS.128 R12, [R3] ;  /* 0x00000000030c7984 */ /* 0x000fe80000000c00 */
[----:B------:R-:W-:Y:S01]  /*5f890*/  LDS.128 R204, [R0] ;  /* 0x0000000000cc7984 */ /* 0x000fe20000000c00 */
[----:B------:R-:W-:-:S06]  /*5f8a0*/  NOP ;  /* 0x0000000000007918 */ /* 0x000fcc0000000000 */
[----:B-1----:R1:W-:Y:S04]  /*5f8b0*/  STL [R1+0x25dc], R211 ;  /* 0x0025dcd301007387 */ /* 0x0023e80000100800 */
[----:B-1----:R-:W3:Y:S04]  /*5f8c0*/  LDL.LU R211, [R1+0x1574] ;  /* 0x0015740001d37983 */ /* 0x002ee80000300800 */
[----:B--2---:R1:W-:Y:S04]  /*5f8d0*/  STS.128 [R2], R4 ;  /* 0x0000000402007388 */ /* 0x0043e80000000c00 */
[----:B-1----:R-:W2:Y:S04]  /*5f8e0*/  LDL.LU R4, [R1+0x10a8] ;  /* 0x0010a80001047983 */ /* 0x002ea80000300800 */
[----:B------:R-:W2:Y:S04]  /*5f8f0*/  LDL.LU R5, [R1+0x10ac] ;  /* 0x0010ac0001057983 */ /* 0x000ea80000300800 */
[----:B------:R-:W2:Y:S04]  /*5f900*/  LDL.LU R6, [R1+0x1128] ;  /* 0x0011280001067983 */ /* 0x000ea80000300800 */
[----:B------:R-:W2:Y:S04]  /*5f910*/  LDL.LU R7, [R1+0x112c] ;  /* 0x00112c0001077983 */ /* 0x000ea80000300800 */
[----:B------:R-:W4:Y:S04]  /*5f920*/  LDL.LU R242, [R1+0x1578] ;  /* 0x0015780001f27983 */ /* 0x000f280000300800 */
        /* <DEDUP_REMOVED lines=10> */
[----:B--2---:R-:W-:Y:S04]  /*5f9d0*/  STS.128 [R2+0x80], R4 ;  /* 0x0000800402007388 */ /* 0x004fe80000000c00 */
[----:B---3--:R-:W-:Y:S04]  /*5f9e0*/  STS.128 [R2+0x100], R216 ;  /* 0x000100d802007388 */ /* 0x008fe80000000c00 */
[----:B----4-:R1:W-:Y:S04]  /*5f9f0*/  STS.128 [R2+0x180], R224 ;  /* 0x000180e002007388 */ /* 0x0103e80000000c00 */
[----:B-1----:R-:W2:Y:S04]  /*5fa00*/  LDL.LU R226, [R1+0x360] ;  /* 0x0003600001e27983 */ /* 0x002ea80000300800 */
[----:B------:R-:W3:Y:S04]  /*5fa10*/  LDL.LU R227, [R1+0x310] ;  /* 0x0003100001e37983 */ /* 0x000ee80000300800 */
[----:B------:R-:W4:Y:S04]  /*5fa20*/  LDL.LU R251, [R1+0x1b0] ;  /* 0x0001b00001fb7983 */ /* 0x000f280000300800 */
[----:B------:R-:W4:Y:S01]  /*5fa30*/  LDL.LU R183, [R1+0x1580] ;  /* 0x0015800001b77983 */ /* 0x000f220000300800 */
[----:B------:R-:W-:-:S02]  /*5fa40*/  IMAD R0, R211, c[0x0][0x194], RZ ;  /* 0x00006500d3007a24 */ /* 0x000fc400078e02ff */
[----:B------:R-:W-:Y:S01]  /*5fa50*/  IMAD.MOV.U32 R3, RZ, RZ, c[0x0][0x194] ;  /* 0x00006500ff037624 */ /* 0x000fe200078e00ff */
[----:B------:R-:W-:Y:S02]  /*5fa60*/  ISETP.GE.AND P2, PT, R211, c[0x0][0x178], PT ;  /* 0x00005e00d3007a0c */ /* 0x000fe40003f46270 */
[----:B------:R-:W-:Y:S01]  /*5fa70*/  ISETP.GE.AND P0, PT, R242, c[0x0][0x17c], PT ;  /* 0x00005f00f2007a0c */ /* 0x000fe20003f06270 */
[----:B------:R-:W-:Y:S01]  /*5fa80*/  IMAD R2, R3, 0x20, R0 ;  /* 0x0000002003027824 */ /* 0x000fe200078e0200 */
[----:B------:R-:W-:Y:S01]  /*5fa90*/  LEA R4, P3, R0, c[0x0][0x170], 0x2 ;  /* 0x00005c0000047a11 */ /* 0x000fe200078610ff */
[----:B------:R-:W-:Y:S01]  /*5faa0*/  IMAD R225, R242, c[0x0][0x198], RZ ;  /* 0x00006600f2e17a24 */ /* 0x000fe200078e02ff */
[----:B------:R-:W4:Y:S02]  /*5fab0*/  LDL.LU R247, [R1+0x314] ;  /* 0x0003140001f77983 */ /* 0x000f240000300800 */
[----:B------:R-:W-:Y:S02]  /*5fac0*/  LEA R218, P6, R2, c[0x0][0x170], 0x2 ;  /* 0x00005c0002da7a11 */ /* 0x000fe400078c10ff */
[----:B------:R-:W-:Y:S01]  /*5fad0*/  ISETP.LT.AND P2, PT, R242, c[0x0][0x17c], !P2 ;  /* 0x00005f00f2007a0c */ /* 0x000fe20005741270 */
[----:B------:R-:W4:Y:S01]  /*5fae0*/  LDL.LU R250, [R1+0x1b4] ;  /* 0x0001b40001fa7983 */ /* 0x000f220000300800 */
[----:B------:R-:W-:-:S02]  /*5faf0*/  LEA.HI.X.SX32 R219, R2, c[0x0][0x174], 0x2, P6 ;  /* 0x00005d0002db7a11 */ /* 0x000fc400030f16ff */
[----:B------:R-:W-:Y:S01]  /*5fb00*/  ISETP.LT.AND P6, PT, R202, c[0x0][0x178], !P0 ;  /* 0x00005e00ca007a0c */ /* 0x000fe200047c1270 */
[----:B------:R-:W4:Y:S01]  /*5fb10*/  LDL.LU R242, [R1+0x3a0] ;  /* 0x0003a00001f27983 */ /* 0x000f220000300800 */
[----:B------:R-:W-:Y:S01]  /*5fb20*/  LEA.HI.X.SX32 R5, R0, c[0x0][0x174], 0x2, P3 ;  /* 0x00005d0000057a11 */ /* 0x000fe200018f16ff */
[----:B------:R-:W-:Y:S01]  /*5fb30*/  IMAD R0, R3, 0x20, R2 ;  /* 0x0000002003007824 */ /* 0x000fe200078e0202 */
[----:B------:R-:W-:Y:S01]  /*5fb40*/  ISETP.LT.AND P5, PT, R203, c[0x0][0x178], !P0 ;  /* 0x00005e00cb007a0c */ /* 0x000fe200047a1270 */
[----:B------:R-:W-:-:S04]  /*5fb50*/  IMAD.WIDE R6, R225, 0x4, R218 ;  /* 0x00000004e1067825 */ /* 0x000fc800078e02da */
[----:B------:R-:W-:Y:S01]  /*5fb60*/  IMAD R224, R3, 0x20, R0 ;  /* 0x0000002003e07824 */ /* 0x000fe200078e0200 */
[----:B------:R-:W-:Y:S01]  /*5fb70*/  LEA R216, P3, R0, c[0x0][0x170], 0x2 ;  /* 0x00005c0000d87a11 */ /* 0x000fe200078610ff */
[----:B------:R-:W-:Y:S01]  /*5fb80*/  IMAD.WIDE R2, R225, 0x4, R4 ;  /* 0x00000004e1027825 */ /* 0x000fe200078e0204 */
[----:B------:R-:W-:-:S06]  /*5fb90*/  NOP ;  /* 0x0000000000007918 */ /* 0x000fcc0000000000 */
[----:B------:R-:W-:Y:S01]  /*5fba0*/  LEA.HI.X.SX32 R217, R0, c[0x0][0x174], 0x2, P3 ;  /* 0x00005d0000d97a11 */ /* 0x000fe200018f16ff */
[----:B--2---:R1:W-:Y:S04]  /*5fbb0*/  @P2 STG.E [R2.64], R226 ;  /* 0x000000e202002986 */ /* 0x0043e8000c101904 */
[----:B---3--:R2:W-:Y:S01]  /*5fbc0*/  @P6 STG.E [R6.64], R227 ;  /* 0x000000e306006986 */ /* 0x0085e2000c101904 */
[----:B----4-:R-:W-:Y:S01]  /*5fbd0*/  ISETP.LT.AND P0, PT, R183, c[0x0][0x178], !P0 ;  /* 0x00005e00b7007a0c */ /* 0x010fe20004701270 */
[----:B-1----:R-:W-:Y:S01]  /*5fbe0*/  IMAD.WIDE R2, R225, 0x4, R216 ;  /* 0x00000004e1027825 */ /* 0x002fe200078e02d8 */
[----:B--2---:R-:W-:-:S04]  /*5fbf0*/  LEA R6, P3, R224, c[0x0][0x170], 0x2 ;  /* 0x00005c00e0067a11 */ /* 0x004fc800078610ff */
[----:B------:R-:W-:Y:S01]  /*5fc00*/  LEA.HI.X.SX32 R7, R224, c[0x0][0x174], 0x2, P3 ;  /* 0x00005d00e0077a11 */ /* 0x000fe200018f16ff */
[----:B------:R1:W-:Y:S04]  /*5fc10*/  @P5 STG.E [R2.64], R251 ;  /* 0x000000fb02005986 */ /* 0x0003e8000c101904 */
[----:B-1----:R-:W-:Y:S01]  /*5fc20*/  IMAD.WIDE R2, R225, 0x4, R6 ;  /* 0x00000004e1027825 */ /* 0x002fe200078e0206 */
[----:B------:R-:W2:Y:S04]  /*5fc30*/  LDL.LU R251, [R1+0x21c8] ;  /* 0x0021c80001fb7983 */ /* 0x000ea80000300800 */
[----:B------:R1:W-:Y:S04]  /*5fc40*/  @P0 STG.E [R2.64], R240 ;  /* 0x000000f002000986 */ /* 0x0003e8000c101904 */
[----:B-1----:R-:W3:Y:S01]  /*5fc50*/  LDL.LU R3, [R1+0x364] ;  /* 0x0003640001037983 */ /* 0x002ee20000300800 */
[----:B------:R-:W-:-:S02]  /*5fc60*/  ISETP.LT.AND P2, PT, R211, c[0x0][0x178], !P1 ;  /* 0x00005e00d3007a0c */ /* 0x000fc40004f41270 */
[----:B------:R-:W-:Y:S02]  /*5fc70*/  ISETP.LT.AND P3, PT, R202, c[0x0][0x178], !P1 ;  /* 0x00005e00ca007a0c */ /* 0x000fe40004f61270 */
[----:B------:R-:W-:Y:S02]  /*5fc80*/  IADD3 R0, R225, c[0x0][0x198], RZ ;  /* 0x00006600e1007a10 */ /* 0x000fe40007ffe0ff */
[----:B------:R-:W-:Y:S02]  /*5fc90*/  ISETP.LT.AND P5, PT, R183, c[0x0][0x178], !P1 ;  /* 0x00005e00b7007a0c */ /* 0x000fe40004fa1270 */
[----:B------:R-:W-:Y:S01]  /*5fca0*/  ISETP.LT.AND P1, PT, R203, c[0x0][0x178], !P1 ;  /* 0x00005e00cb007a0c */ /* 0x000fe20004f21270 */
[C---:B------:R-:W-:Y:S01]  /*5fcb0*/  IMAD.WIDE R224, R0.reuse, 0x4, R4 ;  /* 0x0000000400e07825 */ /* 0x040fe200078e0204 */
[----:B------:R-:W-:Y:S02]  /*5fcc0*/  ISETP.LT.AND P6, PT, R211, c[0x0][0x178], !P4 ;  /* 0x00005e00d3007a0c */ /* 0x000fe400067c1270 */
[C---:B------:R-:W-:Y:S01]  /*5fcd0*/  IADD3 R240, R0.reuse, c[0x0][0x198], RZ ;  /* 0x0000660000f07a10 */ /* 0x040fe20007ffe0ff */
[C---:B------:R-:W-:Y:S01]  /*5fce0*/  IMAD.WIDE R226, R0.reuse, 0x4, R218 ;  /* 0x0000000400e27825 */ /* 0x040fe200078e02da */
[----:B---3--:R1:W-:Y:S04]  /*5fcf0*/  @P2 STG.E [R224.64], R3 ;  /* 0x00000003e0002986 */ /* 0x0083e8000c101904 */
[----:B------:R3:W-:Y:S01]  /*5fd00*/  @P3 STG.E [R226.64], R247 ;  /* 0x000000f7e2003986 */ /* 0x0007e2000c101904 */
[----:B--2---:R-:W-:Y:S01]  /*5fd10*/  ISETP.GE.AND P2, PT, R251, c[0x0][0x17c], PT ;  /* 0x00005f00fb007a0c */ /* 0x004fe20003f46270 */
[----:B-1----:R-:W-:-:S04]  /*5fd20*/  IMAD.WIDE R2, R0, 0x4, R216 ;  /* 0x0000000400027825 */ /* 0x002fc800078e02d8 */
[----:B------:R-:W-:Y:S01]  /*5fd30*/  IMAD.WIDE R224, R0, 0x4, R6 ;  /* 0x0000000400e07825 */ /* 0x000fe200078e0206 */
[----:B---3--:R-:W2:Y:S03]  /*5fd40*/  LDL.LU R247, [R1+0x374] ;  /* 0x0003740001f77983 */ /* 0x008ea60000300800 */
[----:B------:R-:W-:Y:S01]  /*5fd50*/  IMAD.WIDE R226, R240, 0x4, R4 ;  /* 0x00000004f0e27825 */ /* 0x000fe200078e0204 */
[----:B------:R-:W3:Y:S04]  /*5fd60*/  LDL.LU R0, [R1+0x21cc] ;  /* 0x0021cc0001007983 */ /* 0x000ee80000300800 */
[----:B------:R1:W-:Y:S04]  /*5fd70*/  @P1 STG.E [R2.64], R250 ;  /* 0x000000fa02001986 */ /* 0x0003e8000c101904 */
[----:B------:R-:W4:Y:S04]  /*5fd80*/  LDL.LU R251, [R1+0x324] ;  /* 0x0003240001fb7983 */ /* 0x000f280000300800 */
[----:B------:R-:W-:Y:S04]  /*5fd90*/  @P5 STG.E [R224.64], R241 ;  /* 0x000000f1e0005986 */ /* 0x000fe8000c101904 */
[----:B-1----:R-:W2:Y:S04]  /*5fda0*/  LDL.LU R250, [R1+0x1a4] ;  /* 0x0001a40001fa7983 */ /* 0x002ea80000300800 */
[----:B------:R1:W-:Y:S04]  /*5fdb0*/  @P6 STG.E [R226.64], R242 ;  /* 0x000000f2e2006986 */ /* 0x0003e8000c101904 */
[----:B-1----:R-:W2:Y:S04]  /*5fdc0*/  LDL.LU R226, [R1+0x370] ;  /* 0x0003700001e27983 */ /* 0x002ea80000300800 */
[----:B------:R-:W4:Y:S04]  /*5fdd0*/  LDL.LU R227, [R1+0x320] ;  /* 0x0003200001e37983 */ /* 0x000f280000300800 */
[----:B------:R-:W4:Y:S01]  /*5fde0*/  LDL.LU R242, [R1+0x21d0] ;  /* 0x0021d00001f27983 */ /* 0x000f220000300800 */
[----:B------:R-:W-:Y:S01]  /*5fdf0*/  ISETP.LT.AND P0, PT, R202, c[0x0][0x178], !P4 ;  /* 0x00005e00ca007a0c */ /* 0x000fe20006701270 */
[----:B------:R-:W-:-:S02]  /*5fe00*/  IMAD.WIDE R2, R240, 0x4, R218 ;  /* 0x00000004f0027825 */ /* 0x000fc400078e02da */
[----:B------:R-:W4:Y:S02]  /*5fe10*/  LDL.LU R241, [R1+0x21d4] ;  /* 0x0021d40001f17983 */ /* 0x000f240000300800 */
[----:B------:R-:W-:Y:S01]  /*5fe20*/  IMAD.WIDE R224, R240, 0x4, R216 ;  /* 0x00000004f0e07825 */ /* 0x000fe200078e02d8 */
[----:B---3--:R-:W-:Y:S02]  /*5fe30*/  ISETP.GE.AND P1, PT, R0, c[0x0][0x17c], PT ;  /* 0x00005f0000007a0c */ /* 0x008fe40003f26270 */
[----:B------:R-:W-:-:S05]  /*5fe40*/  IADD3 R0, R240, c[0x0][0x198], RZ ;  /* 0x00006600f0007a10 */ /* 0x000fca0007ffe0ff */
[----:B--2---:R1:W-:Y:S01]  /*5fe50*/  @P0 STG.E [R2.64], R226 ;  /* 0x000000e202000986 */ /* 0x0043e2000c101904 */
[----:B----4-:R-:W-:Y:S01]  /*5fe60*/  ISETP.GE.AND P0, PT, R242, c[0x0][0x17c], PT ;  /* 0x00005f00f2007a0c */ /* 0x010fe20003f06270 */
[----:B-1----:R-:W-:Y:S02]  /*5fe70*/  IMAD.WIDE R2, R240, 0x4, R6 ;  /* 0x00000004f0027825 */ /* 0x002fe400078e0206 */
[----:B------:R-:W2:Y:S04]  /*5fe80*/  LDL.LU R240, [R1+0x3a4] ;  /* 0x0003a40001f07983 */ /* 0x000ea80000300800 */
[----:B------:R-:W3:Y:S01]  /*5fe90*/  LDL.LU R242, [R1+0x25f8] ;  /* 0x0025f80001f27983 */ /* 0x000ee20000300800 */
[----:B------:R-:W-:Y:S02]  /*5fea0*/  ISETP.LT.AND P3, PT, R203, c[0x0][0x178], !P4 ;  /* 0x00005e00cb007a0c */ /* 0x000fe40006761270 */
[----:B------:R-:W-:-:S02]  /*5feb0*/  ISETP.LT.AND P4, PT, R183, c[0x0][0x178], !P4 ;  /* 0x00005e00b7007a0c */ /* 0x000fc40006781270 */
[----:B------:R-:W-:Y:S02]  /*5fec0*/  ISETP.LT.AND P5, PT, R211, c[0x0][0x178], !P2 ;  /* 0x00005e00d3007a0c */ /* 0x000fe400057a1270 */
[----:B------:R-:W-:-:S07]  /*5fed0*/  ISETP.LT.AND P6, PT, R202, c[0x0][0x178], !P2 ;  /* 0x00005e00ca007a0c */ /* 0x000fce00057c1270 */
[----:B------:R1:W-:Y:S02]  /*5fee0*/  @P3 STG.E [R224.64], R227 ;  /* 0x000000e3e0003986 */ /* 0x0003e4000c101904 */
[----:B-1----:R-:W-:-:S04]  /*5fef0*/  IMAD.WIDE R224, R0, 0x4, R4 ;  /* 0x0000000400e07825 */ /* 0x002fc800078e0204 */
[C---:B------:R-:W-:Y:S01]  /*5ff00*/  IMAD.WIDE R226, R0.reuse, 0x4, R218 ;  /* 0x0000000400e27825 */ /* 0x040fe200078e02da */
[----:B---3--:R1:W-:Y:S04]  /*5ff10*/  @P4 STG.E [R2.64], R242 ;  /* 0x000000f202004986 */ /* 0x0083e8000c101904 */
[----:B--2---:R2:W-:Y:S04]  /*5ff20*/  @P5 STG.E [R224.64], R240 ;  /* 0x000000f0e0005986 */ /* 0x0045e8000c101904 */
[----:B------:R3:W-:Y:S04]  /*5ff30*/  @P6 STG.E [R226.64], R247 ;  /* 0x000000f7e2006986 */ /* 0x0007e8000c101904 */
[----:B-1----:R-:W4:Y:S01]  /*5ff40*/  LDL.LU R242, [R1+0x25f4] ;  /* 0x0025f40001f27983 */ /* 0x002f220000300800 */
[----:B------:R-:W-:-:S03]  /*5ff50*/  IADD3 R2, R0, c[0x0][0x198], RZ ;  /* 0x0000660000027a10 */ /* 0x000fc60007ffe0ff */
[----:B------:R-:W4:Y:S01]  /*5ff60*/  LDL.LU R3, [R1+0x380] ;  /* 0x0003800001037983 */ /* 0x000f220000300800 */
[----:B--2---:R-:W-:-:S03]  /*5ff70*/  IMAD.WIDE R224, R0, 0x4, R216 ;  /* 0x0000000400e07825 */ /* 0x004fc600078e02d8 */
[----:B---3--:R-:W2:Y:S01]  /*5ff80*/  LDL.LU R247, [R1+0x464] ;  /* 0x0004640001f77983 */ /* 0x008ea20000300800 */
[----:B------:R-:W-:-:S03]  /*5ff90*/  IMAD.WIDE R226, R0, 0x4, R6 ;  /* 0x0000000400e27825 */ /* 0x000fc600078e0206 */
[----:B------:R-:W3:Y:S01]  /*5ffa0*/  LDL.LU R0, [R1+0x490] ;  /* 0x0004900001007983 */ /* 0x000ee20000300800 */
[----:B------:R-:W-:Y:S02]  /*5ffb0*/  ISETP.LT.AND P3, PT, R203, c[0x0][0x178], !P2 ;  /* 0x00005e00cb007a0c */ /* 0x000fe40005761270 */
[----:B------:R-:W-:Y:S02]  /*5ffc0*/  ISETP.LT.AND P2, PT, R183, c[0x0][0x178], !P2 ;  /* 0x00005e00b7007a0c */ /* 0x000fe40005741270 */
[----:B------:R-:W-:-:S09]  /*5ffd0*/  ISETP.LT.AND P4, PT, R211, c[0x0][0x178], !P1 ;  /* 0x00005e00d3007a0c */ /* 0x000fd20004f81270 */
[----:B------:R1:W-:Y:S01]  /*5ffe0*/  @P3 STG.E [R224.64], R251 ;  /* 0x000000fbe0003986 */ /* 0x0003e2000c101904 */
[----:B------:R-:W-:Y:S01]  /*5fff0*/  ISETP.GE.AND P3, PT, R241, c[0x0][0x17c], PT ;  /* 0x00005f00f1007a0c */ /* 0x000fe20003f66270 */
[----:B------:R-:W-:Y:S02]  /*60000*/  IMAD.WIDE R240, R2, 0x4, R4 ;  /* 0x0000000402f07825 */ /* 0x000fe400078e0204 */
[----:B------:R1:W-:Y:S04]  /*60010*/  @P2 STG.E [R226.64], R250 ;  /* 0x000000fae2002986 */ /* 0x0003e8000c101904 */
[----:B-1----:R-:W2:Y:S04]  /*60020*/  LDL.LU R251, [R1+0x384] ;  /* 0x0003840001fb7983 */ /* 0x002ea80000300800 */
[----:B------:R-:W2:Y:S04]  /*60030*/  LDL.LU R250, [R1+0x5c0] ;  /* 0x0005c00001fa7983 */ /* 0x000ea80000300800 */
[----:B---3--:R1:W-:Y:S04]  /*60040*/  @P4 STG.E [R240.64], R0 ;  /* 0x00000000f0004986 */ /* 0x0083e8000c101904 */
[----:B-1----:R-:W3:Y:S04]  /*60050*/  LDL.LU R240, [R1+0x460] ;  /* 0x0004600001f07983 */ /* 0x002ee80000300800 */
[----:B------:R-:W2:Y:S01]  /*60060*/  LDL.LU R241, [R1+0x494] ;  /* 0x0004940001f17983 */ /* 0x000ea20000300800 */
[----:B------:R-:W-:-:S02]  /*60070*/  ISETP.LT.AND P5, PT, R202, c[0x0][0x178], !P1 ;  /* 0x00005e00ca007a0c */ /* 0x000fc40004fa1270 */
[----:B------:R-:W-:Y:S01]  /*60080*/  ISETP.LT.AND P6, PT, R203, c[0x0][0x178], !P1 ;  /* 0x00005e00cb007a0c */ /* 0x000fe20004fc1270 */
[C---:B------:R-:W-:Y:S01]  /*60090*/  IMAD.WIDE R224, R2.reuse, 0x4, R218 ;  /* 0x0000000402e07825 */ /* 0x040fe200078e02da */
[----:B------:R-:W-:Y:S02]  /*600a0*/  ISETP.LT.AND P1, PT, R183, c[0x0][0x178], !P1 ;  /* 0x00005e00b7007a0c */ /* 0x000fe40004f21270 */
[----:B------:R-:W-:Y:S01]  /*600b0*/  ISETP.LT.AND P2, PT, R211, c[0x0][0x178], !P0 ;  /* 0x00005e00d3007a0c */ /* 0x000fe20004741270 */
[----:B------:R-:W-:Y:S01]  /*600c0*/  IMAD.WIDE R226, R2, 0x4, R216 ;  /* 0x0000000402e27825 */ /* 0x000fe200078e02d8 */
[----:B------:R-:W-:Y:S02]  /*600d0*/  ISETP.LT.AND P4, PT, R202, c[0x0][0x178], !P0 ;  /* 0x00005e00ca007a0c */ /* 0x000fe40004781270 */
[----:B------:R-:W-:-:S03]  /*600e0*/  IADD3 R0, R2, c[0x0][0x198], RZ ;  /* 0x0000660002007a10 */ /* 0x000fc60007ffe0ff */
[----:B---3--:R1:W-:Y:S01]  /*600f0*/  @P5 STG.E [R224.64], R240 ;  /* 0x000000f0e0005986 */ /* 0x0083e2000c101904 */
[----:B------:R-:W-:-:S03]  /*60100*/  ISETP.LT.AND P5, PT, R183, c[0x0][0x178], !P0 ;  /* 0x00005e00b7007a0c */ /* 0x000fc600047a1270 */
[----:B----4-:R3:W-:Y:S01]  /*60110*/  @P6 STG.E [R226.64], R3 ;  /* 0x00000003e2006986 */ /* 0x0107e2000c101904 */
[----:B------:R-:W-:Y:S02]  /*60120*/  ISETP.LT.AND P0, PT, R203, c[0x0][0x178], !P0 ;  /* 0x00005e00cb007a0c */ /* 0x000fe40004701270 */
[----:B------:R-:W-:Y:S01]  /*60130*/  ISETP.LT.AND P6, PT, R211, c[0x0][0x178], !P3 ;  /* 0x00005e00d3007a0c */ /* 0x000fe20005fc1270 */
[----:B-1----:R-:W-:-:S04]  /*60140*/  IMAD.WIDE R224, R0, 0x4, R4 ;  /* 0x0000000400e07825 */ /* 0x002fc800078e0204 */
[----:B---3--:R-:W-:-:S04]  /*60150*/  IMAD.WIDE R2, R2, 0x4, R6 ;  /* 0x0000000402027825 */ /* 0x008fc800078e0206 */
[C---:B------:R-:W-:Y:S01]  /*60160*/  IMAD.WIDE R226, R0.reuse, 0x4, R218 ;  /* 0x0000000400e27825 */ /* 0x040fe200078e02da */
[----:B------:R1:W-:Y:S01]  /*60170*/  @P1 STG.E [R2.64], R244 ;  /* 0x000000f402001986 */ /* 0x0003e2000c101904 */
[----:B------:R-:W-:-:S03]  /*60180*/  IADD3 R240, R0, c[0x0][0x198], RZ ;  /* 0x0000660000f07a10 */ /* 0x000fc60007ffe0ff */
[----:B--2---:R2:W-:Y:S04]  /*60190*/  @P2 STG.E [R224.64], R241 ;  /* 0x000000f1e0002986 */ /* 0x0045e8000c101904 */
[----:B------:R3:W-:Y:S04]  /*601a0*/  @P4 STG.E [R226.64], R247 ;  /* 0x000000f7e2004986 */ /* 0x0007e8000c101904 */
[----:B-1----:R-:W4:Y:S01]  /*601b0*/  LDL.LU R244, [R1+0x21dc] ;  /* 0x0021dc0001f47983 */ /* 0x002f220000300800 */
[----:B------:R-:W-:-:S03]  /*601c0*/  IMAD.WIDE R2, R0, 0x4, R216 ;  /* 0x0000000400027825 */ /* 0x000fc600078e02d8 */
[----:B--2---:R-:W2:Y:S01]  /*601d0*/  LDL.LU R241, [R1+0x5c4] ;  /* 0x0005c40001f17983 */ /* 0x004ea20000300800 */
[----:B------:R-:W-:-:S03]  /*601e0*/  IMAD.WIDE R224, R0, 0x4, R6 ;  /* 0x0000000400e07825 */ /* 0x000fc600078e0206 */
[----:B---3--:R-:W3:Y:S01]  /*601f0*/  LDL.LU R247, [R1+0x4a4] ;  /* 0x0004a40001f77983 */ /* 0x008ee20000300800 */
[----:B------:R-:W-:-:S03]  /*60200*/  IMAD.WIDE R226, R240, 0x4, R4 ;  /* 0x00000004f0e27825 */ /* 0x000fc600078e0204 */
[----:B------:R-:W2:Y:S04]  /*60210*/  LDL.LU R0, [R1+0x21d8] ;  /* 0x0021d80001007983 */ /* 0x000ea80000300800 */
[----:B------:R-:W-:Y:S04]  /*60220*/  @P0 STG.E [R2.64], R251 ;  /* 0x000000fb02000986 */ /* 0x000fe8000c101904 */
[----:B------:R-:W-:Y:S04]  /*60230*/  @P5 STG.E [R224.64], R245 ;  /* 0x000000f5e0005986 */ /* 0x000fe8000c101904 */
[----:B------:R1:W-:Y:S04]  /*60240*/  @P6 STG.E [R226.64], R250 ;  /* 0x000000fae2006986 */ /* 0x0003e8000c101904 */
[----:B-1----:R-:W3:Y:S04]  /*60250*/  LDL.LU R226, [R1+0x4a0] ;  /* 0x0004a00001e27983 */ /* 0x002ee80000300800 */
[----:B------:R-:W3:Y:S01]  /*60260*/  LDL.LU R227, [R1+0x480] ;  /* 0x0004800001e37983 */ /* 0x000ee20000300800 */
[----:B------:R-:W-:-:S02]  /*60270*/  ISETP.LT.AND P1, PT, R202, c[0x0][0x178], !P3 ;  /* 0x00005e00ca007a0c */ /* 0x000fc40005f21270 */
[----:B------:R-:W-:Y:S01]  /*60280*/  ISETP.LT.AND P4, PT, R203, c[0x0][0x178], !P3 ;  /* 0x00005e00cb007a0c */ /* 0x000fe20005f81270 */
[C---:B------:R-:W-:Y:S01]  /*60290*/  IMAD.WIDE R224, R240.reuse, 0x4, R218 ;  /* 0x00000004f0e07825 */ /* 0x040fe200078e02da */
[----:B------:R-:W-:Y:S01]  /*602a0*/  ISETP.LT.AND P3, PT, R183, c[0x0][0x178], !P3 ;  /* 0x00005e00b7007a0c */ /* 0x000fe20005f61270 */
[----:B------:R-:W3:Y:S02]  /*602b0*/  LDL.LU R250, [R1+0x21e4] ;  /* 0x0021e40001fa7983 */ /* 0x000ee40000300800 */
[----:B------:R-:W-:Y:S02]  /*602c0*/  IMAD.WIDE R2, R240, 0x4, R216 ;  /* 0x00000004f0027825 */ /* 0x000fe400078e02d8 */
[----:B------:R-:W3:Y:S01]  /*602d0*/  LDL.LU R245, [R1+0x368] ;  /* 0x0003680001f57983 */ /* 0x000ee20000300800 */
[----:B--2---:R-:W-:-:S04]  /*602e0*/  ISETP.GE.AND P2, PT, R0, c[0x0][0x17c], PT ;  /* 0x00005f0000007a0c */ /* 0x004fc80003f46270 */
[----:B------:R-:W-:Y:S02]  /*602f0*/  ISETP.LT.AND P5, PT, R211, c[0x0][0x178], !P2 ;  /* 0x00005e00d3007a0c */ /* 0x000fe400057a1270 */
[----:B------:R-:W-:Y:S02]  /*60300*/  ISETP.LT.AND P6, PT, R202, c[0x0][0x178], !P2 ;  /* 0x00005e00ca007a0c */ /* 0x000fe400057c1270 */
[----:B------:R-:W-:Y:S02]  /*60310*/  IADD3 R0, R240, c[0x0][0x198], RZ ;  /* 0x00006600f0007a10 */ /* 0x000fe40007ffe0ff */
[----:B----4-:R-:W-:Y:S02]  /*60320*/  ISETP.GE.AND P0, PT, R244, c[0x0][0x17c], PT ;  /* 0x00005f00f4007a0c */ /* 0x010fe40003f06270 */
[----:B------:R-:W2:Y:S04]  /*60330*/  LDL.LU R244, [R1+0x318] ;  /* 0x0003180001f47983 */ /* 0x000ea80000300800 */
[----:B------:R-:W4:Y:S04]  /*60340*/  LDL.LU R251, [R1+0x1b8] ;  /* 0x0001b80001fb7983 */ /* 0x000f280000300800 */
[----:B---3--:R1:W-:Y:S04]  /*60350*/  @P1 STG.E [R224.64], R226 ;  /* 0x000000e2e0001986 */ /* 0x0083e8000c101904 */
[----:B------:R3:W-:Y:S01]  /*60360*/  @P4 STG.E [R2.64], R227 ;  /* 0x000000e302004986 */ /* 0x0007e2000c101904 */
[----:B-1----:R-:W-:-:S04]  /*60370*/  IMAD.WIDE R224, R0, 0x4, R4 ;  /* 0x0000000400e07825 */ /* 0x002fc800078e0204 */
[----:B---3--:R-:W-:Y:S02]  /*60380*/  IMAD.WIDE R2, R240, 0x4, R6 ;  /* 0x00000004f0027825 */ /* 0x008fe400078e0206 */
[----:B------:R-:W3:Y:S02]  /*60390*/  LDL.LU R240, [R1+0x21e0] ;  /* 0x0021e00001f07983 */ /* 0x000ee40000300800 */
[----:B------:R-:W-:Y:S02]  /*603a0*/  IMAD.WIDE R226, R0, 0x4, R218 ;  /* 0x0000000400e27825 */ /* 0x000fe400078e02da */
[----:B------:R1:W-:Y:S04]  /*603b0*/  @P3 STG.E [R2.64], R243 ;  /* 0x000000f302003986 */ /* 0x0003e8000c101904 */
[----:B------:R-:W-:Y:S04]  /*603c0*/  @P5 STG.E [R224.64], R241 ;  /* 0x000000f1e0005986 */ /* 0x000fe8000c101904 */
[----:B------:R1:W-:Y:S04]  /*603d0*/  @P6 STG.E [R226.64], R247 ;  /* 0x000000f7e2006986 */ /* 0x0003e8000c101904 */
[----:B-1----:R-:W2:Y:S04]  /*603e0*/  LDL.LU R243, [R1+0x25f0] ;  /* 0x0025f00001f37983 */ /* 0x002ea80000300800 */
[----:B------:R-:W2:Y:S01]  /*603f0*/  LDL.LU R227, [R1+0x484] ;  /* 0x0004840001e37983 */ /* 0x000ea20000300800 */
[----:B------:R-:W-:-:S02]  /*60400*/  ISETP.LT.AND P4, PT, R203, c[0x0][0x178], !P2 ;  /* 0x00005e00cb007a0c */ /* 0x000fc40005781270 */
[----:B------:R-:W-:Y:S01]  /*60410*/  ISETP.LT.AND P2, PT, R183, c[0x0][0x178], !P2 ;  /* 0x00005e00b7007a0c */ /* 0x000fe20005741270 */
[C---:B------:R-:W-:Y:S01]  /*60420*/  IMAD.WIDE R224, R0.reuse, 0x4, R216 ;  /* 0x0000000400e07825 */ /* 0x040fe200078e02d8 */
[----:B------:R-:W3:Y:S03]  /*60430*/  LDL.LU R241, [R1+0x36c] ;  /* 0x00036c0001f17983 */ /* 0x000ee60000300800 */
[----:B------:R-:W-:Y:S01]  /*60440*/  IMAD.WIDE R2, R0, 0x4, R6 ;  /* 0x0000000400027825 */ /* 0x000fe200078e0206 */
[----:B------:R-:W3:Y:S01]  /*60450*/  LDL.LU R247, [R1+0x31c] ;  /* 0x00031c0001f77983 */ /* 0x000ee20000300800 */
[----:B------:R-:W-:Y:S02]  /*60460*/  ISETP.LT.AND P3, PT, R211, c[0x0][0x178], !P0 ;  /* 0x00005e00d3007a0c */ /* 0x000fe40004761270 */
[----:B------:R-:W-:Y:S02]  /*60470*/  ISETP.LT.AND P5, PT, R202, c[0x0][0x178], !P0 ;  /* 0x00005e00ca007a0c */ /* 0x000fe400047a1270 */
[----:B------:R-:W-:-:S02]  /*60480*/  ISETP.LT.AND P6, PT, R203, c[0x0][0x178], !P0 ;  /* 0x00005e00cb007a0c */ /* 0x000fc400047c1270 */
[----:B------:R-:W-:Y:S01]  /*60490*/  ISETP.LT.AND P0, PT, R183, c[0x0][0x178], !P0 ;  /* 0x00005e00b7007a0c */ /* 0x000fe20004701270 */
[----:B--2---:R-:W-:Y:S01]  /*604a0*/  @P4 STG.E [R224.64], R227 ;  /* 0x000000e3e0004986 */ /* 0x004fe2000c101904 */
[----:B------:R-:W-:-:S03]  /*604b0*/  ISETP.GE.AND P4, PT, R250, c[0x0][0x17c], PT ;  /* 0x00005f00fa007a0c */ /* 0x000fc60003f86270 */
[----:B------:R-:W2:Y:S04]  /*604c0*/  LDL.LU R250, [R1+0x1bc] ;  /* 0x0001bc0001fa7983 */ /* 0x000ea80000300800 */
[----:B------:R1:W-:Y:S04]  /*604d0*/  @P2 STG.E [R2.64], R246 ;  /* 0x000000f602002986 */ /* 0x0003e8000c101904 */
[----:B-1----:R-:W2:Y:S01]  /*604e0*/  LDL.LU R246, [R1+0x3a8] ;  /* 0x0003a80001f67983 */ /* 0x002ea20000300800 */
[----:B---3--:R-:W-:Y:S02]  /*604f0*/  ISETP.GE.AND P1, PT, R240, c[0x0][0x17c], PT ;  /* 0x00005f00f0007a0c */ /* 0x008fe40003f26270 */
[----:B------:R-:W-:-:S05]  /*60500*/  IADD3 R240, R0, c[0x0][0x198], RZ ;  /* 0x0000660000f07a10 */ /* 0x000fca0007ffe0ff */
[----:B------:R-:W-:Y:S01]  /*60510*/  IMAD.WIDE R226, R240, 0x4, R4 ;  /* 0x00000004f0e27825 */ /* 0x000fe200078e0204 */
[----:B------:R-:W-:-:S03]  /*60520*/  ISETP.LT.AND P2, PT, R211, c[0x0][0x178], !P1 ;  /* 0x00005e00d3007a0c */ /* 0x000fc60004f41270 */
[----:B------:R-:W-:Y:S01]  /*60530*/  IMAD.WIDE R2, R240, 0x4, R218 ;  /* 0x00000004f0027825 */ /* 0x000fe200078e02da */
[----:B------:R1:W-:Y:S01]  /*60540*/  @P3 STG.E [R226.64], R245 ;  /* 0x000000f5e2003986 */ /* 0x0003e2000c101904 */
[----:B------:R-:W-:Y:S02]  /*60550*/  ISETP.LT.AND P3, PT, R202, c[0x0][0x178], !P1 ;  /* 0x00005e00ca007a0c */ /* 0x000fe40004f61270 */
[C---:B------:R-:W-:Y:S01]  /*60560*/  IMAD.WIDE R224, R240.reuse, 0x4, R216 ;  /* 0x00000004f0e07825 */ /* 0x040fe200078e02d8 */
[----:B------:R-:W-:Y:S01]  /*60570*/  IADD3 R0, R240, c[0x0][0x198], RZ ;  /* 0x00006600f0007a10 */ /* 0x000fe20007ffe0ff */
[----:B------:R3:W-:Y:S01]  /*60580*/  @P5 STG.E [R2.64], R244 ;  /* 0x000000f402005986 */ /* 0x0007e2000c101904 */
[----:B------:R-:W-:Y:S02]  /*60590*/  ISETP.LT.AND P5, PT, R183, c[0x0][0x178], !P1 ;  /* 0x00005e00b7007a0c */ /* 0x000fe40004fa1270 */
[----:B------:R-:W-:Y:S01]  /*605a0*/  ISETP.LT.AND P1, PT, R203, c[0x0][0x178], !P1 ;  /* 0x00005e00cb007a0c */ /* 0x000fe20004f21270 */
[----:B----4-:R4:W-:Y:S01]  /*605b0*/  @P6 STG.E [R224.64], R251 ;  /* 0x000000fbe0006986 */ /* 0x0109e2000c101904 */
[----:B------:R-:W-:Y:S01]  /*605c0*/  ISETP.LT.AND P6, PT, R211, c[0x0][0x178], !P4 ;  /* 0x00005e00d3007a0c */ /* 0x000fe200067c1270 */
[----:B-1----:R-:W-:-:S04]  /*605d0*/  IMAD.WIDE R226, R0, 0x4, R218 ;  /* 0x0000000400e27825 */ /* 0x002fc800078e02da */
[----:B---3--:R-:W-:Y:S01]  /*605e0*/  IMAD.WIDE R2, R240, 0x4, R6 ;  /* 0x00000004f0027825 */ /* 0x008fe200078e0206 */
[----:B------:R-:W-:-:S03]  /*605f0*/  IADD3 R240, R0, c[0x0][0x198], RZ ;  /* 0x0000660000f07a10 */ /* 0x000fc60007ffe0ff */
[C---:B----4-:R-:W-:Y:S01]  /*60600*/  IMAD.WIDE R224, R0.reuse, 0x4, R4 ;  /* 0x0000000400e07825 */ /* 0x050fe200078e0204 */
[----:B------:R1:W-:Y:S04]  /*60610*/  @P0 STG.E [R2.64], R242 ;  /* 0x000000f202000986 */ /* 0x0003e8000c101904 */
[----:B------:R3:W-:Y:S04]  /*60620*/  @P2 STG.E [R224.64], R241 ;  /* 0x000000f1e0002986 */ /* 0x0007e8000c101904 */
[----:B------:R4:W-:Y:S01]  /*60630*/  @P3 STG.E [R226.64], R247 ;  /* 0x000000f7e2003986 */ /* 0x0009e2000c101904 */
[----:B-1----:R-:W-:-:S03]  /*60640*/  IMAD.WIDE R2, R0, 0x4, R216 ;  /* 0x0000000400027825 */ /* 0x002fc600078e02d8 */
[----:B------:R-:W2:Y:S01]  /*60650*/  LDL.LU R251, [R1+0x21e8] ;  /* 0x0021e80001fb7983 */ /* 0x000ea20000300800 */
[----:B---3--:R-:W-:-:S03]  /*60660*/  IMAD.WIDE R224, R0, 0x4, R6 ;  /* 0x0000000400e07825 */ /* 0x008fc600078e0206 */
[----:B------:R-:W3:Y:S01]  /*60670*/  LDL.LU R241, [R1+0x21ec] ;  /* 0x0021ec0001f17983 */ /* 0x000ee20000300800 */
[----:B----4-:R-:W-:-:S03]  /*60680*/  IMAD.WIDE R226, R240, 0x4, R4 ;  /* 0x00000004f0e27825 */ /* 0x010fc600078e0204 */
[----:B------:R-:W4:Y:S04]  /*60690*/  LDL.LU R247, [R1+0x1a8] ;  /* 0x0001a80001f77983 */ /* 0x000f280000300800 */
[----:B------:R-:W4:Y:S04]  /*606a0*/  LDL.LU R245, [R1+0x3ac] ;  /* 0x0003ac0001f57983 */ /* 0x000f280000300800 */
[----:B------:R-:W4:Y:S04]  /*606b0*/  LDL.LU R244, [R1+0x37c] ;  /* 0x00037c0001f47983 */ /* 0x000f280000300800 */
[----:B--2---:R1:W-:Y:S04]  /*606c0*/  @P1 STG.E [R2.64], R250 ;  /* 0x000000fa02001986 */ /* 0x0043e8000c101904 */
[----:B------:R-:W-:Y:S04]  /*606d0*/  @P5 STG.E [R224.64], R243 ;  /* 0x000000f3e0005986 */ /* 0x000fe8000c101904 */
[----:B-1----:R-:W2:Y:S04]  /*606e0*/  LDL.LU R250, [R1+0x1ac] ;  /* 0x0001ac0001fa7983 */ /* 0x002ea80000300800 */
[----:B------:R1:W-:Y:S04]  /*606f0*/  @P6 STG.E [R226.64], R246 ;  /* 0x000000f6e2006986 */ /* 0x0003e8000c101904 */
[----:B-1----:R-:W2:Y:S04]  /*60700*/  LDL.LU R226, [R1+0x378] ;  /* 0x0003780001e27983 */ /* 0x002ea80000300800 */
[----:B------:R-:W4:Y:S04]  /*60710*/  LDL.LU R227, [R1+0x328] ;  /* 0x0003280001e37983 */ /* 0x000f280000300800 */
[----:B------:R-:W4:Y:S01]  /*60720*/  LDL.LU R246, [R1+0x21f0] ;  /* 0x0021f00001f67983 */ /* 0x000f220000300800 */
[----:B------:R-:W-:-:S02]  /*60730*/  ISETP.LT.AND P0, PT, R202, c[0x0][0x178], !P4 ;  /* 0x00005e00ca007a0c */ /* 0x000fc40006701270 */
[----:B------:R-:W-:Y:S01]  /*60740*/  ISETP.LT.AND P3, PT, R203, c[0x0][0x178], !P4 ;  /* 0x00005e00cb007a0c */ /* 0x000fe20006761270 */
[----:B------:R-:W-:-:S04]  /*60750*/  IMAD.WIDE R224, R240, 0x4, R218 ;  /* 0x00000004f0e07825 */ /* 0x000fc800078e02da */
[C---:B------:R-:W-:Y:S01]  /*60760*/  IMAD.WIDE R2, R240.reuse, 0x4, R216 ;  /* 0x00000004f0027825 */ /* 0x040fe200078e02d8 */
[C---:B------:R-:W-:Y:S02]  /*60770*/  IADD3 R0, R240.reuse, c[0x0][0x198], RZ ;  /* 0x00006600f0007a10 */ /* 0x040fe40007ffe0ff */
[----:B------:R-:W-:Y:S02]  /*60780*/  ISETP.GE.AND P2, PT, R251, c[0x0][0x17c], PT ;  /* 0x00005f00fb007a0c */ /* 0x000fe40003f46270 */
[----:B---3--:R-:W-:Y:S02]  /*60790*/  ISETP.GE.AND P1, PT, R241, c[0x0][0x17c], PT ;  /* 0x00005f00f1007a0c */ /* 0x008fe40003f26270 */
[----:B------:R-:W3:Y:S04]  /*607a0*/  LDL.LU R241, [R1+0x21f4] ;  /* 0x0021f40001f17983 */ /* 0x000ee80000300800 */
[----:B------:R-:W3:Y:S04]  /*607b0*/  LDL.LU R243, [R1+0x498] ;  /* 0x0004980001f37983 */ /* 0x000ee80000300800 */
[----:B------:R-:W3:Y:S04]  /*607c0*/  LDL.LU R242, [R1+0x468] ;  /* 0x0004680001f27983 */ /* 0x000ee80000300800 */
[----:B------:R-:W3:Y:S04]  /*607d0*/  LDL.LU R251, [R1+0x388] ;  /* 0x0003880001fb7983 */ /* 0x000ee80000300800 */
[----:B--2---:R-:W-:Y:S04]  /*607e0*/  @P0 STG.E [R224.64], R226 ;  /* 0x000000e2e0000986 */ /* 0x004fe8000c101904 */
[----:B----4-:R1:W-:Y:S02]  /*607f0*/  @P3 STG.E [R2.64], R227 ;  /* 0x000000e302003986 */ /* 0x0103e4000c101904 */
[----:B-1----:R-:W-:-:S02]  /*60800*/  IMAD.WIDE R2, R240, 0x4, R6 ;  /* 0x00000004f0027825 */ /* 0x002fc400078e0206 */
[----:B------:R-:W2:Y:S01]  /*60810*/  LDL.LU R240, [R1+0x32c] ;  /* 0x00032c0001f07983 */ /* 0x000ea20000300800 */
[----:B------:R-:W-:-:S03]  /*60820*/  ISETP.GE.AND P0, PT, R246, c[0x0][0x17c], PT ;  /* 0x00005f00f6007a0c */ /* 0x000fc60003f06270 */
[----:B------:R-:W4:Y:S01]  /*60830*/  LDL.LU R246, [R1+0x25ec] ;  /* 0x0025ec0001f67983 */ /* 0x000f220000300800 */
[----:B------:R-:W-:Y:S02]  /*60840*/  ISETP.LT.AND P4, PT, R183, c[0x0][0x178], !P4 ;  /* 0x00005e00b7007a0c */ /* 0x000fe40006781270 */
[----:B------:R-:W-:Y:S02]  /*60850*/  ISETP.LT.AND P5, PT, R211, c[0x0][0x178], !P2 ;  /* 0x00005e00d3007a0c */ /* 0x000fe400057a1270 */
[----:B------:R-:W-:Y:S01]  /*60860*/  ISETP.LT.AND P6, PT, R202, c[0x0][0x178], !P2 ;  /* 0x00005e00ca007a0c */ /* 0x000fe200057c1270 */
[----:B------:R-:W-:-:S04]  /*60870*/  IMAD.WIDE R224, R0, 0x4, R4 ;  /* 0x0000000400e07825 */ /* 0x000fc800078e0204 */
[----:B------:R-:W-:-:S04]  /*60880*/  IMAD.WIDE R226, R0, 0x4, R218 ;  /* 0x0000000400e27825 */ /* 0x000fc800078e02da */
[----:B------:R1:W-:Y:S01]  /*60890*/  @P4 STG.E [R2.64], R247 ;  /* 0x000000f702004986 */ /* 0x0003e2000c101904 */
[----:B------:R-:W-:-:S03]  /*608a0*/  ISETP.LT.AND P3, PT, R203, c[0x0][0x178], !P2 ;  /* 0x00005e00cb007a0c */ /* 0x000fc60005761270 */
[----:B------:R3:W-:Y:S04]  /*608b0*/  @P5 STG.E [R224.64], R245 ;  /* 0x000000f5e0005986 */ /* 0x0007e8000c101904 */
[----:B------:R3:W-:Y:S04]  /*608c0*/  @P6 STG.E [R226.64], R244 ;  /* 0x000000f4e2006986 */ /* 0x0007e8000c101904 */
[----:B-1----:R-:W4:Y:S04]  /*608d0*/  LDL.LU R247, [R1+0x25e8] ;  /* 0x0025e80001f77983 */ /* 0x002f280000300800 */
[----:B---3--:R-:W3:Y:S04]  /*608e0*/  LDL.LU R245, [R1+0x49c] ;  /* 0x00049c0001f57983 */ /* 0x008ee80000300800 */
[----:B------:R-:W3:Y:S01]  /*608f0*/  LDL.LU R244, [R1+0x46c] ;  /* 0x00046c0001f47983 */ /* 0x000ee20000300800 */
[----:B------:R-:W-:-:S02]  /*60900*/  ISETP.LT.AND P2, PT, R183, c[0x0][0x178], !P2 ;  /* 0x00005e00b7007a0c */ /* 0x000fc40005741270 */
[----:B------:R-:W-:Y:S01]  /*60910*/  ISETP.LT.AND P4, PT, R211, c[0x0][0x178], !P1 ;  /* 0x00005e00d3007a0c */ /* 0x000fe20004f81270 */
[----:B------:R-:W-:Y:S01]  /*60920*/  IMAD.WIDE R2, R0, 0x4, R216 ;  /* 0x0000000400027825 */ /* 0x000fe200078e02d8 */
[----:B------:R-:W-:-:S03]  /*60930*/  ISETP.LT.AND P5, PT, R202, c[0x0][0x178], !P1 ;  /* 0x00005e00ca007a0c */ /* 0x000fc60004fa1270 */
[C---:B------:R-:W-:Y:S01]  /*60940*/  IMAD.WIDE R224, R0.reuse, 0x4, R6 ;  /* 0x0000000400e07825 */ /* 0x040fe200078e0206 */
[----:B------:R-:W-:Y:S02]  /*60950*/  IADD3 R0, R0, c[0x0][0x198], RZ ;  /* 0x0000660000007a10 */ /* 0x000fe40007ffe0ff */
[----:B------:R-:W-:Y:S02]  /*60960*/  ISETP.LT.AND P6, PT, R203, c[0x0][0x178], !P1 ;  /* 0x00005e00cb007a0c */ /* 0x000fe40004fc1270 */
[----:B------:R-:W-:Y:S01]  /*60970*/  ISETP.LT.AND P1, PT, R183, c[0x0][0x178], !P1 ;  /* 0x00005e00b7007a0c */ /* 0x000fe20004f21270 */
[C---:B------:R-:W-:Y:S01]  /*60980*/  IMAD.WIDE R226, R0.reuse, 0x4, R216 ;  /* 0x0000000400e27825 */ /* 0x040fe200078e02d8 */
[----:B--2---:R1:W-:Y:S04]  /*60990*/  @P3 STG.E [R2.64], R240 ;  /* 0x000000f002003986 */ /* 0x0043e8000c101904 */
[----:B------:R2:W-:Y:S01]  /*609a0*/  @P2 STG.E [R224.64], R250 ;  /* 0x000000fae0002986 */ /* 0x0005e2000c101904 */
[----:B-1----:R-:W-:-:S04]  /*609b0*/  IMAD.WIDE R2, R0, 0x4, R4 ;  /* 0x0000000400027825 */ /* 0x002fc800078e0204 */
[----:B--2---:R-:W-:Y:S01]  /*609c0*/  IMAD.WIDE R224, R0, 0x4, R218 ;  /* 0x0000000400e07825 */ /* 0x004fe200078e02da */
[----:B------:R1:W-:Y:S01]  /*609d0*/  @P4 STG.E [R2.64], R243 ;  /* 0x000000f302004986 */ /* 0x0003e2000c101904 */
[----:B------:R-:W-:-:S03]  /*609e0*/  ISETP.GE.AND P3, PT, R241, c[0x0][0x17c], PT ;  /* 0x00005f00f1007a0c */ /* 0x000fc60003f66270 */
[----:B------:R-:W2:Y:S04]  /*609f0*/  LDL.LU R250, [R1+0x38c] ;  /* 0x00038c0001fa7983 */ /* 0x000ea80000300800 */
[----:B------:R-:W-:Y:S01]  /*60a00*/  @P5 STG.E [R224.64], R242 ;  /* 0x000000f2e0005986 */ /* 0x000fe2000c101904 */
[----:B-1----:R-:W-:-:S03]  /*60a10*/  IMAD.WIDE R2, R0, 0x4, R6 ;  /* 0x0000000400027825 */ /* 0x002fc600078e0206 */
[----:B------:R-:W2:Y:S04]  /*60a20*/  LDL.LU R241, [R1+0x488] ;  /* 0x0004880001f17983 */ /* 0x000ea80000300800 */
[----:B------:R1:W-:Y:S04]  /*60a30*/  @P6 STG.E [R226.64], R251 ;  /* 0x000000fbe2006986 */ /* 0x0003e8000c101904 */
[----:B----4-:R4:W-:Y:S04]  /*60a40*/  @P1 STG.E [R2.64], R246 ;  /* 0x000000f602001986 */ /* 0x0109e8000c101904 */
[----:B-1----:R-:W2:Y:S04]  /*60a50*/  LDL.LU R251, [R1+0x21f8] ;  /* 0x0021f80001fb7983 */ /* 0x002ea80000300800 */
[----:B----4-:R-:W4:Y:S04]  /*60a60*/  LDL.LU R246, [R1+0x5c8] ;  /* 0x0005c80001f67983 */ /* 0x010f280000300800 */
[----:B------:R-:W4:Y:S01]  /*60a70*/  LDL.LU R243, [R1+0x21fc] ;  /* 0x0021fc0001f37983 */ /* 0x000f220000300800 */
[----:B------:R-:W-:-:S02]  /*60a80*/  ISETP.LT.AND P2, PT, R211, c[0x0][0x178], !P0 ;  /* 0x00005e00d3007a0c */ /* 0x000fc40004741270 */
[----:B------:R-:W-:Y:S01]  /*60a90*/  ISETP.LT.AND P4, PT, R202, c[0x0][0x178], !P0 ;  /* 0x00005e00ca007a0c */ /* 0x000fe20004781270 */
[----:B------:R-:W4:Y:S01]  /*60aa0*/  LDL.LU R242, [R1+0x398] ;  /* 0x0003980001f27983 */ /* 0x000f220000300800 */
[----:B------:R-:W-:-:S05]  /*60ab0*/  IADD3 R240, R0, c[0x0][0x198], RZ ;  /* 0x0000660000f07a10 */ /* 0x000fca0007ffe0ff */
[----:B------:R-:W-:-:S04]  /*60ac0*/  IMAD.WIDE R224, R240, 0x4, R4 ;  /* 0x00000004f0e07825 */ /* 0x000fc800078e0204 */
[C---:B------:R-:W-:Y:S01]  /*60ad0*/  IMAD.WIDE R226, R240.reuse, 0x4, R218 ;  /* 0x00000004f0e27825 */ /* 0x040fe200078e02da */
[----:B---3--:R1:W-:Y:S01]  /*60ae0*/  @P2 STG.E [R224.64], R245 ;  /* 0x000000f5e0002986 */ /* 0x0083e2000c101904 */
[C---:B------:R-:W-:Y:S02]  /*60af0*/  IADD3 R0, R240.reuse, c[0x0][0x198], RZ ;  /* 0x00006600f0007a10 */ /* 0x040fe40007ffe0ff */
[C---:B------:R-:W-:Y:S01]  /*60b00*/  IMAD.WIDE R2, R240.reuse, 0x4, R216 ;  /* 0x00000004f0027825 */ /* 0x040fe200078e02d8 */
[----:B------:R3:W-:Y:S04]  /*60b10*/  @P4 STG.E [R226.64], R244 ;  /* 0x000000f4e2004986 */ /* 0x0007e8000c101904 */
[----:B-1----:R-:W4:Y:S01]  /*60b20*/  LDL.LU R245, [R1+0x5cc] ;  /* 0x0005cc0001f57983 */ /* 0x002f220000300800 */
[----:B------:R-:W-:-:S03]  /*60b30*/  IMAD.WIDE R224, R240, 0x4, R6 ;  /* 0x00000004f0e07825 */ /* 0x000fc600078e0206 */
[----:B---3--:R-:W3:Y:S04]  /*60b40*/  LDL.LU R244, [R1+0x4ac] ;  /* 0x0004ac0001f47983 */ /* 0x008ee80000300800 */
[----:B------:R-:W3:Y:S01]  /*60b50*/  LDL.LU R240, [R1+0x4a8] ;  /* 0x0004a80001f07983 */ /* 0x000ee20000300800 */
[----:B------:R-:W-:Y:S02]  /*60b60*/  ISETP.LT.AND P5, PT, R183, c[0x0][0x178], !P0 ;  /* 0x00005e00b7007a0c */ /* 0x000fe400047a1270 */
[----:B------:R-:W-:-:S13]  /*60b70*/  ISETP.LT.AND P0, PT, R203, c[0x0][0x178], !P0 ;  /* 0x00005e00cb007a0c */ /* 0x000fda0004701270 */
[----:B--2---:R1:W-:Y:S01]  /*60b80*/  @P0 STG.E [R2.64], R250 ;  /* 0x000000fa02000986 */ /* 0x0043e2000c101904 */
[----:B------:R-:W-:-:S03]  /*60b90*/  ISETP.GE.AND P2, PT, R251, c[0x0][0x17c], PT ;  /* 0x00005f00fb007a0c */ /* 0x000fc60003f46270 */
[----:B------:R-:W2:Y:S04]  /*60ba0*/  LDL.LU R251, [R1+0x48c] ;  /* 0x00048c0001fb7983 */ /* 0x000ea80000300800 */
[----:B-1----:R-:W2:Y:S01]  /*60bb0*/  LDL.LU R250, [R1+0x39c] ;  /* 0x00039c0001fa7983 */ /* 0x002ea20000300800 */
[----:B----4-:R-:W-:-:S03]  /*60bc0*/  ISETP.GE.AND P0, PT, R243, c[0x0][0x17c], PT ;  /* 0x00005f00f3007a0c */ /* 0x010fc60003f06270 */
[----:B------:R-:W4:Y:S01]  /*60bd0*/  LDL.LU R243, [R1+0x2204] ;  /* 0x0022040001f37983 */ /* 0x000f220000300800 */
[----:B------:R-:W-:Y:S02]  /*60be0*/  ISETP.LT.AND P6, PT, R211, c[0x0][0x178], !P3 ;  /* 0x00005e00d3007a0c */ /* 0x000fe40005fc1270 */
[----:B------:R-:W-:Y:S01]  /*60bf0*/  ISETP.LT.AND P1, PT, R202, c[0x0][0x178], !P3 ;  /* 0x00005e00ca007a0c */ /* 0x000fe20005f21270 */
[C---:B------:R-:W-:Y:S01]  /*60c00*/  IMAD.WIDE R226, R0.reuse, 0x4, R4 ;  /* 0x0000000400e27825 */ /* 0x040fe200078e0204 */
[----:B------:R1:W-:Y:S01]  /*60c10*/  @P5 STG.E [R224.64], R247 ;  /* 0x000000f7e0005986 */ /* 0x0003e2000c101904 */
[----:B------:R-:W-:Y:S02]  /*60c20*/  ISETP.LT.AND P4, PT, R203, c[0x0][0x178], !P3 ;  /* 0x00005e00cb007a0c */ /* 0x000fe40005f81270 */
[C---:B------:R-:W-:Y:S01]  /*60c30*/  IADD3 R2, R0.reuse, c[0x0][0x198], RZ ;  /* 0x0000660000027a10 */ /* 0x040fe20007ffe0ff */
[----:B-1----:R-:W-:-:S05]  /*60c40*/  IMAD.WIDE R224, R0, 0x4, R218 ;  /* 0x0000000400e07825 */ /* 0x002fca00078e02da */
[----:B------:R1:W-:Y:S04]  /*60c50*/  @P6 STG.E [R226.64], R246 ;  /* 0x000000f6e2006986 */ /* 0x0003e8000c101904 */
[----:B------:R-:W4:Y:S01]  /*60c60*/  LDL.LU R247, [R1+0x680] ;  /* 0x0006800001f77983 */ /* 0x000f220000300800 */
[----:B------:R-:W-:-:S03]  /*60c70*/  ISETP.LT.AND P3, PT, R183, c[0x0][0x178], !P3 ;  /* 0x00005e00b7007a0c */ /* 0x000fc60005f61270 */
[----:B------:R-:W4:Y:S01]  /*60c80*/  LDL.LU R3, [R1+0x5f0] ;  /* 0x0005f00001037983 */ /* 0x000f220000300800 */
[----:B-1----:R-:W-:-:S03]  /*60c90*/  IMAD.WIDE R226, R0, 0x4, R216 ;  /* 0x0000000400e27825 */ /* 0x002fc600078e02d8 */
[----:B------:R-:W4:Y:S04]  /*60ca0*/  LDL.LU R246, [R1+0x500] ;  /* 0x0005000001f67983 */ /* 0x000f280000300800 */
[----:B---3--:R1:W-:Y:S01]  /*60cb0*/  @P1 STG.E [R224.64], R240 ;  /* 0x000000f0e0001986 */ /* 0x0083e2000c101904 */
[----:B------:R-:W-:Y:S02]  /*60cc0*/  ISETP.LT.AND P5, PT, R211, c[0x0][0x178], !P2 ;  /* 0x00005e00d3007a0c */ /* 0x000fe400057a1270 */
[----:B------:R-:W-:Y:S01]  /*60cd0*/  ISETP.LT.AND P6, PT, R202, c[0x0][0x178], !P2 ;  /* 0x00005e00ca007a0c */ /* 0x000fe200057c1270 */
[----:B-1----:R-:W-:Y:S02]  /*60ce0*/  IMAD.WIDE R224, R0, 0x4, R6 ;  /* 0x0000000400e07825 */ /* 0x002fe400078e0206 */
[----:B------:R-:W3:Y:S04]  /*60cf0*/  LDL.LU R0, [R1+0x2200] ;  /* 0x0022000001007983 */ /* 0x000ee80000300800 */
[----:B------:R1:W-:Y:S01]  /*60d00*/  @P4 STG.E [R226.64], R241 ;  /* 0x000000f1e2004986 */ /* 0x0003e2000c101904 */
[----:B------:R-:W-:-:S02]  /*60d10*/  ISETP.LT.AND P4, PT, R203, c[0x0][0x178], !P2 ;  /* 0x00005e00cb007a0c */ /* 0x000fc40005781270 */
[----:B------:R-:W-:Y:S01]  /*60d20*/  ISETP.LT.AND P2, PT, R183, c[0x0][0x178], !P2 ;  /* 0x00005e00b7007a0c */ /* 0x000fe20005741270 */
[----:B------:R1:W-:Y:S02]  /*60d30*/  @P3 STG.E [R224.64], R242 ;  /* 0x000000f2e0003986 */ /* 0x0003e4000c101904 */
[----:B-1----:R-:W-:-:S04]  /*60d40*/  IMAD.WIDE R226, R2, 0x4, R4 ;  /* 0x0000000402e27825 */ /* 0x002fc800078e0204 */
[C---:B------:R-:W-:Y:S01]  /*60d50*/  IMAD.WIDE R240, R2.reuse, 0x4, R218 ;  /* 0x0000000402f07825 */ /* 0x040fe200078e02da */
[----:B------:R-:W3:Y:S04]  /*60d60*/  LDL.LU R242, [R1+0x1f0] ;  /* 0x0001f00001f27983 */ /* 0x000ee80000300800 */
[----:B------:R1:W-:Y:S01]  /*60d70*/  @P5 STG.E [R226.64], R245 ;  /* 0x000000f5e2005986 */ /* 0x0003e2000c101904 */
[----:B------:R-:W-:-:S03]  /*60d80*/  IMAD.WIDE R224, R2, 0x4, R216 ;  /* 0x0000000402e07825 */ /* 0x000fc600078e02d8 */
[----:B------:R1:W-:Y:S04]  /*60d90*/  @P6 STG.E [R240.64], R244 ;  /* 0x000000f4f0006986 */ /* 0x0003e8000c101904 */
[----:B-1----:R-:W3:Y:S01]  /*60da0*/  LDL.LU R245, [R1+0x684] ;  /* 0x0006840001f57983 */ /* 0x002ee20000300800 */
[----:B------:R-:W-:-:S03]  /*60db0*/  IMAD.WIDE R226, R2, 0x4, R6 ;  /* 0x0000000402e27825 */ /* 0x000fc600078e0206 */
[----:B------:R-:W3:Y:S04]  /*60dc0*/  LDL.LU R244, [R1+0x5f4] ;  /* 0x0005f40001f47983 */ /* 0x000ee80000300800 */
[----:B--2---:R1:W-:Y:S04]  /*60dd0*/  @P4 STG.E [R224.64], R251 ;  /* 0x000000fbe0004986 */ /* 0x0043e8000c101904 */
[----:B------:R2:W-:Y:S01]  /*60de0*/  @P2 STG.E [R226.64], R250 ;  /* 0x000000fae2002986 */ /* 0x0005e2000c101904 */
[----:B----4-:R-:W-:-:S03]  /*60df0*/  ISETP.GE.AND P4, PT, R243, c[0x0][0x17c], PT ;  /* 0x00005f00f3007a0c */ /* 0x010fc60003f86270 */
[----:B-1----:R-:W4:Y:S04]  /*60e00*/  LDL.LU R251, [R1+0x504] ;  /* 0x0005040001fb7983 */ /* 0x002f280000300800 */
[----:B--2---:R-:W2:Y:S04]  /*60e10*/  LDL.LU R250, [R1+0x1f4] ;  /* 0x0001f40001fa7983 */ /* 0x004ea80000300800 */
[----:B------:R-:W2:Y:S01]  /*60e20*/  LDL.LU R243, [R1+0x6e0] ;  /* 0x0006e00001f37983 */ /* 0x000ea20000300800 */
[----:B------:R-:W-:Y:S02]  /*60e30*/  ISETP.LT.AND P3, PT, R211, c[0x0][0x178], !P0 ;  /* 0x00005e00d3007a0c */ /* 0x000fe40004761270 */
[----:B------:R-:W-:-:S02]  /*60e40*/  IADD3 R2, R2, c[0x0][0x198], RZ ;  /* 0x0000660002027a10 */ /* 0x000fc40007ffe0ff */
[----:B------:R-:W-:Y:S02]  /*60e50*/  ISETP.LT.AND P5, PT, R202, c[0x0][0x178], !P0 ;  /* 0x00005e00ca007a0c */ /* 0x000fe400047a1270 */
[----:B------:R-:W-:Y:S01]  /*60e60*/  ISETP.LT.AND P6, PT, R203, c[0x0][0x178], !P0 ;  /* 0x00005e00cb007a0c */ /* 0x000fe200047c1270 */
[----:B------:R-:W-:Y:S01]  /*60e70*/  IMAD.WIDE R240, R2, 0x4, R4 ;  /* 0x0000000402f07825 */ /* 0x000fe200078e0204 */
[----:B------:R-:W-:-:S03]  /*60e80*/  ISETP.LT.AND P0, PT, R183, c[0x0][0x178], !P0 ;  /* 0x00005e00b7007a0c */ /* 0x000fc60004701270 */
[C---:B------:R-:W-:Y:S02]  /*60e90*/  IMAD.WIDE R224, R2.reuse, 0x4, R218 ;  /* 0x0000000402e07825 */ /* 0x040fe400078e02da */
[----:B------:R1:W-:Y:S02]  /*60ea0*/  @P3 STG.E [R240.64], R247 ;  /* 0x000000f7f0003986 */ /* 0x0003e4000c101904 */
[----:B------:R-:W-:Y:S02]  /*60eb0*/  IMAD.WIDE R226, R2, 0x4, R216 ;  /* 0x0000000402e27825 */ /* 0x000fe400078e02d8 */
[----:B------:R3:W-:Y:S04]  /*60ec0*/  @P5 STG.E [R224.64], R3 ;  /* 0x00000003e0005986 */ /* 0x0007e8000c101904 */
[----:B------:R3:W-:Y:S01]  /*60ed0*/  @P6 STG.E [R226.64], R246 ;  /* 0x000000f6e2006986 */ /* 0x0007e2000c101904 */
[----:B------:R-:W-:-:S03]  /*60ee0*/  ISETP.LT.AND P6, PT, R211, c[0x0][0x178], !P4 ;  /* 0x00005e00d3007a0c */ /* 0x000fc600067c1270 */
[----:B-1----:R-:W2:Y:S01]  /*60ef0*/  LDL.LU R247, [R1+0x2208] ;  /* 0x0022080001f77983 */ /* 0x002ea20000300800 */
[----:B---3--:R-:W-:-:S04]  /*60f00*/  ISETP.GE.AND P1, PT, R0, c[0x0][0x17c], PT ;  /* 0x00005f0000007a0c */ /* 0x008fc80003f26270 */
[----:B------:R-:W-:Y:S02]  /*60f10*/  ISETP.LT.AND P2, PT, R211, c[0x0][0x178], !P1 ;  /* 0x00005e00d3007a0c */ /* 0x000fe40004f41270 */
[----:B------:R-:W-:Y:S02]  /*60f20*/  ISETP.LT.AND P3, PT, R202, c[0x0][0x178], !P1 ;  /* 0x00005e00ca007a0c */ /* 0x000fe40004f61270 */
[C---:B------:R-:W-:Y:S01]  /*60f30*/  IADD3 R0, R2.reuse, c[0x0][0x198], RZ ;  /* 0x0000660002007a10 */ /* 0x040fe20007ffe0ff */
[----:B------:R-:W-:Y:S01]  /*60f40*/  IMAD.WIDE R2, R2, 0x4, R6 ;  /* 0x0000000402027825 */ /* 0x000fe200078e0206 */
[----:B------:R-:W-:Y:S02]  /*60f50*/  ISETP.LT.AND P5, PT, R183, c[0x0][0x178], !P1 ;  /* 0x00005e00b7007a0c */ /* 0x000fe40004fa1270 */
[----:B------:R-:W-:Y:S01]  /*60f60*/  ISETP.LT.AND P1, PT, R203, c[0x0][0x178], !P1 ;  /* 0x00005e00cb007a0c */ /* 0x000fe20004f21270 */
[----:B------:R-:W-:-:S04]  /*60f70*/  IMAD.WIDE R226, R0, 0x4, R4 ;  /* 0x0000000400e27825 */ /* 0x000fc800078e0204 */
[C---:B------:R-:W-:Y:S01]  /*60f80*/  IMAD.WIDE R224, R0.reuse, 0x4, R218 ;  /* 0x0000000400e07825 */ /* 0x040fe200078e02da */
[----:B------:R1:W-:Y:S02]  /*60f90*/  @P0 STG.E [R2.64], R242 ;  /* 0x000000f202000986 */ /* 0x0003e4000c101904 */
[----:B-1----:R-:W-:Y:S02]  /*60fa0*/  IADD3 R2, R0, c[0x0][0x198], RZ ;  /* 0x0000660000027a10 */ /* 0x002fe40007ffe0ff */
[----:B------:R-:W2:Y:S04]  /*60fb0*/  LDL.LU R3, [R1+0x660] ;  /* 0x0006600001037983 */ /* 0x000ea80000300800 */
[----:B------:R1:W-:Y:S01]  /*60fc0*/  @P2 STG.E [R226.64], R245 ;  /* 0x000000f5e2002986 */ /* 0x0003e2000c101904 */
[----:B------:R-:W-:-:S03]  /*60fd0*/  IMAD.WIDE R240, R2, 0x4, R4 ;  /* 0x0000000402f07825 */ /* 0x000fc600078e0204 */
[----:B------:R1:W-:Y:S04]  /*60fe0*/  @P3 STG.E [R224.64], R244 ;  /* 0x000000f4e0003986 */ /* 0x0003e8000c101904 */
[----:B------:R-:W2:Y:S01]  /*60ff0*/  LDL.LU R246, [R1+0x220c] ;  /* 0x00220c0001f67983 */ /* 0x000ea20000300800 */
[----:B-1----:R-:W-:-:S03]  /*61000*/  IMAD.WIDE R226, R0, 0x4, R6 ;  /* 0x0000000400e27825 */ /* 0x002fc600078e0206 */
[----:B------:R-:W2:Y:S01]  /*61010*/  LDL.LU R242, [R1+0x4e0] ;  /* 0x0004e00001f27983 */ /* 0x000ea20000300800 */
[----:B------:R-:W-:-:S03]  /*61020*/  IMAD.WIDE R224, R0, 0x4, R216 ;  /* 0x0000000400e07825 */ /* 0x000fc600078e02d8 */
[----:B------:R-:W2:Y:S04]  /*61030*/  LDL.LU R245, [R1+0x6e4] ;  /* 0x0006e40001f57983 */ /* 0x000ea80000300800 */
[----:B------:R-:W2:Y:S04]  /*61040*/  LDL.LU R244, [R1+0x694] ;  /* 0x0006940001f47983 */ /* 0x000ea80000300800 */
[----:B----4-:R1:W-:Y:S04]  /*61050*/  @P1 STG.E [R224.64], R251 ;  /* 0x000000fbe0001986 */ /* 0x0103e8000c101904 */
[----:B--2---:R2:W-:Y:S04]  /*61060*/  @P5 STG.E [R226.64], R250 ;  /* 0x000000fae2005986 */ /* 0x0045e8000c101904 */
[----:B------:R4:W-:Y:S04]  /*61070*/  @P6 STG.E [R240.64], R243 ;  /* 0x000000f3f0006986 */ /* 0x0009e8000c101904 */
[----:B-1----:R-:W3:Y:S04]  /*61080*/  LDL.LU R251, [R1+0x664] ;  /* 0x0006640001fb7983 */ /* 0x002ee80000300800 */
[----:B--2---:R-:W2:Y:S04]  /*61090*/  LDL.LU R250, [R1+0x4e4] ;  /* 0x0004e40001fa7983 */ /* 0x004ea80000300800 */
[----:B----4-:R-:W4:Y:S04]  /*610a0*/  LDL.LU R241, [R1+0x690] ;  /* 0x0006900001f17983 */ /* 0x010f280000300800 */
[----:B------:R-:W2:Y:S01]  /*610b0*/  LDL.LU R243, [R1+0x2210] ;  /* 0x0022100001f37983 */ /* 0x000ea20000300800 */
[----:B------:R-:W-:-:S02]  /*610c0*/  ISETP.LT.AND P0, PT, R202, c[0x0][0x178], !P4 ;  /* 0x00005e00ca007a0c */ /* 0x000fc40006701270 */
[----:B------:R-:W-:Y:S01]  /*610d0*/  ISETP.LT.AND P3, PT, R203, c[0x0][0x178], !P4 ;  /* 0x00005e00cb007a0c */ /* 0x000fe20006761270 */
[C---:B------:R-:W-:Y:S01]  /*610e0*/  IMAD.WIDE R224, R2.reuse, 0x4, R218 ;  /* 0x0000000402e07825 */ /* 0x040fe200078e02da */
[----:B------:R-:W-:Y:S01]  /*610f0*/  ISETP.LT.AND P4, PT, R183, c[0x0][0x178], !P4 ;  /* 0x00005e00b7007a0c */ /* 0x000fe20006781270 */
[----:B------:R-:W2:Y:S02]  /*61100*/  LDL.LU R240, [R1+0x2214] ;  /* 0x0022140001f07983 */ /* 0x000ea40000300800 */
[C---:B------:R-:W-:Y:S01]  /*61110*/  IMAD.WIDE R226, R2.reuse, 0x4, R216 ;  /* 0x0000000402e27825 */ /* 0x040fe200078e02d8 */
[----:B------:R-:W-:Y:S02]  /*61120*/  IADD3 R0, R2, c[0x0][0x198], RZ ;  /* 0x0000660002007a10 */ /* 0x000fe40007ffe0ff */
[----:B------:R-:W-:Y:S02]  /*61130*/  ISETP.GE.AND P2, PT, R247, c[0x0][0x17c], PT ;  /* 0x00005f00f7007a0c */ /* 0x000fe40003f46270 */
[----:B------:R-:W2:Y:S02]  /*61140*/  LDL.LU R247, [R1+0x6f0] ;  /* 0x0006f00001f77983 */ /* 0x000ea40000300800 */
[----:B------:R-:W-:-:S02]  /*61150*/  ISETP.LT.AND P5, PT, R211, c[0x0][0x178], !P2 ;  /* 0x00005e00d3007a0c */ /* 0x000fc400057a1270 */
[----:B------:R-:W-:Y:S02]  /*61160*/  ISETP.LT.AND P6, PT, R202, c[0x0][0x178], !P2 ;  /* 0x00005e00ca007a0c */ /* 0x000fe400057c1270 */
[----:B------:R-:W-:Y:S02]  /*61170*/  ISETP.GE.AND P1, PT, R246, c[0x0][0x17c], PT ;  /* 0x00005f00f6007a0c */ /* 0x000fe40003f26270 */
[----:B------:R-:W3:Y:S04]  /*61180*/  LDL.LU R246, [R1+0x6b0] ;  /* 0x0006b00001f67983 */ /* 0x000ee80000300800 */
[----:B----4-:R-:W-:Y:S04]  /*61190*/  @P0 STG.E [R224.64], R241 ;  /* 0x000000f1e0000986 */ /* 0x010fe8000c101904 */
[----:B------:R1:W-:Y:S01]  /*611a0*/  @P3 STG.E [R226.64], R3 ;  /* 0x00000003e2003986 */ /* 0x0003e2000c101904 */
[----:B------:R-:W-:Y:S01]  /*611b0*/  ISETP.LT.AND P3, PT, R203, c[0x0][0x178], !P2 ;  /* 0x00005e00cb007a0c */ /* 0x000fe20005761270 */
[----:B-1----:R-:W-:-:S05]  /*611c0*/  IMAD.WIDE R2, R2, 0x4, R6 ;  /* 0x0000000402027825 */ /* 0x002fca00078e0206 */
[----:B------:R1:W-:Y:S01]  /*611d0*/  @P4 STG.E [R2.64], R242 ;  /* 0x000000f202004986 */ /* 0x0003e2000c101904 */
[----:B------:R-:W-:Y:S01]  /*611e0*/  ISETP.LT.AND P2, PT, R183, c[0x0][0x178], !P2 ;  /* 0x00005e00b7007a0c */ /* 0x000fe20005741270 */
[C---:B------:R-:W-:Y:S02]  /*611f0*/  IMAD.WIDE R224, R0.reuse, 0x4, R4 ;  /* 0x0000000400e07825 */ /* 0x040fe400078e0204 */
[----:B-1----:R-:W4:Y:S02]  /*61200*/  LDL.LU R3, [R1+0x710] ;  /* 0x0007100001037983 */ /* 0x002f240000300800 */
[C---:B------:R-:W-:Y:S02]  /*61210*/  IMAD.WIDE R226, R0.reuse, 0x4, R218 ;  /* 0x0000000400e27825 */ /* 0x040fe400078e02da */
[----:B------:R1:W-:Y:S04]  /*61220*/  @P5 STG.E [R224.64], R245 ;  /* 0x000000f5e0005986 */ /* 0x0003e8000c101904 */
[----:B------:R2:W-:Y:S04]  /*61230*/  @P6 STG.E [R226.64], R244 ;  /* 0x000000f4e2006986 */ /* 0x0005e8000c101904 */
[----:B------:R-:W4:Y:S01]  /*61240*/  LDL.LU R242, [R1+0x1e0] ;  /* 0x0001e00001f27983 */ /* 0x000f220000300800 */
[----:B-1----:R-:W-:-:S03]  /*61250*/  IMAD.WIDE R224, R0, 0x4, R216 ;  /* 0x0000000400e07825 */ /* 0x002fc600078e02d8 */
[----:B------:R-:W4:Y:S01]  /*61260*/  LDL.LU R245, [R1+0x714] ;  /* 0x0007140001f57983 */ /* 0x000f220000300800 */
[----:B--2---:R-:W-:-:S03]  /*61270*/  IMAD.WIDE R226, R0, 0x4, R6 ;  /* 0x0000000400e27825 */ /* 0x004fc600078e0206 */
[----:B------:R-:W2:Y:S01]  /*61280*/  LDL.LU R244, [R1+0x6f4] ;  /* 0x0006f40001f47983 */ /* 0x000ea20000300800 */
[----:B------:R-:W-:-:S03]  /*61290*/  ISETP.GE.AND P0, PT, R243, c[0x0][0x17c], PT ;  /* 0x00005f00f3007a0c */ /* 0x000fc60003f06270 */
[----:B---3--:R1:W-:Y:S04]  /*612a0*/  @P3 STG.E [R224.64], R251 ;  /* 0x000000fbe0003986 */ /* 0x0083e8000c101904 */
[----:B------:R3:W-:Y:S04]  /*612b0*/  @P2 STG.E [R226.64], R250 ;  /* 0x000000fae2002986 */ /* 0x0007e8000c101904 */
[----:B-1----:R-:W2:Y:S04]  /*612c0*/  LDL.LU R251, [R1+0x6b4] ;  /* 0x0006b40001fb7983 */ /* 0x002ea80000300800 */
[----:B---3--:R-:W2:Y:S04]  /*612d0*/  LDL.LU R250, [R1+0x1e4] ;  /* 0x0001e40001fa7983 */ /* 0x008ea80000300800 */
[----:B------:R-:W2:Y:S01]  /*612e0*/  LDL.LU R243, [R1+0x730] ;  /* 0x0007300001f37983 */ /* 0x000ea20000300800 */
[----:B------:R-:W-:-:S02]  /*612f0*/  ISETP.LT.AND P4, PT, R211, c[0x0][0x178], !P1 ;  /* 0x00005e00d3007a0c */ /* 0x000fc40004f81270 */
[----:B------:R-:W-:Y:S02]  /*61300*/  ISETP.LT.AND P5, PT, R202, c[0x0][0x178], !P1 ;  /* 0x00005e00ca007a0c */ /* 0x000fe40004fa1270 */
[----:B------:R-:W-:Y:S02]  /*61310*/  IADD3 R2, R0, c[0x0][0x198], RZ ;  /* 0x0000660000027a10 */ /* 0x000fe40007ffe0ff */
[----:B------:R-:W-:Y:S02]  /*61320*/  ISETP.LT.AND P6, PT, R203, c[0x0][0x178], !P1 ;  /* 0x00005e00cb007a0c */ /* 0x000fe40004fc1270 */
[----:B------:R-:W-:Y:S01]  /*61330*/  ISETP.GE.AND P3, PT, R240, c[0x0][0x17c], PT ;  /* 0x00005f00f0007a0c */ /* 0x000fe20003f66270 */
[----:B------:R-:W-:Y:S01]  /*61340*/  IMAD.WIDE R240, R2, 0x4, R4 ;  /* 0x0000000402f07825 */ /* 0x000fe200078e0204 */
[----:B------:R-:W-:-:S03]  /*61350*/  ISETP.LT.AND P1, PT, R183, c[0x0][0x178], !P1 ;  /* 0x00005e00b7007a0c */ /* 0x000fc60004f21270 */
[----:B------:R-:W-:Y:S01]  /*61360*/  IMAD.WIDE R224, R2, 0x4, R218 ;  /* 0x0000000402e07825 */ /* 0x000fe200078e02da */
[----:B------:R-:W-:-:S03]  /*61370*/  ISETP.LT.AND P2, PT, R211, c[0x0][0x178], !P0 ;  /* 0x00005e00d3007a0c */ /* 0x000fc60004741270 */
[C---:B------:R-:W-:Y:S01]  /*61380*/  IMAD.WIDE R226, R2.reuse, 0x4, R216 ;  /* 0x0000000402e27825 */ /* 0x040fe200078e02d8 */
[----:B------:R-:W-:Y:S01]  /*61390*/  IADD3 R0, R2, c[0x0][0x198], RZ ;  /* 0x0000660002007a10 */ /* 0x000fe20007ffe0ff */
[----:B----4-:R1:W-:Y:S01]  /*613a0*/  @P4 STG.E [R240.64], R3 ;  /* 0x00000003f0004986 */ /* 0x0103e2000c101904 */
[----:B------:R-:W-:-:S03]  /*613b0*/  ISETP.LT.AND P4, PT, R202, c[0x0][0x178], !P0 ;  /* 0x00005e00ca007a0c */ /* 0x000fc60004781270 */
[----:B------:R4:W-:Y:S01]  /*613c0*/  @P5 STG.E [R224.64], R247 ;  /* 0x000000f7e0005986 */ /* 0x0009e2000c101904 */
[----:B------:R-:W-:Y:S02]  /*613d0*/  ISETP.LT.AND P5, PT, R183, c[0x0][0x178], !P0 ;  /* 0x00005e00b7007a0c */ /* 0x000fe400047a1270 */
[----:B------:R-:W-:Y:S01]  /*613e0*/  ISETP.LT.AND P0, PT, R203, c[0x0][0x178], !P0 ;  /* 0x00005e00cb007a0c */ /* 0x000fe20004701270 */
[----:B------:R4:W-:Y:S01]  /*613f0*/  @P6 STG.E [R226.64], R246 ;  /* 0x000000f6e2006986 */ /* 0x0009e2000c101904 */
[----:B------:R-:W-:Y:S01]  /*61400*/  ISETP.LT.AND P6, PT, R211, c[0x0][0x178], !P3 ;  /* 0x00005e00d3007a0c */ /* 0x000fe20005fc1270 */
[----:B-1----:R-:W-:Y:S01]  /*61410*/  IMAD.WIDE R2, R2, 0x4, R6 ;  /* 0x0000000402027825 */ /* 0x002fe200078e0206 */
[----:B------:R-:W-:-:S03]  /*61420*/  IADD3 R240, R0, c[0x0][0x198], RZ ;  /* 0x0000660000f07a10 */ /* 0x000fc60007ffe0ff */
[C---:B----4-:R-:W-:Y:S01]  /*61430*/  IMAD.WIDE R224, R0.reuse, 0x4, R4 ;  /* 0x0000000400e07825 */ /* 0x050fe200078e0204 */
[----:B------:R1:W-:Y:S03]  /*61440*/  @P1 STG.E [R2.64], R242 ;  /* 0x000000f202001986 */ /* 0x0003e6000c101904 */
[C---:B------:R-:W-:Y:S01]  /*61450*/  IMAD.WIDE R226, R0.reuse, 0x4, R218 ;  /* 0x0000000400e27825 */ /* 0x040fe200078e02da */
[----:B------:R4:W-:Y:S04]  /*61460*/  @P2 STG.E [R224.64], R245 ;  /* 0x000000f5e0002986 */ /* 0x0009e8000c101904 */
[----:B------:R-:W3:Y:S01]  /*61470*/  LDL.LU R246, [R1+0x2218] ;  /* 0x0022180001f67983 */ /* 0x000ee20000300800 */
[----:B-1----:R-:W-:-:S03]  /*61480*/  IMAD.WIDE R2, R0, 0x4, R216 ;  /* 0x0000000400027825 */ /* 0x002fc600078e02d8 */
[----:B--2---:R1:W-:Y:S01]  /*61490*/  @P4 STG.E [R226.64], R244 ;  /* 0x000000f4e2004986 */ /* 0x0043e2000c101904 */
[----:B----4-:R-:W-:-:S03]  /*614a0*/  IMAD.WIDE R224, R0, 0x4, R6 ;  /* 0x0000000400e07825 */ /* 0x010fc600078e0206 */
[----:B------:R-:W2:Y:S04]  /*614b0*/  LDL.LU R241, [R1+0x221c] ;  /* 0x00221c0001f17983 */ /* 0x000ea80000300800 */
[----:B------:R-:W4:Y:S01]  /*614c0*/  LDL.LU R242, [R1+0x6d0] ;  /* 0x0006d00001f27983 */ /* 0x000f220000300800 */
[----:B-1----:R-:W-:-:S03]  /*614d0*/  IMAD.WIDE R226, R240, 0x4, R4 ;  /* 0x00000004f0e27825 */ /* 0x002fc600078e0204 */
[----:B------:R-:W4:Y:S04]  /*614e0*/  LDL.LU R245, [R1+0x734] ;  /* 0x0007340001f57983 */ /* 0x000f280000300800 */
[----:B------:R-:W4:Y:S04]  /*614f0*/  LDL.LU R244, [R1+0x724] ;  /* 0x0007240001f47983 */ /* 0x000f280000300800 */
[----:B------:R1:W-:Y:S04]  /*61500*/  @P0 STG.E [R2.64], R251 ;  /* 0x000000fb02000986 */ /* 0x0003e8000c101904 */
[----:B------:R1:W-:Y:S04]  /*61510*/  @P5 STG.E [R224.64], R250 ;  /* 0x000000fae0005986 */ /* 0x0003e8000c101904 */
[----:B------:R1:W-:Y:S04]  /*61520*/  @P6 STG.E [R226.64], R243 ;  /* 0x000000f3e2006986 */ /* 0x0003e8000c101904 */
[----:B-1----:R-:W4:Y:S04]  /*61530*/  LDL.LU R251, [R1+0x704] ;  /* 0x0007040001fb7983 */ /* 0x002f280000300800 */
[----:B------:R-:W4:Y:S04]  /*61540*/  LDL.LU R250, [R1+0x6d4] ;  /* 0x0006d40001fa7983 */ /* 0x000f280000300800 */
[----:B------:R-:W4:Y:S04]  /*61550*/  LDL.LU R226, [R1+0x720] ;  /* 0x0007200001e27983 */ /* 0x000f280000300800 */
[----:B------:R-:W4:Y:S04]  /*61560*/  LDL.LU R227, [R1+0x700] ;  /* 0x0007000001e37983 */ /* 0x000f280000300800 */
[----:B------:R-:W4:Y:S01]  /*61570*/  LDL.LU R243, [R1+0x2224] ;  /* 0x0022240001f37983 */ /* 0x000f220000300800 */
[----:B------:R-:W-:-:S02]  /*61580*/  ISETP.LT.AND P1, PT, R202, c[0x0][0x178], !P3 ;  /* 0x00005e00ca007a0c */ /* 0x000fc40005f21270 */
[----:B------:R-:W-:Y:S01]  /*61590*/  ISETP.LT.AND P4, PT, R203, c[0x0][0x178], !P3 ;  /* 0x00005e00cb007a0c */ /* 0x000fe20005f81270 */
[----:B------:R-:W-:-:S04]  /*615a0*/  IMAD.WIDE R224, R240, 0x4, R218 ;  /* 0x00000004f0e07825 */ /* 0x000fc800078e02da */
[C---:B------:R-:W-:Y:S01]  /*615b0*/  IMAD.WIDE R2, R240.reuse, 0x4, R216 ;  /* 0x00000004f0027825 */ /* 0x040fe200078e02d8 */
[----:B------:R-:W-:Y:S02]  /*615c0*/  IADD3 R0, R240, c[0x0][0x198], RZ ;  /* 0x00006600f0007a10 */ /* 0x000fe40007ffe0ff */
[----:B------:R-:W-:Y:S02]  /*615d0*/  ISETP.LT.AND P3, PT, R183, c[0x0][0x178], !P3 ;  /* 0x00005e00b7007a0c */ /* 0x000fe40005f61270 */
[----:B---3--:R-:W-:Y:S02]  /*615e0*/  ISETP.GE.AND P2, PT, R246, c[0x0][0x17c], PT ;  /* 0x00005f00f6007a0c */ /* 0x008fe40003f46270 */
[----:B--2---:R-:W-:Y:S02]  /*615f0*/  ISETP.GE.AND P0, PT, R241, c[0x0][0x17c], PT ;  /* 0x00005f00f1007a0c */ /* 0x004fe40003f06270 */
[----:B------:R-:W2:Y:S04]  /*61600*/  LDL.LU R241, [R1+0x688] ;  /* 0x0006880001f17983 */ /* 0x000ea80000300800 */
[----:B------:R-:W3:Y:S04]  /*61610*/  LDL.LU R247, [R1+0x5f8] ;  /* 0x0005f80001f77983 */ /* 0x000ee80000300800 */
[----:B------:R-:W2:Y:S01]  /*61620*/  LDL.LU R246, [R1+0x508] ;  /* 0x0005080001f67983 */ /* 0x000ea20000300800 */
[----:B------:R-:W-:-:S02]  /*61630*/  ISETP.LT.AND P5, PT, R211, c[0x0][0x178], !P2 ;  /* 0x00005e00d3007a0c */ /* 0x000fc400057a1270 */
[----:B------:R-:W-:Y:S01]  /*61640*/  ISETP.LT.AND P6, PT, R202, c[0x0][0x178], !P2 ;  /* 0x00005e00ca007a0c */ /* 0x000fe200057c1270 */
[----:B----4-:R-:W-:Y:S04]  /*61650*/  @P1 STG.E [R224.64], R226 ;  /* 0x000000e2e0001986 */ /* 0x010fe8000c101904 */
[----:B------:R1:W-:Y:S02]  /*61660*/  @P4 STG.E [R2.64], R227 ;  /* 0x000000e302004986 */ /* 0x0003e4000c101904 */
[----:B-1----:R-:W-:Y:S02]  /*61670*/  IMAD.WIDE R2, R240, 0x4, R6 ;  /* 0x00000004f0027825 */ /* 0x002fe400078e0206 */
[----:B------:R-:W4:Y:S01]  /*61680*/  LDL.LU R240, [R1+0x2220] ;  /* 0x0022200001f07983 */ /* 0x000f220000300800 */
[----:B------:R-:W-:Y:S01]  /*61690*/  ISETP.LT.AND P4, PT, R203, c[0x0][0x178], !P2 ;  /* 0x00005e00cb007a0c */ /* 0x000fe20005781270 */
[C---:B------:R-:W-:Y:S01]  /*616a0*/  IMAD.WIDE R224, R0.reuse, 0x4, R4 ;  /* 0x0000000400e07825 */ /* 0x040fe200078e0204 */
[----:B------:R-:W-:Y:S01]  /*616b0*/  ISETP.LT.AND P2, PT, R183, c[0x0][0x178], !P2 ;  /* 0x00005e00b7007a0c */ /* 0x000fe20005741270 */
[----:B------:R1:W-:Y:S02]  /*616c0*/  @P3 STG.E [R2.64], R242 ;  /* 0x000000f202003986 */ /* 0x0003e4000c101904 */
[----:B------:R-:W-:-:S02]  /*616d0*/  IMAD.WIDE R226, R0, 0x4, R218 ;  /* 0x0000000400e27825 */ /* 0x000fc400078e02da */
[----:B------:R1:W-:Y:S04]  /*616e0*/  @P5 STG.E [R224.64], R245 ;  /* 0x000000f5e0005986 */ /* 0x0003e8000c101904 */
[----:B------:R1:W-:Y:S04]  /*616f0*/  @P6 STG.E [R226.64], R244 ;  /* 0x000000f4e2006986 */ /* 0x0003e8000c101904 */
[----:B-1----:R-:W3:Y:S01]  /*61700*/  LDL.LU R242, [R1+0x1f8] ;  /* 0x0001f80001f27983 */ /* 0x002ee20000300800 */
[----:B------:R-:W-:-:S03]  /*61710*/  IMAD.WIDE R2, R0, 0x4, R6 ;  /* 0x0000000400027825 */ /* 0x000fc600078e0206 */
[----:B------:R-:W3:Y:S01]  /*61720*/  LDL.LU R245, [R1+0x68c] ;  /* 0x00068c0001f57983 */ /* 0x000ee20000300800 */
[----:B------:R-:W-:-:S03]  /*61730*/  IMAD.WIDE R224, R0, 0x4, R216 ;  /* 0x0000000400e07825 */ /* 0x000fc600078e02d8 */
[----:B------:R-:W3:Y:S04]  /*61740*/  LDL.LU R244, [R1+0x5fc] ;  /* 0x0005fc0001f47983 */ /* 0x000ee80000300800 */
[----:B------:R1:W-:Y:S01]  /*61750*/  @P4 STG.E [R224.64], R251 ;  /* 0x000000fbe0004986 */ /* 0x0003e2000c101904 */
[----:B------:R-:W-:-:S03]  /*61760*/  ISETP.GE.AND P4, PT, R243, c[0x0][0x17c], PT ;  /* 0x00005f00f3007a0c */ /* 0x000fc60003f86270 */
[----:B------:R1:W-:Y:S04]  /*61770*/  @P2 STG.E [R2.64], R250 ;  /* 0x000000fa02002986 */ /* 0x0003e8000c101904 */
[----:B-1----:R-:W3:Y:S04]  /*61780*/  LDL.LU R251, [R1+0x50c] ;  /* 0x00050c0001fb7983 */ /* 0x002ee80000300800 */
[----:B------:R-:W3:Y:S04]  /*61790*/  LDL.LU R250, [R1+0x1fc] ;  /* 0x0001fc0001fa7983 */ /* 0x000ee80000300800 */
[----:B------:R-:W3:Y:S01]  /*617a0*/  LDL.LU R243, [R1+0x6e8] ;  /* 0x0006e80001f37983 */ /* 0x000ee20000300800 */
[----:B------:R-:W-:-:S02]  /*617b0*/  ISETP.LT.AND P3, PT, R211, c[0x0][0x178], !P0 ;  /* 0x00005e00d3007a0c */ /* 0x000fc40004761270 */
[----:B------:R-:W-:Y:S02]  /*617c0*/  ISETP.LT.AND P5, PT, R202, c[0x0][0x178], !P0 ;  /* 0x00005e00ca007a0c */ /* 0x000fe400047a1270 */
[----:B------:R-:W-:Y:S02]  /*617d0*/  ISETP.LT.AND P6, PT, R203, c[0x0][0x178], !P0 ;  /* 0x00005e00cb007a0c */ /* 0x000fe400047c1270 */
[----:B------:R-:W-:Y:S02]  /*617e0*/  ISETP.LT.AND P0, PT, R183, c[0x0][0x178], !P0 ;  /* 0x00005e00b7007a0c */ /* 0x000fe40004701270 */
[----:B----4-:R-:W-:Y:S02]  /*617f0*/  ISETP.GE.AND P1, PT, R240, c[0x0][0x17c], PT ;  /* 0x00005f00f0007a0c */ /* 0x010fe40003f26270 */
[----:B------:R-:W-:-:S05]  /*61800*/  IADD3 R240, R0, c[0x0][0x198], RZ ;  /* 0x0000660000f07a10 */ /* 0x000fca0007ffe0ff */
[----:B------:R-:W-:Y:S01]  /*61810*/  IMAD.WIDE R226, R240, 0x4, R4 ;  /* 0x00000004f0e27825 */ /* 0x000fe200078e0204 */
[----:B------:R-:W-:-:S03]  /*61820*/  ISETP.LT.AND P2, PT, R211, c[0x0][0x178], !P1 ;  /* 0x00005e00d3007a0c */ /* 0x000fc60004f41270 */
[----:B------:R-:W-:Y:S01]  /*61830*/  IMAD.WIDE R2, R240, 0x4, R218 ;  /* 0x00000004f0027825 */ /* 0x000fe200078e02da */
[----:B--2---:R1:W-:Y:S01]  /*61840*/  @P3 STG.E [R226.64], R241 ;  /* 0x000000f1e2003986 */ /* 0x0043e2000c101904 */
[----:B------:R-:W-:Y:S02]  /*61850*/  ISETP.LT.AND P3, PT, R202, c[0x0][0x178], !P1 ;  /* 0x00005e00ca007a0c */ /* 0x000fe40004f61270 */
[C---:B------:R-:W-:Y:S01]  /*61860*/  IMAD.WIDE R224, R240.reuse, 0x4, R216 ;  /* 0x00000004f0e07825 */ /* 0x040fe200078e02d8 */
[----:B------:R-:W-:Y:S01]  /*61870*/  IADD3 R0, R240, c[0x0][0x198], RZ ;  /* 0x00006600f0007a10 */ /* 0x000fe20007ffe0ff */
[----:B---3--:R2:W-:Y:S01]  /*61880*/  @P5 STG.E [R2.64], R247 ;  /* 0x000000f702005986 */ /* 0x0085e2000c101904 */
[----:B------:R-:W-:Y:S02]  /*61890*/  ISETP.LT.AND P5, PT, R183, c[0x0][0x178], !P1 ;  /* 0x00005e00b7007a0c */ /* 0x000fe40004fa1270 */
[----:B------:R-:W-:Y:S01]  /*618a0*/  ISETP.LT.AND P1, PT, R203, c[0x0][0x178], !P1 ;  /* 0x00005e00cb007a0c */ /* 0x000fe20004f21270 */
[----:B------:R3:W-:Y:S01]  /*618b0*/  @P6 STG.E [R224.64], R246 ;  /* 0x000000f6e0006986 */ /* 0x0007e2000c101904 */
[----:B------:R-:W-:Y:S01]  /*618c0*/  ISETP.LT.AND P6, PT, R211, c[0x0][0x178], !P4 ;  /* 0x00005e00d3007a0c */ /* 0x000fe200067c1270 */
[----:B-1----:R-:W-:-:S04]  /*618d0*/  IMAD.WIDE R226, R0, 0x4, R218 ;  /* 0x0000000400e27825 */ /* 0x002fc800078e02da */
[----:B--2---:R-:W-:Y:S01]  /*618e0*/  IMAD.WIDE R2, R240, 0x4, R6 ;  /* 0x00000004f0027825 */ /* 0x004fe200078e0206 */
[----:B------:R-:W-:-:S03]  /*618f0*/  IADD3 R240, R0, c[0x0][0x198], RZ ;  /* 0x0000660000f07a10 */ /* 0x000fc60007ffe0ff */
[C---:B---3--:R-:W-:Y:S01]  /*61900*/  IMAD.WIDE R224, R0.reuse, 0x4, R4 ;  /* 0x0000000400e07825 */ /* 0x048fe200078e0204 */
[----:B------:R1:W-:Y:S04]  /*61910*/  @P0 STG.E [R2.64], R242 ;  /* 0x000000f202000986 */ /* 0x0003e8000c101904 */
[----:B------:R2:W-:Y:S04]  /*61920*/  @P2 STG.E [R224.64], R245 ;  /* 0x000000f5e0002986 */ /* 0x0005e8000c101904 */
[----:B------:R-:W3:Y:S01]  /*61930*/  LDL.LU R246, [R1+0x2228] ;  /* 0x0022280001f67983 */ /* 0x000ee20000300800 */
[----:B-1----:R-:W-:-:S03]  /*61940*/  IMAD.WIDE R2, R0, 0x4, R216 ;  /* 0x0000000400027825 */ /* 0x002fc600078e02d8 */
[----:B------:R1:W-:Y:S01]  /*61950*/  @P3 STG.E [R226.64], R244 ;  /* 0x000000f4e2003986 */ /* 0x0003e2000c101904 */
[----:B--2---:R-:W-:-:S03]  /*61960*/  IMAD.WIDE R224, R0, 0x4, R6 ;  /* 0x0000000400e07825 */ /* 0x004fc600078e0206 */
        /* <DEDUP_REMOVED lines=17> */
[----:B---3--:R-:W-:Y:S02]  /*61a80*/  ISETP.GE.AND P2, PT, R246, c[0x0][0x17c], PT ;  /* 0x00005f00f6007a0c */ /* 0x008fe40003f46270 */
[----:B------:R-:W3:Y:S01]  /*61a90*/  LDL.LU R246, [R1+0x2230] ;  /* 0x0022300001f67983 */ /* 0x000ee20000300800 */
[----:B--2---:R-:W-:-:S03]  /*61aa0*/  ISETP.GE.AND P1, PT, R241, c[0x0][0x17c], PT ;  /* 0x00005f00f1007a0c */ /* 0x004fc60003f26270 */
[----:B------:R-:W2:Y:S04]  /*61ab0*/  LDL.LU R241, [R1+0x2234] ;  /* 0x0022340001f17983 */ /* 0x000ea80000300800 */
[----:B------:R-:W2:Y:S04]  /*61ac0*/  LDL.LU R247, [R1+0x6f8] ;  /* 0x0006f80001f77983 */ /* 0x000ea80000300800 */
[----:B------:R-:W2:Y:S04]  /*61ad0*/  LDL.LU R243, [R1+0x6b8] ;  /* 0x0006b80001f37983 */ /* 0x000ea80000300800 */
[----:B----4-:R-:W-:Y:S04]  /*61ae0*/  @P0 STG.E [R224.64], R226 ;  /* 0x000000e2e0000986 */ /* 0x010fe8000c101904 */
[----:B------:R1:W-:Y:S02]  /*61af0*/  @P3 STG.E [R2.64], R227 ;  /* 0x000000e302003986 */ /* 0x0003e4000c101904 */
[----:B-1----:R-:W-:-:S02]  /*61b00*/  IMAD.WIDE R2, R240, 0x4, R6 ;  /* 0x00000004f0027825 */ /* 0x002fc400078e0206 */
[----:B------:R-:W4:Y:S01]  /*61b10*/  LDL.LU R240, [R1+0x718] ;  /* 0x0007180001f07983 */ /* 0x000f220000300800 */
[----:B------:R-:W-:Y:S02]  /*61b20*/  ISETP.LT.AND P4, PT, R183, c[0x0][0x178], !P4 ;  /* 0x00005e00b7007a0c */ /* 0x000fe40006781270 */
[----:B------:R-:W-:Y:S02]  /*61b30*/  ISETP.LT.AND P5, PT, R211, c[0x0][0x178], !P2 ;  /* 0x00005e00d3007a0c */ /* 0x000fe400057a1270 */
[----:B------:R-:W-:Y:S01]  /*61b40*/  ISETP.LT.AND P6, PT, R202, c[0x0][0x178], !P2 ;  /* 0x00005e00ca007a0c */ /* 0x000fe200057c1270 */
[----:B------:R-:W-:-:S04]  /*61b50*/  IMAD.WIDE R224, R0, 0x4, R4 ;  /* 0x0000000400e07825 */ /* 0x000fc800078e0204 */
[----:B------:R-:W-:-:S04]  /*61b60*/  IMAD.WIDE R226, R0, 0x4, R218 ;  /* 0x0000000400e27825 */ /* 0x000fc800078e02da */
[----:B------:R1:W-:Y:S04]  /*61b70*/  @P4 STG.E [R2.64], R242 ;  /* 0x000000f202004986 */ /* 0x0003e8000c101904 */
[----:B------:R1:W-:Y:S04]  /*61b80*/  @P5 STG.E [R224.64], R245 ;  /* 0x000000f5e0005986 */ /* 0x0003e8000c101904 */
[----:B------:R1:W-:Y:S04]  /*61b90*/  @P6 STG.E [R226.64], R244 ;  /* 0x000000f4e2006986 */ /* 0x0003e8000c101904 */
[----:B-1----:R-:W4:Y:S04]  /*61ba0*/  LDL.LU R242, [R1+0x1e8] ;  /* 0x0001e80001f27983 */ /* 0x002f280000300800 */
[----:B------:R-:W4:Y:S04]  /*61bb0*/  LDL.LU R245, [R1+0x71c] ;  /* 0x00071c0001f57983 */ /* 0x000f280000300800 */
[----:B------:R-:W4:Y:S01]  /*61bc0*/  LDL.LU R244, [R1+0x6fc] ;  /* 0x0006fc0001f47983 */ /* 0x000f220000300800 */
[----:B------:R-:W-:-:S02]  /*61bd0*/  ISETP.LT.AND P3, PT, R203, c[0x0][0x178], !P2 ;  /* 0x00005e00cb007a0c */ /* 0x000fc40005761270 */
[----:B------:R-:W-:Y:S02]  /*61be0*/  ISETP.LT.AND P2, PT, R183, c[0x0][0x178], !P2 ;  /* 0x00005e00b7007a0c */ /* 0x000fe40005741270 */
[----:B------:R-:W-:Y:S01]  /*61bf0*/  ISETP.LT.AND P4, PT, R211, c[0x0][0x178], !P1 ;  /* 0x00005e00d3007a0c */ /* 0x000fe20004f81270 */
[----:B------:R-:W-:Y:S01]  /*61c00*/  IMAD.WIDE R2, R0, 0x4, R216 ;  /* 0x0000000400027825 */ /* 0x000fe200078e02d8 */
[----:B------:R-:W-:Y:S02]  /*61c10*/  ISETP.LT.AND P5, PT, R202, c[0x0][0x178], !P1 ;  /* 0x00005e00ca007a0c */ /* 0x000fe40004fa1270 */
[----:B------:R-:W-:Y:S01]  /*61c20*/  ISETP.LT.AND P6, PT, R203, c[0x0][0x178], !P1 ;  /* 0x00005e00cb007a0c */ /* 0x000fe20004fc1270 */
[C---:B------:R-:W-:Y:S01]  /*61c30*/  IMAD.WIDE R224, R0.reuse, 0x4, R6 ;  /* 0x0000000400e07825 */ /* 0x040fe200078e0206 */
[----:B------:R-:W-:-:S03]  /*61c40*/  IADD3 R0, R0, c[0x0][0x198], RZ ;  /* 0x0000660000007a10 */ /* 0x000fc60007ffe0ff */
[----:B------:R1:W-:Y:S02]  /*61c50*/  @P3 STG.E [R2.64], R251 ;  /* 0x000000fb02003986 */ /* 0x0003e4000c101904 */
[C---:B------:R-:W-:Y:S02]  /*61c60*/  IMAD.WIDE R226, R0.reuse, 0x4, R216 ;  /* 0x0000000400e27825 */ /* 0x040fe400078e02d8 */
[----:B------:R1:W-:Y:S02]  /*61c70*/  @P2 STG.E [R224.64], R250 ;  /* 0x000000fae0002986 */ /* 0x0003e4000c101904 */
[C---:B-1----:R-:W-:Y:S02]  /*61c80*/  IMAD.WIDE R2, R0.reuse, 0x4, R4 ;  /* 0x0000000400027825 */ /* 0x042fe400078e0204 */
[----:B------:R-:W4:Y:S02]  /*61c90*/  LDL.LU R251, [R1+0x6bc] ;  /* 0x0006bc0001fb7983 */ /* 0x000f240000300800 */
[----:B------:R-:W-:-:S02]  /*61ca0*/  IMAD.WIDE R224, R0, 0x4, R218 ;  /* 0x0000000400e07825 */ /* 0x000fc400078e02da */
[----:B------:R-:W4:Y:S01]  /*61cb0*/  LDL.LU R250, [R1+0x1ec] ;  /* 0x0001ec0001fa7983 */ /* 0x000f220000300800 */
[----:B---3--:R-:W-:-:S03]  /*61cc0*/  ISETP.GE.AND P0, PT, R246, c[0x0][0x17c], PT ;  /* 0x00005f00f6007a0c */ /* 0x008fc60003f06270 */
[----:B------:R-:W3:Y:S01]  /*61cd0*/  LDL.LU R246, [R1+0x738] ;  /* 0x0007380001f67983 */ /* 0x000ee20000300800 */
[----:B--2---:R-:W-:-:S03]  /*61ce0*/  ISETP.GE.AND P3, PT, R241, c[0x0][0x17c], PT ;  /* 0x00005f00f1007a0c */ /* 0x004fc60003f66270 */
[----:B------:R-:W2:Y:S04]  /*61cf0*/  LDL.LU R241, [R1+0x708] ;  /* 0x0007080001f17983 */ /* 0x000ea80000300800 */
[----:B----4-:R-:W-:Y:S04]  /*61d00*/  @P4 STG.E [R2.64], R240 ;  /* 0x000000f002004986 */ /* 0x010fe8000c101904 */
[----:B------:R1:W-:Y:S04]  /*61d10*/  @P5 STG.E [R224.64], R247 ;  /* 0x000000f7e0005986 */ /* 0x0003e8000c101904 */
[----:B------:R4:W-:Y:S04]  /*61d20*/  @P6 STG.E [R226.64], R243 ;  /* 0x000000f3e2006986 */ /* 0x0009e8000c101904 */
[----:B-1----:R-:W2:Y:S04]  /*61d30*/  LDL.LU R247, [R1+0x2238] ;  /* 0x0022380001f77983 */ /* 0x002ea80000300800 */
[----:B----4-:R-:W4:Y:S01]  /*61d40*/  LDL.LU R243, [R1+0x223c] ;  /* 0x00223c0001f37983 */ /* 0x010f220000300800 */
[----:B------:R-:W-:-:S02]  /*61d50*/  ISETP.LT.AND P1, PT, R183, c[0x0][0x178], !P1 ;  /* 0x00005e00b7007a0c */ /* 0x000fc40004f21270 */
[----:B------:R-:W-:Y:S02]  /*61d60*/  ISETP.LT.AND P2, PT, R211, c[0x0][0x178], !P0 ;  /* 0x00005e00d3007a0c */ /* 0x000fe40004741270 */
[----:B------:R-:W-:Y:S02]  /*61d70*/  ISETP.LT.AND P4, PT, R202, c[0x0][0x178], !P0 ;  /* 0x00005e00ca007a0c */ /* 0x000fe40004781270 */
[C---:B------:R-:W-:Y:S01]  /*61d80*/  IADD3 R240, R0.reuse, c[0x0][0x198], RZ ;  /* 0x0000660000f07a10 */ /* 0x040fe20007ffe0ff */
[----:B------:R-:W-:-:S04]  /*61d90*/  IMAD.WIDE R2, R0, 0x4, R6 ;  /* 0x0000000400027825 */ /* 0x000fc800078e0206 */
[----:B------:R-:W-:-:S04]  /*61da0*/  IMAD.WIDE R224, R240, 0x4, R4 ;  /* 0x00000004f0e07825 */ /* 0x000fc800078e0204 */
[C---:B------:R-:W-:Y:S01]  /*61db0*/  IMAD.WIDE R226, R240.reuse, 0x4, R218 ;  /* 0x00000004f0e27825 */ /* 0x040fe200078e02da */
[----:B------:R1:W-:Y:S01]  /*61dc0*/  @P1 STG.E [R2.64], R242 ;  /* 0x000000f202001986 */ /* 0x0003e2000c101904 */
[----:B------:R-:W-:-:S03]  /*61dd0*/  IADD3 R0, R240, c[0x0][0x198], RZ ;  /* 0x00006600f0007a10 */ /* 0x000fc60007ffe0ff */
[----:B------:R1:W-:Y:S04]  /*61de0*/  @P2 STG.E [R224.64], R245 ;  /* 0x000000f5e0002986 */ /* 0x0003e8000c101904 */
[----:B------:R1:W-:Y:S04]  /*61df0*/  @P4 STG.E [R226.64], R244 ;  /* 0x000000f4e2004986 */ /* 0x0003e8000c101904 */
[----:B-1----:R-:W3:Y:S01]  /*61e00*/  LDL.LU R242, [R1+0x6d8] ;  /* 0x0006d80001f27983 */ /* 0x002ee20000300800 */
[----:B------:R-:W-:-:S03]  /*61e10*/  IMAD.WIDE R2, R240, 0x4, R216 ;  /* 0x00000004f0027825 */ /* 0x000fc600078e02d8 */
[----:B------:R-:W3:Y:S01]  /*61e20*/  LDL.LU R245, [R1+0x73c] ;  /* 0x00073c0001f57983 */ /* 0x000ee20000300800 */
[----:B------:R-:W-:-:S03]  /*61e30*/  IMAD.WIDE R224, R240, 0x4, R6 ;  /* 0x00000004f0e07825 */ /* 0x000fc600078e0206 */
[----:B------:R-:W3:Y:S04]  /*61e40*/  LDL.LU R244, [R1+0x72c] ;  /* 0x00072c0001f47983 */ /* 0x000ee80000300800 */
[----:B------:R-:W3:Y:S01]  /*61e50*/  LDL.LU R240, [R1+0x728] ;  /* 0x0007280001f07983 */ /* 0x000ee20000300800 */
[----:B------:R-:W-:Y:S02]  /*61e60*/  ISETP.LT.AND P5, PT, R183, c[0x0][0x178], !P0 ;  /* 0x00005e00b7007a0c */ /* 0x000fe400047a1270 */
[----:B------:R-:W-:-:S13]  /*61e70*/  ISETP.LT.AND P0, PT, R203, c[0x0][0x178], !P0 ;  /* 0x00005e00cb007a0c */ /* 0x000fda0004701270 */
[----:B------:R1:W-:Y:S04]  /*61e80*/  @P0 STG.E [R2.64], R251 ;  /* 0x000000fb02000986 */ /* 0x0003e8000c101904 */
[----:B------:R1:W-:Y:S04]  /*61e90*/  @P5 STG.E [R224.64], R250 ;  /* 0x000000fae0005986 */ /* 0x0003e8000c101904 */
[----:B-1----:R-:W3:Y:S04]  /*61ea0*/  LDL.LU R251, [R1+0x70c] ;  /* 0x00070c0001fb7983 */ /* 0x002ee80000300800 */
[----:B------:R-:W3:Y:S01]  /*61eb0*/  LDL.LU R250, [R1+0x6dc] ;  /* 0x0006dc0001fa7983 */ /* 0x000ee20000300800 */
[----:B----4-:R-:W-:-:S03]  /*61ec0*/  ISETP.GE.AND P0, PT, R243, c[0x0][0x17c], PT ;  /* 0x00005f00f3007a0c */ /* 0x010fc60003f06270 */
[----:B------:R-:W4:Y:S01]  /*61ed0*/  LDL.LU R243, [R1+0x2244] ;  /* 0x0022440001f37983 */ /* 0x000f220000300800 */
[----:B------:R-:W-:Y:S02]  /*61ee0*/  ISETP.LT.AND P6, PT, R211, c[0x0][0x178], !P3 ;  /* 0x00005e00d3007a0c */ /* 0x000fe40005fc1270 */
[----:B------:R-:W-:Y:S01]  /*61ef0*/  ISETP.LT.AND P1, PT, R202, c[0x0][0x178], !P3 ;  /* 0x00005e00ca007a0c */ /* 0x000fe20005f21270 */
[C---:B------:R-:W-:Y:S01]  /*61f00*/  IMAD.WIDE R226, R0.reuse, 0x4, R4 ;  /* 0x0000000400e27825 */ /* 0x040fe200078e0204 */
[----:B------:R-:W-:Y:S01]  /*61f10*/  ISETP.LT.AND P4, PT, R203, c[0x0][0x178], !P3 ;  /* 0x00005e00cb007a0c */ /* 0x000fe20005f81270 */
[----:B------:R-:W4:Y:S02]  /*61f20*/  LDL.LU R3, [R1+0x640] ;  /* 0x0006400001037983 */ /* 0x000f240000300800 */
[C---:B------:R-:W-:Y:S01]  /*61f30*/  IMAD.WIDE R224, R0.reuse, 0x4, R218 ;  /* 0x0000000400e07825 */ /* 0x040fe200078e02da */
[----:B--2---:R-:W-:Y:S02]  /*61f40*/  ISETP.GE.AND P2, PT, R247, c[0x0][0x17c], PT ;  /* 0x00005f00f7007a0c */ /* 0x004fe40003f46270 */
[----:B------:R-:W2:Y:S01]  /*61f50*/  LDL.LU R247, [R1+0x330] ;  /* 0x0003300001f77983 */ /* 0x000ea20000300800 */
[----:B------:R-:W-:-:S03]  /*61f60*/  IADD3 R2, R0, c[0x0][0x198], RZ ;  /* 0x0000660000027a10 */ /* 0x000fc60007ffe0ff */
[----:B---3--:R1:W-:Y:S01]  /*61f70*/  @P6 STG.E [R226.64], R246 ;  /* 0x000000f6e2006986 */ /* 0x0083e2000c101904 */
[----:B------:R-:W-:Y:S02]  /*61f80*/  ISETP.LT.AND P3, PT, R183, c[0x0][0x178], !P3 ;  /* 0x00005e00b7007a0c */ /* 0x000fe40005f61270 */
[----:B------:R-:W-:Y:S02]  /*61f90*/  ISETP.LT.AND P5, PT, R211, c[0x0][0x178], !P2 ;  /* 0x00005e00d3007a0c */ /* 0x000fe400057a1270 */
[----:B------:R-:W-:Y:S01]  /*61fa0*/  ISETP.LT.AND P6, PT, R202, c[0x0][0x178], !P2 ;  /* 0x00005e00ca007a0c */ /* 0x000fe200057c1270 */
[C---:B-1----:R-:W-:Y:S01]  /*61fb0*/  IMAD.WIDE R226, R0.reuse, 0x4, R216 ;  /* 0x0000000400e27825 */ /* 0x042fe200078e02d8 */
[----:B------:R-:W3:Y:S04]  /*61fc0*/  LDL.LU R246, [R1+0x1d0] ;  /* 0x0001d00001f67983 */ /* 0x000ee80000300800 */
[----:B------:R1:W-:Y:S02]  /*61fd0*/  @P1 STG.E [R224.64], R240 ;  /* 0x000000f0e0001986 */ /* 0x0003e4000c101904 */
[----:B-1----:R-:W-:-:S02]  /*61fe0*/  IMAD.WIDE R224, R0, 0x4, R6 ;  /* 0x0000000400e07825 */ /* 0x002fc400078e0206 */
[----:B------:R-:W3:Y:S04]  /*61ff0*/  LDL.LU R0, [R1+0x2240] ;  /* 0x0022400001007983 */ /* 0x000ee80000300800 */
[----:B------:R1:W-:Y:S01]  /*62000*/  @P4 STG.E [R226.64], R241 ;  /* 0x000000f1e2004986 */ /* 0x0003e2000c101904 */
[----:B------:R-:W-:Y:S02]  /*62010*/  ISETP.LT.AND P4, PT, R203, c[0x0][0x178], !P2 ;  /* 0x00005e00cb007a0c */ /* 0x000fe40005781270 */
        /* <DEDUP_REMOVED lines=11> */
[----:B------:R1:W-:Y:S04]  /*620d0*/  @P4 STG.E [R224.64], R251 ;  /* 0x000000fbe0004986 */ /* 0x0003e8000c101904 */
[----:B------:R1:W-:Y:S04]  /*620e0*/  @P2 STG.E [R226.64], R250 ;  /* 0x000000fae2002986 */ /* 0x0003e8000c101904 */
[----:B-1----:R-:W3:Y:S04]  /*620f0*/  LDL.LU R251, [R1+0x1d4] ;  /* 0x0001d40001fb7983 */ /* 0x002ee80000300800 */
[----:B------:R-:W3:Y:S01]  /*62100*/  LDL.LU R250, [R1+0xa4] ;  /* 0x0000a40001fa7983 */ /* 0x000ee20000300800 */
[----:B----4-:R-:W-:-:S03]  /*62110*/  ISETP.GE.AND P4, PT, R243, c[0x0][0x17c], PT ;  /* 0x00005f00f3007a0c */ /* 0x010fc60003f86270 */
[----:B------:R-:W4:Y:S01]  /*62120*/  LDL.LU R243, [R1+0x770] ;  /* 0x0007700001f37983 */ /* 0x000f220000300800 */
[----:B------:R-:W-:Y:S02]  /*62130*/  ISETP.LT.AND P3, PT, R211, c[0x0][0x178], !P0 ;  /* 0x00005e00d3007a0c */ /* 0x000fe40004761270 */
[----:B------:R-:W-:Y:S02]  /*62140*/  IADD3 R2, R2, c[0x0][0x198], RZ ;  /* 0x0000660002027a10 */ /* 0x000fe40007ffe0ff */
[----:B------:R-:W-:Y:S02]  /*62150*/  ISETP.LT.AND P5, PT, R202, c[0x0][0x178], !P0 ;  /* 0x00005e00ca007a0c */ /* 0x000fe400047a1270 */
[----:B------:R-:W-:Y:S01]  /*62160*/  ISETP.LT.AND P6, PT, R203, c[0x0][0x178], !P0 ;  /* 0x00005e00cb007a0c */ /* 0x000fe200047c1270 */
[----:B------:R-:W-:Y:S01]  /*62170*/  IMAD.WIDE R240, R2, 0x4, R4 ;  /* 0x0000000402f07825 */ /* 0x000fe200078e0204 */
[----:B------:R-:W-:-:S03]  /*62180*/  ISETP.LT.AND P0, PT, R183, c[0x0][0x178], !P0 ;  /* 0x00005e00b7007a0c */ /* 0x000fc60004701270 */
[C---:B------:R-:W-:Y:S02]  /*62190*/  IMAD.WIDE R224, R2.reuse, 0x4, R218 ;  /* 0x0000000402e07825 */ /* 0x040fe400078e02da */
[----:B------:R-:W-:Y:S02]  /*621a0*/  @P3 STG.E [R240.64], R3 ;  /* 0x00000003f0003986 */ /* 0x000fe4000c101904 */
[----:B------:R-:W-:Y:S02]  /*621b0*/  IMAD.WIDE R226, R2, 0x4, R216 ;  /* 0x0000000402e27825 */ /* 0x000fe400078e02d8 */
[----:B--2---:R1:W-:Y:S04]  /*621c0*/  @P5 STG.E [R224.64], R247 ;  /* 0x000000f7e0005986 */ /* 0x0043e8000c101904 */
[----:B---3--:R2:W-:Y:S01]  /*621d0*/  @P6 STG.E [R226.64], R246 ;  /* 0x000000f6e2006986 */ /* 0x0085e2000c101904 */
[----:B------:R-:W-:-:S03]  /*621e0*/  ISETP.LT.AND P6, PT, R211, c[0x0][0x178], !P4 ;  /* 0x00005e00d3007a0c */ /* 0x000fc600067c1270 */
[----:B-1----:R-:W3:Y:S01]  /*621f0*/  LDL.LU R247, [R1+0x2248] ;  /* 0x0022480001f77983 */ /* 0x002ee20000300800 */
[----:B------:R-:W-:-:S04]  /*62200*/  ISETP.GE.AND P1, PT, R0, c[0x0][0x17c], PT ;  /* 0x00005f0000007a0c */ /* 0x000fc80003f26270 */
[----:B------:R-:W-:Y:S02]  /*62210*/  ISETP.LT.AND P2, PT, R211, c[0x0][0x178], !P1 ;  /* 0x00005e00d3007a0c */ /* 0x000fe40004f41270 */
[----:B------:R-:W-:Y:S02]  /*62220*/  ISETP.LT.AND P3, PT, R202, c[0x0][0x178], !P1 ;  /* 0x00005e00ca007a0c */ /* 0x000fe40004f61270 */
[C---:B------:R-:W-:Y:S01]  /*62230*/  IADD3 R0, R2.reuse, c[0x0][0x198], RZ ;  /* 0x0000660002007a10 */ /* 0x040fe20007ffe0ff */
[----:B------:R-:W-:Y:S01]  /*62240*/  IMAD.WIDE R2, R2, 0x4, R6 ;  /* 0x0000000402027825 */ /* 0x000fe200078e0206 */
[----:B------:R-:W-:Y:S02]  /*62250*/  ISETP.LT.AND P5, PT, R183, c[0x0][0x178], !P1 ;  /* 0x00005e00b7007a0c */ /* 0x000fe40004fa1270 */
[----:B------:R-:W-:Y:S01]  /*62260*/  ISETP.LT.AND P1, PT, R203, c[0x0][0x178], !P1 ;  /* 0x00005e00cb007a0c */ /* 0x000fe20004f21270 */
[----:B--2---:R-:W-:-:S04]  /*62270*/  IMAD.WIDE R226, R0, 0x4, R4 ;  /* 0x0000000400e27825 */ /* 0x004fc800078e0204 */
        /* <DEDUP_REMOVED lines=13> */
[----:B------:R1:W-:Y:S04]  /*62350*/  @P1 STG.E [R224.64], R251 ;  /* 0x000000fbe0001986 */ /* 0x0003e8000c101904 */
[----:B------:R1:W-:Y:S04]  /*62360*/  @P5 STG.E [R226.64], R250 ;  /* 0x000000fae2005986 */ /* 0x0003e8000c101904 */
[----:B-1----:R-:W2:Y:S04]  /*62370*/  LDL.LU R251, [R1+0x354] ;  /* 0x0003540001fb7983 */ /* 0x002ea80000300800 */
[----:B------:R-:W2:Y:S04]  /*62380*/  LDL.LU R250, [R1+0x1c4] ;  /* 0x0001c40001fa7983 */ /* 0x000ea80000300800 */
[----:B----4-:R1:W-:Y:S04]  /*62390*/  @P6 STG.E [R240.64], R243 ;  /* 0x000000f3f0006986 */ /* 0x0103e8000c101904 */
[----:B-1----:R-:W4:Y:S04]  /*623a0*/  LDL.LU R241, [R1+0x740] ;  /* 0x0007400001f17983 */ /* 0x002f280000300800 */
[----:B------:R-:W4:Y:S01]  /*623b0*/  LDL.LU R243, [R1+0x2250] ;  /* 0x0022500001f37983 */ /* 0x000f220000300800 */
[----:B------:R-:W-:-:S02]  /*623c0*/  ISETP.LT.AND P0, PT, R202, c[0x0][0x178], !P4 ;  /* 0x00005e00ca007a0c */ /* 0x000fc40006701270 */
[----:B------:R-:W-:Y:S01]  /*623d0*/  ISETP.LT.AND P3, PT, R203, c[0x0][0x178], !P4 ;  /* 0x00005e00cb007a0c */ /* 0x000fe20006761270 */
[C---:B------:R-:W-:Y:S01]  /*623e0*/  IMAD.WIDE R224, R2.reuse, 0x4, R218 ;  /* 0x0000000402e07825 */ /* 0x040fe200078e02da */
[----:B------:R-:W-:Y:S01]  /*623f0*/  ISETP.LT.AND P4, PT, R183, c[0x0][0x178], !P4 ;  /* 0x00005e00b7007a0c */ /* 0x000fe20006781270 */
[----:B------:R-:W4:Y:S02]  /*62400*/  LDL.LU R240, [R1+0x2254] ;  /* 0x0022540001f07983 */ /* 0x000f240000300800 */
[C---:B------:R-:W-:Y:S01]  /*62410*/  IMAD.WIDE R226, R2.reuse, 0x4, R216 ;  /* 0x0000000402e27825 */ /* 0x040fe200078e02d8 */
[----:B------:R-:W-:Y:S02]  /*62420*/  IADD3 R0, R2, c[0x0][0x198], RZ ;  /* 0x0000660002007a10 */ /* 0x000fe40007ffe0ff */
[----:B---3--:R-:W-:Y:S02]  /*62430*/  ISETP.GE.AND P2, PT, R247, c[0x0][0x17c], PT ;  /* 0x00005f00f7007a0c */ /* 0x008fe40003f46270 */
[----:B------:R-:W3:Y:S02]  /*62440*/  LDL.LU R247, [R1+0x780] ;  /* 0x0007800001f77983 */ /* 0x000ee40000300800 */
[----:B------:R-:W-:-:S02]  /*62450*/  ISETP.LT.AND P5, PT, R211, c[0x0][0x178], !P2 ;  /* 0x00005e00d3007a0c */ /* 0x000fc400057a1270 */
[----:B------:R-:W-:Y:S02]  /*62460*/  ISETP.LT.AND P6, PT, R202, c[0x0][0x178], !P2 ;  /* 0x00005e00ca007a0c */ /* 0x000fe400057c1270 */
[----:B--2---:R-:W-:Y:S02]  /*62470*/  ISETP.GE.AND P1, PT, R246, c[0x0][0x17c], PT ;  /* 0x00005f00f6007a0c */ /* 0x004fe40003f26270 */
[----:B------:R-:W2:Y:S04]  /*62480*/  LDL.LU R246, [R1+0x750] ;  /* 0x0007500001f67983 */ /* 0x000ea80000300800 */
        /* <DEDUP_REMOVED lines=11> */
[----:B------:R-:W2:Y:S01]  /*62540*/  LDL.LU R242, [R1+0x90] ;  /* 0x0000900001f27983 */ /* 0x000ea20000300800 */
[----:B-1----:R-:W-:-:S03]  /*62550*/  IMAD.WIDE R224, R0, 0x4, R216 ;  /* 0x0000000400e07825 */ /* 0x002fc600078e02d8 */
[----:B------:R-:W2:Y:S01]  /*62560*/  LDL.LU R245, [R1+0x7b4] ;  /* 0x0007b40001f57983 */ /* 0x000ea20000300800 */
[----:B---3--:R-:W-:-:S03]  /*62570*/  IMAD.WIDE R226, R0, 0x4, R6 ;  /* 0x0000000400e27825 */ /* 0x008fc600078e0206 */
[----:B------:R-:W3:Y:S01]  /*62580*/  LDL.LU R244, [R1+0x784] ;  /* 0x0007840001f47983 */ /* 0x000ee20000300800 */
[----:B------:R-:W-:-:S03]  /*62590*/  ISETP.GE.AND P0, PT, R243, c[0x0][0x17c], PT ;  /* 0x00005f00f3007a0c */ /* 0x000fc60003f06270 */
[----:B------:R1:W-:Y:S04]  /*625a0*/  @P3 STG.E [R224.64], R251 ;  /* 0x000000fbe0003986 */ /* 0x0003e8000c101904 */
[----:B------:R1:W-:Y:S04]  /*625b0*/  @P2 STG.E [R226.64], R250 ;  /* 0x000000fae2002986 */ /* 0x0003e8000c101904 */
[----:B-1----:R-:W3:Y:S04]  /*625c0*/  LDL.LU R251, [R1+0x754] ;  /* 0x0007540001fb7983 */ /* 0x002ee80000300800 */
[----:B------:R-:W3:Y:S04]  /*625d0*/  LDL.LU R250, [R1+0x94] ;  /* 0x0000940001fa7983 */ /* 0x000ee80000300800 */
[----:B------:R-:W3:Y:S01]  /*625e0*/  LDL.LU R243, [R1+0x7d0] ;  /* 0x0007d00001f37983 */ /* 0x000ee20000300800 */
        /* <DEDUP_REMOVED lines=16> */
[----:B--2---:R2:W-:Y:S01]  /*626f0*/  @P6 STG.E [R226.64], R246 ;  /* 0x000000f6e2006986 */ /* 0x0045e2000c101904 */
[----:B------:R-:W-:Y:S01]  /*62700*/  ISETP.LT.AND P6, PT, R211, c[0x0][0x178], !P3 ;  /* 0x00005e00d3007a0c */ /* 0x000fe20005fc1270 */
[----:B-1----:R-:W-:Y:S01]  /*62710*/  IMAD.WIDE R2, R2, 0x4, R6 ;  /* 0x0000000402027825 */ /* 0x002fe200078e0206 */
[----:B------:R-:W-:-:S03]  /*62720*/  IADD3 R240, R0, c[0x0][0x198], RZ ;  /* 0x0000660000f07a10 */ /* 0x000fc60007ffe0ff */
[C---:B----4-:R-:W-:Y:S01]  /*62730*/  IMAD.WIDE R224, R0.reuse, 0x4, R4 ;  /* 0x0000000400e07825 */ /* 0x050fe200078e0204 */
[----:B------:R1:W-:Y:S03]  /*62740*/  @P1 STG.E [R2.64], R242 ;  /* 0x000000f202001986 */ /* 0x0003e6000c101904 */
[C---:B--2---:R-:W-:Y:S01]  /*62750*/  IMAD.WIDE R226, R0.reuse, 0x4, R218 ;  /* 0x0000000400e27825 */ /* 0x044fe200078e02da */
[----:B------:R2:W-:Y:S04]  /*62760*/  @P2 STG.E [R224.64], R245 ;  /* 0x000000f5e0002986 */ /* 0x0005e8000c101904 */
[----:B------:R-:W4:Y:S01]  /*62770*/  LDL.LU R246, [R1+0x2258] ;  /* 0x0022580001f67983 */ /* 0x000f220000300800 */
[----:B-1----:R-:W-:-:S03]  /*62780*/  IMAD.WIDE R2, R0, 0x4, R216 ;  /* 0x0000000400027825 */ /* 0x002fc600078e02d8 */
[----:B---3--:R1:W-:Y:S01]  /*62790*/  @P4 STG.E [R226.64], R244 ;  /* 0x000000f4e2004986 */ /* 0x0083e2000c101904 */
[----:B--2---:R-:W-:-:S03]  /*627a0*/  IMAD.WIDE R224, R0, 0x4, R6 ;  /* 0x0000000400e07825 */ /* 0x004fc600078e0206 */
[----:B------:R-:W2:Y:S04]  /*627b0*/  LDL.LU R241, [R1+0x225c] ;  /* 0x00225c0001f17983 */ /* 0x000ea80000300800 */
[----:B------:R-:W3:Y:S01]  /*627c0*/  LDL.LU R242, [R1+0x760] ;  /* 0x0007600001f27983 */ /* 0x000ee20000300800 */
[----:B-1----:R-:W-:-:S03]  /*627d0*/  IMAD.WIDE R226, R240, 0x4, R4 ;  /* 0x00000004f0e27825 */ /* 0x002fc600078e0204 */
[----:B------:R-:W3:Y:S04]  /*627e0*/  LDL.LU R245, [R1+0x7d4] ;  /* 0x0007d40001f57983 */ /* 0x000ee80000300800 */
[----:B------:R-:W3:Y:S04]  /*627f0*/  LDL.LU R244, [R1+0x7c4] ;  /* 0x0007c40001f47983 */ /* 0x000ee80000300800 */
[----:B------:R1:W-:Y:S04]  /*62800*/  @P0 STG.E [R2.64], R251 ;  /* 0x000000fb02000986 */ /* 0x0003e8000c101904 */
[----:B------:R1:W-:Y:S04]  /*62810*/  @P5 STG.E [R224.64], R250 ;  /* 0x000000fae0005986 */ /* 0x0003e8000c101904 */
[----:B------:R1:W-:Y:S04]  /*62820*/  @P6 STG.E [R226.64], R243 ;  /* 0x000000f3e2006986 */ /* 0x0003e8000c101904 */
[----:B-1----:R-:W3:Y:S04]  /*62830*/  LDL.LU R251, [R1+0x794] ;  /* 0x0007940001fb7983 */ /* 0x002ee80000300800 */
[----:B------:R-:W3:Y:S04]  /*62840*/  LDL.LU R250, [R1+0x764] ;  /* 0x0007640001fa7983 */ /* 0x000ee80000300800 */
[----:B------:R-:W3:Y:S04]  /*62850*/  LDL.LU R226, [R1+0x7c0] ;  /* 0x0007c00001e27983 */ /* 0x000ee80000300800 */
[----:B------:R-:W3:Y:S04]  /*62860*/  LDL.LU R227, [R1+0x790] ;  /* 0x0007900001e37983 */ /* 0x000ee80000300800 */
[----:B------:R-:W3:Y:S01]  /*62870*/  LDL.LU R243, [R1+0x2264] ;  /* 0x0022640001f37983 */ /* 0x000ee20000300800 */
[----:B------:R-:W-:-:S02]  /*62880*/  ISETP.LT.AND P1, PT, R202, c[0x0][0x178], !P3 ;  /* 0x00005e00ca007a0c */ /* 0x000fc40005f21270 */
[----:B------:R-:W-:Y:S01]  /*62890*/  ISETP.LT.AND P4, PT, R203, c[0x0][0x178], !P3 ;  /* 0x00005e00cb007a0c */ /* 0x000fe20005f81270 */
[----:B------:R-:W-:-:S04]  /*628a0*/  IMAD.WIDE R224, R240, 0x4, R218 ;  /* 0x00000004f0e07825 */ /* 0x000fc800078e02da */
[C---:B------:R-:W-:Y:S01]  /*628b0*/  IMAD.WIDE R2, R240.reuse, 0x4, R216 ;  /* 0x00000004f0027825 */ /* 0x040fe200078e02d8 */
[----:B------:R-:W-:Y:S02]  /*628c0*/  IADD3 R0, R240, c[0x0][0x198], RZ ;  /* 0x00006600f0007a10 */ /* 0x000fe40007ffe0ff */
[----:B------:R-:W-:Y:S02]  /*628d0*/  ISETP.LT.AND P3, PT, R183, c[0x0][0x178], !P3 ;  /* 0x00005e00b7007a0c */ /* 0x000fe40005f61270 */
[----:B----4-:R-:W-:Y:S02]  /*628e0*/  ISETP.GE.AND P2, PT, R246, c[0x0][0x17c], PT ;  /* 0x00005f00f6007a0c */ /* 0x010fe40003f46270 */
[----:B--2---:R-:W-:Y:S02]  /*628f0*/  ISETP.GE.AND P0, PT, R241, c[0x0][0x17c], PT ;  /* 0x00005f00f1007a0c */ /* 0x004fe40003f06270 */
[----:B------:R-:W2:Y:S04]  /*62900*/  LDL.LU R241, [R1+0x648] ;  /* 0x0006480001f17983 */ /* 0x000ea80000300800 */
[----:B------:R-:W4:Y:S04]  /*62910*/  LDL.LU R247, [R1+0x338] ;  /* 0x0003380001f77983 */ /* 0x000f280000300800 */
[----:B------:R-:W2:Y:S01]  /*62920*/  LDL.LU R246, [R1+0x1d8] ;  /* 0x0001d80001f67983 */ /* 0x000ea20000300800 */
[----:B------:R-:W-:-:S02]  /*62930*/  ISETP.LT.AND P5, PT, R211, c[0x0][0x178], !P2 ;  /* 0x00005e00d3007a0c */ /* 0x000fc400057a1270 */
[----:B------:R-:W-:Y:S01]  /*62940*/  ISETP.LT.AND P6, PT, R202, c[0x0][0x178], !P2 ;  /* 0x00005e00ca007a0c */ /* 0x000fe200057c1270 */
[----:B---3--:R-:W-:Y:S04]  /*62950*/  @P1 STG.E [R224.64], R226 ;  /* 0x000000e2e0001986 */ /* 0x008fe8000c101904 */
[----:B------:R1:W-:Y:S02]  /*62960*/  @P4 STG.E [R2.64], R227 ;  /* 0x000000e302004986 */ /* 0x0003e4000c101904 */
[----:B-1----:R-:W-:Y:S02]  /*62970*/  IMAD.WIDE R2, R240, 0x4, R6 ;  /* 0x00000004f0027825 */ /* 0x002fe400078e0206 */
[----:B------:R-:W3:Y:S01]  /*62980*/  LDL.LU R240, [R1+0x2260] ;  /* 0x0022600001f07983 */ /* 0x000ee20000300800 */
[----:B------:R-:W-:Y:S01]  /*62990*/  ISETP.LT.AND P4, PT, R203, c[0x0][0x178], !P2 ;  /* 0x00005e00cb007a0c */ /* 0x000fe20005781270 */
[C---:B------:R-:W-:Y:S01]  /*629a0*/  IMAD.WIDE R224, R0.reuse, 0x4, R4 ;  /* 0x0000000400e07825 */ /* 0x040fe200078e0204 */
[----:B------:R-:W-:Y:S01]  /*629b0*/  ISETP.LT.AND P2, PT, R183, c[0x0][0x178], !P2 ;  /* 0x00005e00b7007a0c */ /* 0x000fe20005741270 */
[----:B------:R1:W-:Y:S02]  /*629c0*/  @P3 STG.E [R2.64], R242 ;  /* 0x000000f202003986 */ /* 0x0003e4000c101904 */
[----:B------:R-:W-:-:S02]  /*629d0*/  IMAD.WIDE R226, R0, 0x4, R218 ;  /* 0x0000000400e27825 */ /* 0x000fc400078e02da */
[----:B------:R1:W-:Y:S04]  /*629e0*/  @P5 STG.E [R224.64], R245 ;  /* 0x000000f5e0005986 */ /* 0x0003e8000c101904 */
[----:B------:R1:W-:Y:S04]  /*629f0*/  @P6 STG.E [R226.64], R244 ;  /* 0x000000f4e2006986 */ /* 0x0003e8000c101904 */
[----:B-1----:R-:W4:Y:S01]  /*62a00*/  LDL.LU R242, [R1+0xa8] ;  /* 0x0000a80001f27983 */ /* 0x002f220000300800 */
[----:B------:R-:W-:-:S03]  /*62a10*/  IMAD.WIDE R2, R0, 0x4, R6 ;  /* 0x0000000400027825 */ /* 0x000fc600078e0206 */
[----:B------:R-:W4:Y:S01]  /*62a20*/  LDL.LU R245, [R1+0x64c] ;  /* 0x00064c0001f57983 */ /* 0x000f220000300800 */
[----:B------:R-:W-:-:S03]  /*62a30*/  IMAD.WIDE R224, R0, 0x4, R216 ;  /* 0x0000000400e07825 */ /* 0x000fc600078e02d8 */
[----:B------:R-:W4:Y:S04]  /*62a40*/  LDL.LU R244, [R1+0x33c] ;  /* 0x00033c0001f47983 */ /* 0x000f280000300800 */
[----:B------:R1:W-:Y:S01]  /*62a50*/  @P4 STG.E [R224.64], R251 ;  /* 0x000000fbe0004986 */ /* 0x0003e2000c101904 */
[----:B------:R-:W-:-:S03]  /*62a60*/  ISETP.GE.AND P4, PT, R243, c[0x0][0x17c], PT ;  /* 0x00005f00f3007a0c */ /* 0x000fc60003f86270 */
[----:B------:R1:W-:Y:S04]  /*62a70*/  @P2 STG.E [R2.64], R250 ;  /* 0x000000fa02002986 */ /* 0x0003e8000c101904 */
[----:B-1----:R-:W4:Y:S04]  /*62a80*/  LDL.LU R251, [R1+0x1dc] ;  /* 0x0001dc0001fb7983 */ /* 0x002f280000300800 */
[----:B------:R-:W4:Y:S04]  /*62a90*/  LDL.LU R250, [R1+0xac] ;  /* 0x0000ac0001fa7983 */ /* 0x000f280000300800 */
[----:B------:R-:W4:Y:S01]  /*62aa0*/  LDL.LU R243, [R1+0x778] ;  /* 0x0007780001f37983 */ /* 0x000f220000300800 */
[----:B------:R-:W-:-:S02]  /*62ab0*/  ISETP.LT.AND P3, PT, R211, c[0x0][0x178], !P0 ;  /* 0x00005e00d3007a0c */ /* 0x000fc40004761270 */
[----:B------:R-:W-:Y:S02]  /*62ac0*/  ISETP.LT.AND P5, PT, R202, c[0x0][0x178], !P0 ;  /* 0x00005e00ca007a0c */ /* 0x000fe400047a1270 */
[----:B------:R-:W-:Y:S02]  /*62ad0*/  ISETP.LT.AND P6, PT, R203, c[0x0][0x178], !P0 ;  /* 0x00005e00cb007a0c */ /* 0x000fe400047c1270 */
[----:B------:R-:W-:Y:S02]  /*62ae0*/  ISETP.LT.AND P0, PT, R183, c[0x0][0x178], !P0 ;  /* 0x00005e00b7007a0c */ /* 0x000fe40004701270 */
[----:B---3--:R-:W-:Y:S02]  /*62af0*/  ISETP.GE.AND P1, PT, R240, c[0x0][0x17c], PT ;  /* 0x00005f00f0007a0c */ /* 0x008fe40003f26270 */
        /* <DEDUP_REMOVED lines=8> */
[----:B----4-:R2:W-:Y:S01]  /*62b80*/  @P5 STG.E [R2.64], R247 ;  /* 0x000000f702005986 */ /* 0x0105e2000c101904 */
        /* <DEDUP_REMOVED lines=279> */
[----:B-1----:R-:W2:Y:S01]  /*63d00*/  LDL.LU R242, [R1+0x28] ;  /* 0x0000280001f27983 */ /* 0x002ea20000300800 */
        /* <DEDUP_REMOVED lines=11> */
[----:B---3--:R-:W-:-:S04]  /*63dc0*/  ISETP.GE.AND P0, PT, R240, c[0x0][0x17c], PT ;  /* 0x00005f00f0007a0c */ /* 0x008fc80003f06270 */
[----:B------:R-:W-:Y:S02]  /*63dd0*/  ISETP.LT.AND P3, PT, R211, c[0x0][0x178], !P0 ;  /* 0x00005e00d3007a0c */ /* 0x000fe40004761270 */
[----:B------:R-:W-:Y:S02]  /*63de0*/  ISETP.LT.AND P5, PT, R202, c[0x0][0x178], !P0 ;  /* 0x00005e00ca007a0c */ /* 0x000fe400047a1270 */
[----:B------:R-:W-:Y:S02]  /*63df0*/  IADD3 R240, R0, c[0x0][0x198], RZ ;  /* 0x0000660000f07a10 */ /* 0x000fe40007ffe0ff */
[----:B------:R-:W-:-:S03]  /*63e00*/  ISETP.LT.AND P6, PT, R203, c[0x0][0x178], !P0 ;  /* 0x00005e00cb007a0c */ /* 0x000fc600047c1270 */
        /* <DEDUP_REMOVED lines=14> */
[----:B---3--:R-:W2:Y:S03]  /*63ef0*/  LDL.LU R246, [R1+0x22a8] ;  /* 0x0022a80001f67983 */ /* 0x008ea60000300800 */
[C---:B------:R-:W-:Y:S01]  /*63f00*/  IMAD.WIDE R224, R0.reuse, 0x4, R4 ;  /* 0x0000000400e07825 */ /* 0x040fe200078e0204 */
[C---:B------:R-:W-:Y:S01]  /*63f10*/  IADD3 R240, R0.reuse, c[0x0][0x198], RZ ;  /* 0x0000660000f07a10 */ /* 0x040fe20007ffe0ff */
        /* <DEDUP_REMOVED lines=9> */
[----:B------:R-:W3:Y:S04]  /*63fb0*/  LDL.LU R244, [R1+0x57c] ;  /* 0x00057c0001f47983 */ /* 0x000ee80000300800 */
[----:B------:R1:W-:Y:S04]  /*63fc0*/  @P1 STG.E [R2.64], R251 ;  /* 0x000000fb02001986 */ /* 0x0003e8000c101904 */
[----:B------:R1:W-:Y:S04]  /*63fd0*/  @P5 STG.E [R224.64], R250 ;  /* 0x000000fae0005986 */ /* 0x0003e8000c101904 */
[----:B------:R1:W-:Y:S04]  /*63fe0*/  @P6 STG.E [R226.64], R243 ;  /* 0x000000f3e2006986 */ /* 0x0003e8000c101904 */
[----:B-1----:R-:W3:Y:S04]  /*63ff0*/  LDL.LU R251, [R1+0x2ac] ;  /* 0x0002ac0001fb7983 */ /* 0x002ee80000300800 */
[----:B------:R-:W3:Y:S04]  /*64000*/  LDL.LU R250, [R1+0x5c] ;  /* 0x00005c0001fa7983 */ /* 0x000ee80000300800 */
[----:B------:R-:W3:Y:S04]  /*64010*/  LDL.LU R226, [R1+0x578] ;  /* 0x0005780001e27983 */ /* 0x000ee80000300800 */
[----:B------:R-:W4:Y:S01]  /*64020*/  LDL.LU R227, [R1+0x2a8] ;  /* 0x0002a80001e37983 */ /* 0x000f220000300800 */
[----:B------:R-:W-:-:S02]  /*64030*/  ISETP.LT.AND P0, PT, R202, c[0x0][0x178], !P4 ;  /* 0x00005e00ca007a0c */ /* 0x000fc40006701270 */
[----:B------:R-:W-:Y:S01]  /*64040*/  ISETP.LT.AND P3, PT, R203, c[0x0][0x178], !P4 ;  /* 0x00005e00cb007a0c */ /* 0x000fe20006761270 */
[----:B------:R-:W-:-:S04]  /*64050*/  IMAD.WIDE R224, R240, 0x4, R218 ;  /* 0x00000004f0e07825 */ /* 0x000fc800078e02da */
[C---:B------:R-:W-:Y:S01]  /*64060*/  IMAD.WIDE R2, R240.reuse, 0x4, R216 ;  /* 0x00000004f0027825 */ /* 0x040fe200078e02d8 */
[----:B------:R-:W-:Y:S02]  /*64070*/  ISETP.LT.AND P4, PT, R183, c[0x0][0x178], !P4 ;  /* 0x00005e00b7007a0c */ /* 0x000fe40006781270 */
[----:B------:R-:W-:Y:S02]  /*64080*/  IADD3 R0, R240, c[0x0][0x198], RZ ;  /* 0x00006600f0007a10 */ /* 0x000fe40007ffe0ff */
[----:B--2---:R-:W-:Y:S02]  /*64090*/  ISETP.GE.AND P2, PT, R246, c[0x0][0x17c], PT ;  /* 0x00005f00f6007a0c */ /* 0x004fe40003f46270 */
[----:B------:R-:W2:Y:S02]  /*640a0*/  LDL.LU R246, [R1+0x22b0] ;  /* 0x0022b00001f67983 */ /* 0x000ea40000300800 */
[----:B------:R-:W-:Y:S02]  /*640b0*/  ISETP.LT.AND P5, PT, R211, c[0x0][0x178], !P2 ;  /* 0x00005e00d3007a0c */ /* 0x000fe400057a1270 */
[----:B------:R-:W-:-:S02]  /*640c0*/  ISETP.LT.AND P6, PT, R202, c[0x0][0x178], !P2 ;  /* 0x00005e00ca007a0c */ /* 0x000fc400057c1270 */
[----:B------:R-:W-:Y:S02]  /*640d0*/  ISETP.GE.AND P1, PT, R241, c[0x0][0x17c], PT ;  /* 0x00005f00f1007a0c */ /* 0x000fe40003f26270 */
[----:B------:R-:W2:Y:S04]  /*640e0*/  LDL.LU R241, [R1+0x22b4] ;  /* 0x0022b40001f17983 */ /* 0x000ea80000300800 */
[----:B------:R-:W2:Y:S04]  /*640f0*/  LDL.LU R247, [R1+0x7f8] ;  /* 0x0007f80001f77983 */ /* 0x000ea80000300800 */
[----:B------:R-:W2:Y:S04]  /*64100*/  LDL.LU R243, [R1+0x2b8] ;  /* 0x0002b80001f37983 */ /* 0x000ea80000300800 */
[----:B---3--:R-:W-:Y:S04]  /*64110*/  @P0 STG.E [R224.64], R226 ;  /* 0x000000e2e0000986 */ /* 0x008fe8000c101904 */
[----:B----4-:R1:W-:Y:S02]  /*64120*/  @P3 STG.E [R2.64], R227 ;  /* 0x000000e302003986 */ /* 0x0103e4000c101904 */
[----:B-1----:R-:W-:-:S02]  /*64130*/  IMAD.WIDE R2, R240, 0x4, R6 ;  /* 0x00000004f0027825 */ /* 0x002fc400078e0206 */
[----:B------:R-:W3:Y:S02]  /*64140*/  LDL.LU R240, [R1+0x818] ;  /* 0x0008180001f07983 */ /* 0x000ee40000300800 */
[----:B------:R-:W-:-:S04]  /*64150*/  IMAD.WIDE R224, R0, 0x4, R4 ;  /* 0x0000000400e07825 */ /* 0x000fc800078e0204 */
[----:B------:R-:W-:Y:S01]  /*64160*/  IMAD.WIDE R226, R0, 0x4, R218 ;  /* 0x0000000400e27825 */ /* 0x000fe200078e02da */
[----:B------:R1:W-:Y:S04]  /*64170*/  @P4 STG.E [R2.64], R242 ;  /* 0x000000f202004986 */ /* 0x0003e8000c101904 */
[----:B------:R4:W-:Y:S04]  /*64180*/  @P5 STG.E [R224.64], R245 ;  /* 0x000000f5e0005986 */ /* 0x0009e8000c101904 */
[----:B------:R4:W-:Y:S04]  /*64190*/  @P6 STG.E [R226.64], R244 ;  /* 0x000000f4e2006986 */ /* 0x0009e8000c101904 */
[----:B-1----:R-:W3:Y:S04]  /*641a0*/  LDL.LU R242, [R1+0x18] ;  /* 0x0000180001f27983 */ /* 0x002ee80000300800 */
[----:B----4-:R-:W4:Y:S04]  /*641b0*/  LDL.LU R245, [R1+0x81c] ;  /* 0x00081c0001f57983 */ /* 0x010f280000300800 */
[----:B------:R-:W4:Y:S01]  /*641c0*/  LDL.LU R244, [R1+0x7fc] ;  /* 0x0007fc0001f47983 */ /* 0x000f220000300800 */
[----:B------:R-:W-:-:S02]  /*641d0*/  ISETP.LT.AND P3, PT, R203, c[0x0][0x178], !P2 ;  /* 0x00005e00cb007a0c */ /* 0x000fc40005761270 */
[----:B------:R-:W-:Y:S01]  /*641e0*/  ISETP.LT.AND P2, PT, R183, c[0x0][0x178], !P2 ;  /* 0x00005e00b7007a0c */ /* 0x000fe20005741270 */
[----:B------:R-:W-:-:S04]  /*641f0*/  IMAD.WIDE R2, R0, 0x4, R216 ;  /* 0x0000000400027825 */ /* 0x000fc800078e02d8 */
[C---:B------:R-:W-:Y:S01]  /*64200*/  IMAD.WIDE R224, R0.reuse, 0x4, R6 ;  /* 0x0000000400e07825 */ /* 0x040fe200078e0206 */
[----:B------:R-:W-:-:S05]  /*64210*/  IADD3 R0, R0, c[0x0][0x198], RZ ;  /* 0x0000660000007a10 */ /* 0x000fca0007ffe0ff */
[----:B------:R1:W-:Y:S04]  /*64220*/  @P3 STG.E [R2.64], R251 ;  /* 0x000000fb02003986 */ /* 0x0003e8000c101904 */
[----:B------:R1:W-:Y:S01]  /*64230*/  @P2 STG.E [R224.64], R250 ;  /* 0x000000fae0002986 */ /* 0x0003e2000c101904 */
[----:B------:R-:W-:Y:S01]  /*64240*/  ISETP.LT.AND P2, PT, R211, c[0x0][0x178], !P1 ;  /* 0x00005e00d3007a0c */ /* 0x000fe20004f41270 */
[C---:B-1----:R-:W-:Y:S02]  /*64250*/  IMAD.WIDE R2, R0.reuse, 0x4, R4 ;  /* 0x0000000400027825 */ /* 0x042fe400078e0204 */
[----:B------:R-:W4:Y:S02]  /*64260*/  LDL.LU R251, [R1+0x2bc] ;  /* 0x0002bc0001fb7983 */ /* 0x000f240000300800 */
[----:B------:R-:W-:-:S02]  /*64270*/  IMAD.WIDE R224, R0, 0x4, R218 ;  /* 0x0000000400e07825 */ /* 0x000fc400078e02da */
[----:B------:R-:W4:Y:S02]  /*64280*/  LDL.LU R250, [R1+0x1c] ;  /* 0x00001c0001fa7983 */ /* 0x000f240000300800 */
[----:B------:R-:W-:Y:S01]  /*64290*/  IMAD.WIDE R226, R0, 0x4, R216 ;  /* 0x0000000400e27825 */ /* 0x000fe200078e02d8 */
[----:B--2---:R-:W-:Y:S02]  /*642a0*/  ISETP.GE.AND P0, PT, R246, c[0x0][0x17c], PT ;  /* 0x00005f00f6007a0c */ /* 0x004fe40003f06270 */
[----:B------:R-:W2:Y:S02]  /*642b0*/  LDL.LU R246, [R1+0x838] ;  /* 0x0008380001f67983 */ /* 0x000ea40000300800 */
[----:B------:R-:W-:Y:S02]  /*642c0*/  ISETP.LT.AND P4, PT, R211, c[0x0][0x178], !P0 ;  /* 0x00005e00d3007a0c */ /* 0x000fe40004781270 */
[----:B------:R-:W-:Y:S02]  /*642d0*/  ISETP.LT.AND P5, PT, R202, c[0x0][0x178], !P0 ;  /* 0x00005e00ca007a0c */ /* 0x000fe400047a1270 */
[----:B------:R-:W-:-:S02]  /*642e0*/  ISETP.LT.AND P6, PT, R203, c[0x0][0x178], !P0 ;  /* 0x00005e00cb007a0c */ /* 0x000fc400047c1270 */
[----:B------:R-:W-:Y:S02]  /*642f0*/  ISETP.LT.AND P0, PT, R183, c[0x0][0x178], !P0 ;  /* 0x00005e00b7007a0c */ /* 0x000fe40004701270 */
[----:B------:R-:W-:Y:S02]  /*64300*/  ISETP.GE.AND P3, PT, R241, c[0x0][0x17c], PT ;  /* 0x00005f00f1007a0c */ /* 0x000fe40003f66270 */
[----:B------:R-:W2:Y:S04]  /*64310*/  LDL.LU R241, [R1+0x808] ;  /* 0x0008080001f17983 */ /* 0x000ea80000300800 */
[----:B---3--:R1:W-:Y:S01]  /*64320*/  @P4 STG.E [R2.64], R240 ;  /* 0x000000f002004986 */ /* 0x0083e2000c101904 */
[----:B------:R-:W-:-:S03]  /*64330*/  ISETP.LT.AND P4, PT, R202, c[0x0][0x178], !P1 ;  /* 0x00005e00ca007a0c */ /* 0x000fc60004f81270 */
[----:B------:R3:W-:Y:S01]  /*64340*/  @P5 STG.E [R224.64], R247 ;  /* 0x000000f7e0005986 */ /* 0x0007e2000c101904 */
[C---:B-1----:R-:W-:Y:S01]  /*64350*/  IADD3 R240, R0.reuse, c[0x0][0x198], RZ ;  /* 0x0000660000f07a10 */ /* 0x042fe20007ffe0ff */
[----:B------:R-:W-:Y:S02]  /*64360*/  IMAD.WIDE R2, R0, 0x4, R6 ;  /* 0x0000000400027825 */ /* 0x000fe400078e0206 */
[----:B------:R1:W-:Y:S02]  /*64370*/  @P6 STG.E [R226.64], R243 ;  /* 0x000000f3e2006986 */ /* 0x0003e4000c101904 */
[C---:B---3--:R-:W-:Y:S02]  /*64380*/  IMAD.WIDE R224, R240.reuse, 0x4, R4 ;  /* 0x00000004f0e07825 */ /* 0x048fe400078e0204 */
[----:B------:R-:W3:Y:S04]  /*64390*/  LDL.LU R247, [R1+0x22b8] ;  /* 0x0022b80001f77983 */ /* 0x000ee80000300800 */
[----:B------:R4:W-:Y:S01]  /*643a0*/  @P0 STG.E [R2.64], R242 ;  /* 0x000000f202000986 */ /* 0x0009e2000c101904 */
[----:B-1----:R-:W-:-:S03]  /*643b0*/  IMAD.WIDE R226, R240, 0x4, R218 ;  /* 0x00000004f0e27825 */ /* 0x002fc600078e02da */
[----:B----4-:R1:W-:Y:S04]  /*643c0*/  @P2 STG.E [R224.64], R245 ;  /* 0x000000f5e0002986 */ /* 0x0103e8000c101904 */
[----:B------:R4:W-:Y:S01]  /*643d0*/  @P4 STG.E [R226.64], R244 ;  /* 0x000000f4e2004986 */ /* 0x0009e2000c101904 */
[C---:B------:R-:W-:Y:S01]  /*643e0*/  IADD3 R0, R240.reuse, c[0x0][0x198], RZ ;  /* 0x00006600f0007a10 */ /* 0x040fe20007ffe0ff */
[----:B------:R-:W-:-:S04]  /*643f0*/  IMAD.WIDE R2, R240, 0x4, R216 ;  /* 0x00000004f0027825 */ /* 0x000fc800078e02d8 */
[----:B-1----:R-:W-:Y:S01]  /*64400*/  IMAD.WIDE R224, R240, 0x4, R6 ;  /* 0x00000004f0e07825 */ /* 0x002fe200078e0206 */
[----:B----4-:R-:W4:Y:S04]  /*64410*/  LDL.LU R244, [R1+0x22bc] ;  /* 0x0022bc0001f47983 */ /* 0x010f280000300800 */
[----:B------:R-:W4:Y:S04]  /*64420*/  LDL.LU R243, [R1+0x78] ;  /* 0x0000780001f37983 */ /* 0x000f280000300800 */
[----:B------:R-:W4:Y:S04]  /*64430*/  LDL.LU R242, [R1+0x83c] ;  /* 0x00083c0001f27983 */ /* 0x000f280000300800 */
[----:B------:R-:W4:Y:S04]  /*64440*/  LDL.LU R245, [R1+0x82c] ;  /* 0x00082c0001f57983 */ /* 0x000f280000300800 */
[----:B------:R-:W4:Y:S01]  /*64450*/  LDL.LU R240, [R1+0x828] ;  /* 0x0008280001f07983 */ /* 0x000f220000300800 */
[----:B------:R-:W-:-:S02]  /*64460*/  ISETP.LT.AND P5, PT, R183, c[0x0][0x178], !P1 ;  /* 0x00005e00b7007a0c */ /* 0x000fc40004fa1270 */
[----:B------:R-:W-:Y:S02]  /*64470*/  ISETP.LT.AND P1, PT, R203, c[0x0][0x178], !P1 ;  /* 0x00005e00cb007a0c */ /* 0x000fe40004f21270 */
[----:B------:R-:W-:Y:S01]  /*64480*/  ISETP.LT.AND P6, PT, R211, c[0x0][0x178], !P3 ;  /* 0x00005e00d3007a0c */ /* 0x000fe20005fc1270 */
[----:B------:R-:W-:Y:S01]  /*64490*/  IMAD.WIDE R226, R0, 0x4, R4 ;  /* 0x0000000400e27825 */ /* 0x000fe200078e0204 */
[----:B------:R-:W-:-:S09]  /*644a0*/  ISETP.LT.AND P0, PT, R202, c[0x0][0x178], !P3 ;  /* 0x00005e00ca007a0c */ /* 0x000fd20005f01270 */
[----:B------:R1:W-:Y:S04]  /*644b0*/  @P1 STG.E [R2.64], R251 ;  /* 0x000000fb02001986 */ /* 0x0003e8000c101904 */
[----:B------:R1:W-:Y:S04]  /*644c0*/  @P5 STG.E [R224.64], R250 ;  /* 0x000000fae0005986 */ /* 0x0003e8000c101904 */
[----:B-1----:R-:W4:Y:S04]  /*644d0*/  LDL.LU R251, [R1+0x80c] ;  /* 0x00080c0001fb7983 */ /* 0x002f280000300800 */
[----:B------:R-:W4:Y:S01]  /*644e0*/  LDL.LU R250, [R1+0x7c] ;  /* 0x00007c0001fa7983 */ /* 0x000f220000300800 */
[C---:B------:R-:W-:Y:S01]  /*644f0*/  IMAD.WIDE R224, R0.reuse, 0x4, R218 ;  /* 0x0000000400e07825 */ /* 0x040fe200078e02da */
[----:B------:R-:W-:-:S02]  /*64500*/  IADD3 R2, R0, c[0x0][0x198], RZ ;  /* 0x0000660000027a10 */ /* 0x000fc40007ffe0ff */
[----:B--2---:R1:W-:Y:S04]  /*64510*/  @P6 STG.E [R226.64], R246 ;  /* 0x000000f6e2006986 */ /* 0x0043e8000c101904 */
[----:B-1----:R-:W2:Y:S01]  /*64520*/  LDL.LU R246, [R1+0x22c0] ;  /* 0x0022c00001f67983 */ /* 0x002ea20000300800 */
[----:B------:R-:W-:Y:S01]  /*64530*/  IMAD.WIDE R226, R0, 0x4, R216 ;  /* 0x0000000400e27825 */ /* 0x000fe200078e02d8 */
[----:B---3--:R-:W-:Y:S02]  /*64540*/  ISETP.GE.AND P2, PT, R247, c[0x0][0x17c], PT ;  /* 0x00005f00f7007a0c */ /* 0x008fe40003f46270 */
[----:B----4-:R-:W-:Y:S02]  /*64550*/  ISETP.GE.AND P1, PT, R244, c[0x0][0x17c], PT ;  /* 0x00005f00f4007a0c */ /* 0x010fe40003f26270 */
[----:B------:R-:W3:Y:S04]  /*64560*/  LDL.LU R244, [R1+0x22c4] ;  /* 0x0022c40001f47983 */ /* 0x000ee80000300800 */
[----:B------:R-:W4:Y:S04]  /*64570*/  LDL.LU R3, [R1+0x80] ;  /* 0x0000800001037983 */ /* 0x000f280000300800 */
[----:B------:R-:W4:Y:S04]  /*64580*/  LDL.LU R247, [R1+0x40] ;  /* 0x0000400001f77983 */ /* 0x000f280000300800 */
[----:B------:R1:W-:Y:S02]  /*64590*/  @P0 STG.E [R224.64], R240 ;  /* 0x000000f0e0000986 */ /* 0x0003e4000c101904 */
[----:B-1----:R-:W-:-:S02]  /*645a0*/  IMAD.WIDE R224, R0, 0x4, R6 ;  /* 0x0000000400e07825 */ /* 0x002fc400078e0206 */
[----:B------:R-:W4:Y:S01]  /*645b0*/  LDL.LU R0, [R1+0x840] ;  /* 0x0008400001007983 */ /* 0x000f220000300800 */
[----:B------:R-:W-:Y:S02]  /*645c0*/  ISETP.LT.AND P4, PT, R203, c[0x0][0x178], !P3 ;  /* 0x00005e00cb007a0c */ /* 0x000fe40005f81270 */
[----:B------:R-:W-:Y:S02]  /*645d0*/  ISETP.LT.AND P3, PT, R183, c[0x0][0x178], !P3 ;  /* 0x00005e00b7007a0c */ /* 0x000fe40005f61270 */
[----:B------:R-:W-:Y:S02]  /*645e0*/  ISETP.LT.AND P5, PT, R211, c[0x0][0x178], !P2 ;  /* 0x00005e00d3007a0c */ /* 0x000fe400057a1270 */
[----:B------:R-:W-:-:S07]  /*645f0*/  ISETP.LT.AND P6, PT, R202, c[0x0][0x178], !P2 ;  /* 0x00005e00ca007a0c */ /* 0x000fce00057c1270 */
[----:B------:R1:W-:Y:S01]  /*64600*/  @P4 STG.E [R226.64], R241 ;  /* 0x000000f1e2004986 */ /* 0x0003e2000c101904 */
[----:B------:R-:W-:Y:S02]  /*64610*/  ISETP.LT.AND P4, PT, R203, c[0x0][0x178], !P2 ;  /* 0x00005e00cb007a0c */ /* 0x000fe40005781270 */
[----:B------:R-:W-:Y:S01]  /*64620*/  ISETP.LT.AND P2, PT, R183, c[0x0][0x178], !P2 ;  /* 0x00005e00b7007a0c */ /* 0x000fe20005741270 */
[----:B------:R1:W-:Y:S02]  /*64630*/  @P3 STG.E [R224.64], R243 ;  /* 0x000000f3e0003986 */ /* 0x0003e4000c101904 */
[----:B-1----:R-:W-:-:S04]  /*64640*/  IMAD.WIDE R226, R2, 0x4, R4 ;  /* 0x0000000402e27825 */ /* 0x002fc800078e0204 */
[C---:B------:R-:W-:Y:S01]  /*64650*/  IMAD.WIDE R240, R2.reuse, 0x4, R218 ;  /* 0x0000000402f07825 */ /* 0x040fe200078e02da */
[----:B------:R1:W-:Y:S03]  /*64660*/  @P5 STG.E [R226.64], R242 ;  /* 0x000000f2e2005986 */ /* 0x0003e6000c101904 */
[C---:B------:R-:W-:Y:S01]  /*64670*/  IMAD.WIDE R224, R2.reuse, 0x4, R216 ;  /* 0x0000000402e07825 */ /* 0x040fe200078e02d8 */
[----:B------:R1:W-:Y:S04]  /*64680*/  @P6 STG.E [R240.64], R245 ;  /* 0x000000f5f0006986 */ /* 0x0003e8000c101904 */
[----:B------:R-:W4:Y:S01]  /*64690*/  LDL.LU R243, [R1] ;  /* 0x0000000001f37983 */ /* 0x000f220000300800 */
[C---:B-1----:R-:W-:Y:S01]  /*646a0*/  IMAD.WIDE R226, R2.reuse, 0x4, R6 ;  /* 0x0000000402e27825 */ /* 0x042fe200078e0206 */
[----:B------:R-:W-:-:S02]  /*646b0*/  IADD3 R2, R2, c[0x0][0x198], RZ ;  /* 0x0000660002027a10 */ /* 0x000fc40007ffe0ff */
[----:B------:R1:W-:Y:S03]  /*646c0*/  @P4 STG.E [R224.64], R251 ;  /* 0x000000fbe0004986 */ /* 0x0003e6000c101904 */
[C---:B------:R-:W-:Y:S01]  /*646d0*/  IMAD.WIDE R240, R2.reuse, 0x4, R4 ;  /* 0x0000000402f07825 */ /* 0x040fe200078e0204 */
[----:B------:R-:W4:Y:S04]  /*646e0*/  LDL.LU R242, [R1+0x844] ;  /* 0x0008440001f27983 */ /* 0x000f280000300800 */
[----:B------:R1:W-:Y:S02]  /*646f0*/  @P2 STG.E [R226.64], R250 ;  /* 0x000000fae2002986 */ /* 0x0003e4000c101904 */
[----:B-1----:R-:W-:-:S02]  /*64700*/  IMAD.WIDE R224, R2, 0x4, R218 ;  /* 0x0000000402e07825 */ /* 0x002fc400078e02da */
[----:B------:R-:W4:Y:S02]  /*64710*/  LDL.LU R245, [R1+0x84] ;  /* 0x0000840001f57983 */ /* 0x000f240000300800 */
[----:B------:R-:W-:Y:S01]  /*64720*/  IMAD.WIDE R226, R2, 0x4, R216 ;  /* 0x0000000402e27825 */ /* 0x000fe200078e02d8 */
[----:B--2---:R-:W-:Y:S02]  /*64730*/  ISETP.GE.AND P0, PT, R246, c[0x0][0x17c], PT ;  /* 0x00005f00f6007a0c */ /* 0x004fe40003f06270 */
[----:B------:R-:W2:Y:S02]  /*64740*/  LDL.LU R246, [R1+0x44] ;  /* 0x0000440001f67983 */ /* 0x000ea40000300800 */
[----:B------:R-:W-:Y:S02]  /*64750*/  ISETP.LT.AND P3, PT, R211, c[0x0][0x178], !P0 ;  /* 0x00005e00d3007a0c */ /* 0x000fe40004761270 */
[----:B------:R-:W-:Y:S02]  /*64760*/  ISETP.LT.AND P5, PT, R202, c[0x0][0x178], !P0 ;  /* 0x00005e00ca007a0c */ /* 0x000fe400047a1270 */
[----:B------:R-:W-:-:S02]  /*64770*/  ISETP.LT.AND P6, PT, R203, c[0x0][0x178], !P0 ;  /* 0x00005e00cb007a0c */ /* 0x000fc400047c1270 */
[----:B---3--:R-:W-:Y:S02]  /*64780*/  ISETP.GE.AND P4, PT, R244, c[0x0][0x17c], PT ;  /* 0x00005f00f4007a0c */ /* 0x008fe40003f86270 */
[----:B------:R-:W3:Y:S04]  /*64790*/  LDL.LU R244, [R1+0x4] ;  /* 0x0000040001f47983 */ /* 0x000ee80000300800 */
[----:B------:R-:W3:Y:S04]  /*647a0*/  LDL.LU R251, [R1+0x870] ;  /* 0x0008700001fb7983 */ /* 0x000ee80000300800 */
[----:B------:R-:W3:Y:S04]  /*647b0*/  LDL.LU R250, [R1+0x510] ;  /* 0x0005100001fa7983 */ /* 0x000ee80000300800 */
[----:B----4-:R-:W-:Y:S04]  /*647c0*/  @P3 STG.E [R240.64], R0 ;  /* 0x00000000f0003986 */ /* 0x010fe8000c101904 */
[----:B------:R-:W-:Y:S04]  /*647d0*/  @P5 STG.E [R224.64], R3 ;  /* 0x00000003e0005986 */ /* 0x000fe8000c101904 */
[----:B------:R1:W-:Y:S04]  /*647e0*/  @P6 STG.E [R226.64], R247 ;  /* 0x000000f7e2006986 */ /* 0x0003e8000c101904 */
[----:B-1----:R-:W4:Y:S01]  /*647f0*/  LDL.LU R247, [R1+0x22c8] ;  /* 0x0022c80001f77983 */ /* 0x002f220000300800 */
[----:B------:R-:W-:-:S02]  /*64800*/  ISETP.LT.AND P0, PT, R183, c[0x0][0x178], !P0 ;  /* 0x00005e00b7007a0c */ /* 0x000fc40004701270 */
[----:B------:R-:W-:Y:S02]  /*64810*/  ISETP.LT.AND P2, PT, R211, c[0x0][0x178], !P1 ;  /* 0x00005e00d3007a0c */ /* 0x000fe40004f41270 */
[----:B------:R-:W-:Y:S02]  /*64820*/  ISETP.LT.AND P3, PT, R202, c[0x0][0x178], !P1 ;  /* 0x00005e00ca007a0c */ /* 0x000fe40004f61270 */
[C---:B------:R-:W-:Y:S01]  /*64830*/  IADD3 R0, R2.reuse, c[0x0][0x198], RZ ;  /* 0x0000660002007a10 */ /* 0x040fe20007ffe0ff */
[----:B------:R-:W-:Y:S01]  /*64840*/  IMAD.WIDE R2, R2, 0x4, R6 ;  /* 0x0000000402027825 */ /* 0x000fe200078e0206 */
[----:B------:R-:W-:Y:S02]  /*64850*/  ISETP.LT.AND P5, PT, R183, c[0x0][0x178], !P1 ;  /* 0x00005e00b7007a0c */ /* 0x000fe40004fa1270 */
[----:B------:R-:W-:Y:S01]  /*64860*/  ISETP.LT.AND P1, PT, R203, c[0x0][0x178], !P1 ;  /* 0x00005e00cb007a0c */ /* 0x000fe20004f21270 */
[----:B------:R-:W-:Y:S01]  /*64870*/  IMAD.WIDE R226, R0, 0x4, R4 ;  /* 0x0000000400e27825 */ /* 0x000fe200078e0204 */
[----:B------:R-:W-:-:S03]  /*64880*/  ISETP.LT.AND P6, PT, R211, c[0x0][0x178], !P4 ;  /* 0x00005e00d3007a0c */ /* 0x000fc600067c1270 */
[C---:B------:R-:W-:Y:S01]  /*64890*/  IMAD.WIDE R224, R0.reuse, 0x4, R218 ;  /* 0x0000000400e07825 */ /* 0x040fe200078e02da */
[----:B------:R1:W-:Y:S04]  /*648a0*/  @P0 STG.E [R2.64], R243 ;  /* 0x000000f302000986 */ /* 0x0003e8000c101904 */
[----:B------:R1:W-:Y:S02]  /*648b0*/  @P2 STG.E [R226.64], R242 ;  /* 0x000000f2e2002986 */ /* 0x0003e4000c101904 */
[----:B-1----:R-:W-:Y:S02]  /*648c0*/  IADD3 R2, R0, c[0x0][0x198], RZ ;  /* 0x0000660000027a10 */ /* 0x002fe40007ffe0ff */
[----:B------:R-:W4:Y:S04]  /*648d0*/  LDL.LU R3, [R1+0x260] ;  /* 0x0002600001037983 */ /* 0x000f280000300800 */
[----:B------:R1:W-:Y:S01]  /*648e0*/  @P3 STG.E [R224.64], R245 ;  /* 0x000000f5e0003986 */ /* 0x0003e2000c101904 */
[----:B------:R-:W-:-:S03]  /*648f0*/  IMAD.WIDE R240, R2, 0x4, R4 ;  /* 0x0000000402f07825 */ /* 0x000fc600078e0204 */
[----:B------:R-:W4:Y:S01]  /*64900*/  LDL.LU R243, [R1+0x22cc] ;  /* 0x0022cc0001f37983 */ /* 0x000f220000300800 */
[----:B------:R-:W-:-:S03]  /*64910*/  IMAD.WIDE R226, R0, 0x4, R6 ;  /* 0x0000000400e27825 */ /* 0x000fc600078e0206 */
[----:B------:R-:W4:Y:S01]  /*64920*/  LDL.LU R242, [R1+0x874] ;  /* 0x0008740001f27983 */ /* 0x000f220000300800 */
[----:B-1----:R-:W-:-:S03]  /*64930*/  IMAD.WIDE R224, R0, 0x4, R216 ;  /* 0x0000000400e07825 */ /* 0x002fc600078e02d8 */
[----:B------:R-:W4:Y:S04]  /*64940*/  LDL.LU R245, [R1+0x514] ;  /* 0x0005140001f57983 */ /* 0x000f280000300800 */
[----:B--2---:R-:W-:Y:S04]  /*64950*/  @P1 STG.E [R224.64], R246 ;  /* 0x000000f6e0001986 */ /* 0x004fe8000c101904 */
[----:B---3--:R1:W-:Y:S04]  /*64960*/  @P5 STG.E [R226.64], R244 ;  /* 0x000000f4e2005986 */ /* 0x0083e8000c101904 */
[----:B------:R2:W-:Y:S01]  /*64970*/  @P6 STG.E [R240.64], R251 ;  /* 0x000000fbf0006986 */ /* 0x0005e2000c101904 */
[----:B----4-:R-:W-:-:S03]  /*64980*/  ISETP.GE.AND P2, PT, R247, c[0x0][0x17c], PT ;  /* 0x00005f00f7007a0c */ /* 0x010fc60003f46270 */
[----:B------:R-:W3:Y:S04]  /*64990*/  LDL.LU R247, [R1+0x264] ;  /* 0x0002640001f77983 */ /* 0x000ee80000300800 */
[----:B-1----:R-:W4:Y:S04]  /*649a0*/  LDL.LU R244, [R1+0x34] ;  /* 0x0000340001f47983 */ /* 0x002f280000300800 */
[----:B--2---:R-:W2:Y:S04]  /*649b0*/  LDL.LU R251, [R1+0x22d0] ;  /* 0x0022d00001fb7983 */ /* 0x004ea80000300800 */
[----:B------:R-:W3:Y:S01]  /*649c0*/  LDL.LU R241, [R1+0x30] ;  /* 0x0000300001f17983 */ /* 0x000ee20000300800 */
[----:B------:R-:W-:-:S02]  /*649d0*/  ISETP.LT.AND P0, PT, R202, c[0x0][0x178], !P4 ;  /* 0x00005e00ca007a0c */ /* 0x000fc40006701270 */
[----:B------:R-:W-:Y:S01]  /*649e0*/  ISETP.LT.AND P3, PT, R203, c[0x0][0x178], !P4 ;  /* 0x00005e00cb007a0c */ /* 0x000fe20006761270 */
[C---:B------:R-:W-:Y:S01]  /*649f0*/  IMAD.WIDE R224, R2.reuse, 0x4, R218 ;  /* 0x0000000402e07825 */ /* 0x040fe200078e02da */
[----:B------:R-:W-:Y:S01]  /*64a00*/  ISETP.LT.AND P4, PT, R183, c[0x0][0x178], !P4 ;  /* 0x00005e00b7007a0c */ /* 0x000fe20006781270 */
[----:B------:R-:W4:Y:S02]  /*64a10*/  LDL.LU R240, [R1+0x22d4] ;  /* 0x0022d40001f07983 */ /* 0x000f240000300800 */
[C---:B------:R-:W-:Y:S01]  /*64a20*/  IMAD.WIDE R226, R2.reuse, 0x4, R216 ;  /* 0x0000000402e27825 */ /* 0x040fe200078e02d8 */
[----:B------:R-:W-:Y:S01]  /*64a30*/  IADD3 R0, R2, c[0x0][0x198], RZ ;  /* 0x0000660002007a10 */ /* 0x000fe20007ffe0ff */
[----:B------:R-:W4:Y:S04]  /*64a40*/  LDL.LU R246, [R1+0x520] ;  /* 0x0005200001f67983 */ /* 0x000f280000300800 */
[----:B------:R-:W-:Y:S04]  /*64a50*/  @P0 STG.E [R224.64], R250 ;  /* 0x000000fae0000986 */ /* 0x000fe8000c101904 */
[----:B------:R1:W-:Y:S01]  /*64a60*/  @P3 STG.E [R226.64], R3 ;  /* 0x00000003e2003986 */ /* 0x0003e2000c101904 */
[----:B------:R-:W-:-:S03]  /*64a70*/  ISETP.GE.AND P1, PT, R243, c[0x0][0x17c], PT ;  /* 0x00005f00f3007a0c */ /* 0x000fc60003f26270 */
[----:B------:R-:W4:Y:S01]  /*64a80*/  LDL.LU R243, [R1+0x290] ;  /* 0x0002900001f37983 */ /* 0x000f220000300800 */
[----:B-1----:R-:W-:-:S03]  /*64a90*/  IMAD.WIDE R2, R2, 0x4, R6 ;  /* 0x0000000402027825 */ /* 0x002fc600078e0206 */
[----:B------:R-:W4:Y:S01]  /*64aa0*/  LDL.LU R250, [R1+0x25e4] ;  /* 0x0025e40001fa7983 */ /* 0x000f220000300800 */
[----:B--2---:R-:W-:-:S03]  /*64ab0*/  ISETP.GE.AND P0, PT, R251, c[0x0][0x17c], PT ;  /* 0x00005f00fb007a0c */ /* 0x004fc60003f06270 */
[----:B------:R-:W2:Y:S04]  /*64ac0*/  LDL.LU R251, [R1+0x25e0] ;  /* 0x0025e00001fb7983 */ /* 0x000ea80000300800 */
[----:B---3--:R1:W-:Y:S04]  /*64ad0*/  @P4 STG.E [R2.64], R241 ;  /* 0x000000f102004986 */ /* 0x0083e8000c101904 */
[----:B-1----:R-:W3:Y:S01]  /*64ae0*/  LDL.LU R3, [R1+0x890] ;  /* 0x0008900001037983 */ /* 0x002ee20000300800 */
[----:B------:R-:W-:Y:S02]  /*64af0*/  ISETP.LT.AND P5, PT, R211, c[0x0][0x178], !P2 ;  /* 0x00005e00d3007a0c */ /* 0x000fe400057a1270 */
[----:B------:R-:W-:-:S02]  /*64b00*/  ISETP.LT.AND P6, PT, R202, c[0x0][0x178], !P2 ;  /* 0x00005e00ca007a0c */ /* 0x000fc400057c1270 */
[----:B------:R-:W-:Y:S01]  /*64b10*/  ISETP.LT.AND P3, PT, R203, c[0x0][0x178], !P2 ;  /* 0x00005e00cb007a0c */ /* 0x000fe20005761270 */
[C---:B------:R-:W-:Y:S01]  /*64b20*/  IMAD.WIDE R224, R0.reuse, 0x4, R4 ;  /* 0x0000000400e07825 */ /* 0x040fe200078e0204 */
[----:B------:R-:W-:Y:S02]  /*64b30*/  ISETP.LT.AND P2, PT, R183, c[0x0][0x178], !P2 ;  /* 0x00005e00b7007a0c */ /* 0x000fe40005741270 */
[----:B------:R-:W-:Y:S01]  /*64b40*/  ISETP.LT.AND P4, PT, R211, c[0x0][0x178], !P0 ;  /* 0x00005e00d3007a0c */ /* 0x000fe20004781270 */
[C---:B------:R-:W-:Y:S01]  /*64b50*/  IMAD.WIDE R226, R0.reuse, 0x4, R218 ;  /* 0x0000000400e27825 */ /* 0x040fe200078e02da */
[----:B------:R-:W-:-:S03]  /*64b60*/  IADD3 R2, R0, c[0x0][0x198], RZ ;  /* 0x0000660000027a10 */ /* 0x000fc60007ffe0ff */
[----:B------:R1:W-:Y:S01]  /*64b70*/  @P5 STG.E [R224.64], R242 ;  /* 0x000000f2e0005986 */ /* 0x0003e2000c101904 */
[----:B------:R-:W-:-:S03]  /*64b80*/  ISETP.LT.AND P5, PT, R202, c[0x0][0x178], !P0 ;  /* 0x00005e00ca007a0c */ /* 0x000fc600047a1270 */
[----:B------:R4:W-:Y:S01]  /*64b90*/  @P6 STG.E [R226.64], R245 ;  /* 0x000000f5e2006986 */ /* 0x0009e2000c101904 */
[----:B-1----:R-:W-:-:S03]  /*64ba0*/  IMAD.WIDE R224, R0, 0x4, R216 ;  /* 0x0000000400e07825 */ /* 0x002fc600078e02d8 */
[----:B------:R-:W2:Y:S01]  /*64bb0*/  LDL.LU R242, [R1+0x894] ;  /* 0x0008940001f27983 */ /* 0x000ea20000300800 */
[----:B----4-:R-:W-:-:S03]  /*64bc0*/  IMAD.WIDE R226, R0, 0x4, R6 ;  /* 0x0000000400e27825 */ /* 0x010fc600078e0206 */
[----:B------:R1:W-:Y:S01]  /*64bd0*/  @P3 STG.E [R224.64], R247 ;  /* 0x000000f7e0003986 */ /* 0x0003e2000c101904 */
[----:B------:R-:W-:Y:S01]  /*64be0*/  ISETP.GE.AND P3, PT, R240, c[0x0][0x17c], PT ;  /* 0x00005f00f0007a0c */ /* 0x000fe20003f66270 */
[C---:B------:R-:W-:Y:S02]  /*64bf0*/  IMAD.WIDE R240, R2.reuse, 0x4, R4 ;  /* 0x0000000402f07825 */ /* 0x040fe400078e0204 */
[----:B------:R-:W4:Y:S04]  /*64c00*/  LDL.LU R245, [R1+0x524] ;  /* 0x0005240001f57983 */ /* 0x000f280000300800 */
[----:B------:R1:W-:Y:S02]  /*64c10*/  @P2 STG.E [R226.64], R244 ;  /* 0x000000f4e2002986 */ /* 0x0003e4000c101904 */
[----:B-1----:R-:W-:-:S02]  /*64c20*/  IMAD.WIDE R224, R2, 0x4, R218 ;  /* 0x0000000402e07825 */ /* 0x002fc400078e02da */
[----:B------:R-:W2:Y:S04]  /*64c30*/  LDL.LU R244, [R1+0x294] ;  /* 0x0002940001f47983 */ /* 0x000ea80000300800 */
[----:B------:R-:W2:Y:S01]  /*64c40*/  LDL.LU R247, [R1+0x8b0] ;  /* 0x0008b00001f77983 */ /* 0x000ea20000300800 */
[----:B------:R-:W-:Y:S01]  /*64c50*/  ISETP.LT.AND P6, PT, R203, c[0x0][0x178], !P0 ;  /* 0x00005e00cb007a0c */ /* 0x000fe200047c1270 */
[----:B------:R-:W-:Y:S02]  /*64c60*/  IMAD.WIDE R226, R2, 0x4, R216 ;  /* 0x0000000402e27825 */ /* 0x000fe400078e02d8 */
[----:B---3--:R-:W-:Y:S04]  /*64c70*/  @P4 STG.E [R240.64], R3 ;  /* 0x00000003f0004986 */ /* 0x008fe8000c101904 */
[----:B------:R1:W-:Y:S04]  /*64c80*/  @P5 STG.E [R224.64], R246 ;  /* 0x000000f6e0005986 */ /* 0x0003e8000c101904 */
[----:B-1----:R-:W3:Y:S04]  /*64c90*/  LDL.LU R246, [R1+0x22d8] ;  /* 0x0022d80001f67983 */ /* 0x002ee80000300800 */
[----:B------:R1:W-:Y:S04]  /*64ca0*/  @P6 STG.E [R226.64], R243 ;  /* 0x000000f3e2006986 */ /* 0x0003e8000c101904 */
[----:B-1----:R-:W3:Y:S01]  /*64cb0*/  LDL.LU R243, [R1+0x22dc] ;  /* 0x0022dc0001f37983 */ /* 0x002ee20000300800 */
[----:B------:R-:W-:-:S02]  /*64cc0*/  ISETP.LT.AND P0, PT, R183, c[0x0][0x178], !P0 ;  /* 0x00005e00b7007a0c */ /* 0x000fc40004701270 */
[----:B------:R-:W-:Y:S01]  /*64cd0*/  ISETP.LT.AND P2, PT, R211, c[0x0][0x178], !P1 ;  /* 0x00005e00d3007a0c */ /* 0x000fe20004f41270 */
[----:B------:R-:W3:Y:S01]  /*64ce0*/  LDL.LU R241, [R1+0x150] ;  /* 0x0001500001f17983 */ /* 0x000ee20000300800 */
[----:B------:R-:W-:Y:S02]  /*64cf0*/  ISETP.LT.AND P4, PT, R202, c[0x0][0x178], !P1 ;  /* 0x00005e00ca007a0c */ /* 0x000fe40004f81270 */
[C---:B------:R-:W-:Y:S02]  /*64d00*/  IADD3 R0, R2.reuse, c[0x0][0x198], RZ ;  /* 0x0000660002007a10 */ /* 0x040fe40007ffe0ff */
[----:B------:R-:W-:Y:S02]  /*64d10*/  ISETP.LT.AND P5, PT, R183, c[0x0][0x178], !P1 ;  /* 0x00005e00b7007a0c */ /* 0x000fe40004fa1270 */
[----:B------:R-:W-:Y:S01]  /*64d20*/  ISETP.LT.AND P1, PT, R203, c[0x0][0x178], !P1 ;  /* 0x00005e00cb007a0c */ /* 0x000fe20004f21270 */
[----:B------:R-:W-:Y:S01]  /*64d30*/  IMAD.WIDE R2, R2, 0x4, R6 ;  /* 0x0000000402027825 */ /* 0x000fe200078e0206 */
[----:B------:R-:W-:-:S03]  /*64d40*/  ISETP.LT.AND P6, PT, R211, c[0x0][0x178], !P3 ;  /* 0x00005e00d3007a0c */ /* 0x000fc60005fc1270 */
[C---:B------:R-:W-:Y:S01]  /*64d50*/  IMAD.WIDE R224, R0.reuse, 0x4, R4 ;  /* 0x0000000400e07825 */ /* 0x040fe200078e0204 */
[----:B------:R-:W-:-:S03]  /*64d60*/  IADD3 R240, R0, c[0x0][0x198], RZ ;  /* 0x0000660000f07a10 */ /* 0x000fc60007ffe0ff */
[C---:B------:R-:W-:Y:S01]  /*64d70*/  IMAD.WIDE R226, R0.reuse, 0x4, R218 ;  /* 0x0000000400e27825 */ /* 0x040fe200078e02da */
[----:B------:R1:W-:Y:S04]  /*64d80*/  @P0 STG.E [R2.64], R248 ;  /* 0x000000f802000986 */ /* 0x0003e8000c101904 */
[----:B--2---:R2:W-:Y:S04]  /*64d90*/  @P2 STG.E [R224.64], R242 ;  /* 0x000000f2e0002986 */ /* 0x0045e8000c101904 */
[----:B----4-:R4:W-:Y:S01]  /*64da0*/  @P4 STG.E [R226.64], R245 ;  /* 0x000000f5e2004986 */ /* 0x0109e2000c101904 */
[----:B-1----:R-:W-:-:S04]  /*64db0*/  IMAD.WIDE R2, R0, 0x4, R216 ;  /* 0x0000000400027825 */ /* 0x002fc800078e02d8 */
[----:B--2---:R-:W-:Y:S01]  /*64dc0*/  IMAD.WIDE R224, R0, 0x4, R6 ;  /* 0x0000000400e07825 */ /* 0x004fe200078e0206 */
[----:B------:R-:W2:Y:S03]  /*64dd0*/  LDL.LU R242, [R1+0x8b4] ;  /* 0x0008b40001f27983 */ /* 0x000ea60000300800 */
[----:B----4-:R-:W-:Y:S01]  /*64de0*/  IMAD.WIDE R226, R240, 0x4, R4 ;  /* 0x00000004f0e27825 */ /* 0x010fe200078e0204 */
[----:B------:R-:W4:Y:S04]  /*64df0*/  LDL.LU R245, [R1+0x8a4] ;  /* 0x0008a40001f57983 */ /* 0x000f280000300800 */
[----:B------:R1:W-:Y:S04]  /*64e00*/  @P1 STG.E [R2.64], R244 ;  /* 0x000000f402001986 */ /* 0x0003e8000c101904 */
[----:B------:R-:W-:Y:S04]  /*64e10*/  @P5 STG.E [R224.64], R249 ;  /* 0x000000f9e0005986 */ /* 0x000fe8000c101904 */
[----:B------:R1:W-:Y:S01]  /*64e20*/  @P6 STG.E [R226.64], R247 ;  /* 0x000000f7e2006986 */ /* 0x0003e2000c101904 */
[----:B---3--:R-:W-:-:S03]  /*64e30*/  ISETP.GE.AND P2, PT, R246, c[0x0][0x17c], PT ;  /* 0x00005f00f6007a0c */ /* 0x008fc60003f46270 */
[----:B------:R-:W3:Y:S04]  /*64e40*/  LDL.LU R246, [R1+0x884] ;  /* 0x0008840001f67983 */ /* 0x000ee80000300800 */
[----:B-1----:R-:W2:Y:S04]  /*64e50*/  LDL.LU R244, [R1+0x154] ;  /* 0x0001540001f47983 */ /* 0x002ea80000300800 */
[----:B------:R-:W2:Y:S04]  /*64e60*/  LDL.LU R226, [R1+0x8a0] ;  /* 0x0008a00001e27983 */ /* 0x000ea80000300800 */
[----:B------:R-:W3:Y:S01]  /*64e70*/  LDL.LU R227, [R1+0x880] ;  /* 0x0008800001e37983 */ /* 0x000ee20000300800 */
[----:B------:R-:W-:-:S03]  /*64e80*/  ISETP.GE.AND P1, PT, R243, c[0x0][0x17c], PT ;  /* 0x00005f00f3007a0c */ /* 0x000fc60003f26270 */
[----:B------:R-:W4:Y:S01]  /*64e90*/  LDL.LU R243, [R1+0x22e4] ;  /* 0x0022e40001f37983 */ /* 0x000f220000300800 */
[----:B------:R-:W-:Y:S02]  /*64ea0*/  ISETP.LT.AND P0, PT, R202, c[0x0][0x178], !P3 ;  /* 0x00005e00ca007a0c */ /* 0x000fe40005f01270 */
[----:B------:R-:W-:Y:S01]  /*64eb0*/  ISETP.LT.AND P4, PT, R203, c[0x0][0x178], !P3 ;  /* 0x00005e00cb007a0c */ /* 0x000fe20005f81270 */
[C---:B------:R-:W-:Y:S01]  /*64ec0*/  IMAD.WIDE R224, R240.reuse, 0x4, R218 ;  /* 0x00000004f0e07825 */ /* 0x040fe200078e02da */
[----:B------:R-:W4:Y:S03]  /*64ed0*/  LDL.LU R249, [R1+0x848] ;  /* 0x0008480001f97983 */ /* 0x000f260000300800 */
[C---:B------:R-:W-:Y:S01]  /*64ee0*/  IMAD.WIDE R2, R240.reuse, 0x4, R216 ;  /* 0x00000004f0027825 */ /* 0x040fe200078e02d8 */
[----:B------:R-:W4:Y:S01]  /*64ef0*/  LDL.LU R248, [R1+0x88] ;  /* 0x0000880001f87983 */ /* 0x000f220000300800 */
[----:B------:R-:W-:-:S03]  /*64f00*/  IADD3 R0, R240, c[0x0][0x198], RZ ;  /* 0x00006600f0007a10 */ /* 0x000fc60007ffe0ff */
[----:B------:R-:W4:Y:S01]  /*64f10*/  LDL.LU R247, [R1+0x48] ;  /* 0x0000480001f77983 */ /* 0x000f220000300800 */
[----:B------:R-:W-:Y:S02]  /*64f20*/  ISETP.LT.AND P3, PT, R183, c[0x0][0x178], !P3 ;  /* 0x00005e00b7007a0c */ /* 0x000fe40005f61270 */
[----:B------:R-:W-:Y:S02]  /*64f30*/  ISETP.LT.AND P5, PT, R211, c[0x0][0x178], !P2 ;  /* 0x00005e00d3007a0c */ /* 0x000fe400057a1270 */
[----:B------:R-:W-:Y:S01]  /*64f40*/  ISETP.LT.AND P6, PT, R202, c[0x0][0x178], !P2 ;  /* 0x00005e00ca007a0c */ /* 0x000fe200057c1270 */
[----:B--2---:R-:W-:Y:S04]  /*64f50*/  @P0 STG.E [R224.64], R226 ;  /* 0x000000e2e0000986 */ /* 0x004fe8000c101904 */
[----:B---3--:R1:W-:Y:S02]  /*64f60*/  @P4 STG.E [R2.64], R227 ;  /* 0x000000e302004986 */ /* 0x0083e4000c101904 */
[----:B-1----:R-:W-:-:S02]  /*64f70*/  IMAD.WIDE R2, R240, 0x4, R6 ;  /* 0x00000004f0027825 */ /* 0x002fc400078e0206 */
[----:B------:R-:W2:Y:S01]  /*64f80*/  LDL.LU R240, [R1+0x22e0] ;  /* 0x0022e00001f07983 */ /* 0x000ea20000300800 */
[----:B------:R-:W-:Y:S01]  /*64f90*/  ISETP.LT.AND P4, PT, R203, c[0x0][0x178], !P2 ;  /* 0x00005e00cb007a0c */ /* 0x000fe20005781270 */
[C---:B------:R-:W-:Y:S01]  /*64fa0*/  IMAD.WIDE R224, R0.reuse, 0x4, R4 ;  /* 0x0000000400e07825 */ /* 0x040fe200078e0204 */
[----:B------:R-:W-:Y:S01]  /*64fb0*/  ISETP.LT.AND P2, PT, R183, c[0x0][0x178], !P2 ;  /* 0x00005e00b7007a0c */ /* 0x000fe20005741270 */
[----:B------:R1:W-:Y:S02]  /*64fc0*/  @P3 STG.E [R2.64], R241 ;  /* 0x000000f102003986 */ /* 0x0003e4000c101904 */
[C---:B------:R-:W-:Y:S02]  /*64fd0*/  IMAD.WIDE R226, R0.reuse, 0x4, R218 ;  /* 0x0000000400e27825 */ /* 0x040fe400078e02da */
[----:B------:R3:W-:Y:S04]  /*64fe0*/  @P5 STG.E [R224.64], R242 ;  /* 0x000000f2e0005986 */ /* 0x0007e8000c101904 */
[----:B----4-:R4:W-:Y:S04]  /*64ff0*/  @P6 STG.E [R226.64], R245 ;  /* 0x000000f5e2006986 */ /* 0x0109e8000c101904 */
[----:B-1----:R-:W2:Y:S01]  /*65000*/  LDL.LU R241, [R1+0x8] ;  /* 0x0000080001f17983 */ /* 0x002ea20000300800 */
[----:B------:R-:W-:-:S03]  /*65010*/  IMAD.WIDE R2, R0, 0x4, R6 ;  /* 0x0000000400027825 */ /* 0x000fc600078e0206 */
[----:B---3--:R-:W3:Y:S01]  /*65020*/  LDL.LU R242, [R1+0x84c] ;  /* 0x00084c0001f27983 */ /* 0x008ee20000300800 */
[----:B------:R-:W-:-:S03]  /*65030*/  IMAD.WIDE R224, R0, 0x4, R216 ;  /* 0x0000000400e07825 */ /* 0x000fc600078e02d8 */
[----:B----4-:R-:W4:Y:S04]  /*65040*/  LDL.LU R245, [R1+0x8c] ;  /* 0x00008c0001f57983 */ /* 0x010f280000300800 */
[----:B------:R1:W-:Y:S01]  /*65050*/  @P4 STG.E [R224.64], R246 ;  /* 0x000000f6e0004986 */ /* 0x0003e2000c101904 */
[----:B------:R-:W-:-:S03]  /*65060*/  ISETP.GE.AND P4, PT, R243, c[0x0][0x17c], PT ;  /* 0x00005f00f3007a0c */ /* 0x000fc60003f86270 */
[----:B------:R1:W-:Y:S04]  /*65070*/  @P2 STG.E [R2.64], R244 ;  /* 0x000000f402002986 */ /* 0x0003e8000c101904 */
[----:B-1----:R-:W3:Y:S04]  /*65080*/  LDL.LU R246, [R1+0x4c] ;  /* 0x00004c0001f67983 */ /* 0x002ee80000300800 */
[----:B------:R-:W3:Y:S04]  /*65090*/  LDL.LU R244, [R1+0xc] ;  /* 0x00000c0001f47983 */ /* 0x000ee80000300800 */
[----:B------:R-:W4:Y:S01]  /*650a0*/  LDL.LU R243, [R1+0x878] ;  /* 0x0008780001f37983 */ /* 0x000f220000300800 */
[----:B------:R-:W-:-:S02]  /*650b0*/  ISETP.LT.AND P2, PT, R211, c[0x0][0x178], !P1 ;  /* 0x00005e00d3007a0c */ /* 0x000fc40004f41270 */
[----:B--2---:R-:W-:-:S04]  /*650c0*/  ISETP.GE.AND P0, PT, R240, c[0x0][0x17c], PT ;  /* 0x00005f00f0007a0c */ /* 0x004fc80003f06270 */
[----:B------:R-:W-:Y:S02]  /*650d0*/  ISETP.LT.AND P3, PT, R211, c[0x0][0x178], !P0 ;  /* 0x00005e00d3007a0c */ /* 0x000fe40004761270 */
[----:B------:R-:W-:Y:S02]  /*650e0*/  ISETP.LT.AND P5, PT, R202, c[0x0][0x178], !P0 ;  /* 0x00005e00ca007a0c */ /* 0x000fe400047a1270 */
[----:B------:R-:W-:Y:S02]  /*650f0*/  IADD3 R240, R0, c[0x0][0x198], RZ ;  /* 0x0000660000f07a10 */ /* 0x000fe40007ffe0ff */
[----:B------:R-:W-:-:S03]  /*65100*/  ISETP.LT.AND P6, PT, R203, c[0x0][0x178], !P0 ;  /* 0x00005e00cb007a0c */ /* 0x000fc600047c1270 */
        /* <DEDUP_REMOVED lines=10> */
[----:B------:R2:W-:Y:S01]  /*651b0*/  @P6 STG.E [R224.64], R247 ;  /* 0x000000f7e0006986 */ /* 0x0005e2000c101904 */
[----:B------:R-:W-:Y:S01]  /*651c0*/  ISETP.LT.AND P6, PT, R211, c[0x0][0x178], !P4 ;  /* 0x00005e00d3007a0c */ /* 0x000fe200067c1270 */
[----:B-1----:R-:W-:-:S04]  /*651d0*/  IMAD.WIDE R226, R0, 0x4, R218 ;  /* 0x0000000400e27825 */ /* 0x002fc800078e02da */
[----:B--2---:R-:W-:Y:S01]  /*651e0*/  IMAD.WIDE R2, R240, 0x4, R6 ;  /* 0x00000004f0027825 */ /* 0x004fe200078e0206 */
[----:B------:R-:W-:-:S03]  /*651f0*/  IADD3 R240, R0, c[0x0][0x198], RZ ;  /* 0x0000660000f07a10 */ /* 0x000fc60007ffe0ff */
[C---:B------:R-:W-:Y:S01]  /*65200*/  IMAD.WIDE R224, R0.reuse, 0x4, R4 ;  /* 0x0000000400e07825 */ /* 0x040fe200078e0204 */
[----:B------:R1:W-:Y:S04]  /*65210*/  @P0 STG.E [R2.64], R241 ;  /* 0x000000f102000986 */ /* 0x0003e8000c101904 */
[----:B---3--:R2:W-:Y:S04]  /*65220*/  @P2 STG.E [R224.64], R242 ;  /* 0x000000f2e0002986 */ /* 0x0085e8000c101904 */
[----:B------:R-:W3:Y:S01]  /*65230*/  LDL.LU R247, [R1+0x22e8] ;  /* 0x0022e80001f77983 */ /* 0x000ee20000300800 */
[----:B-1----:R-:W-:-:S03]  /*65240*/  IMAD.WIDE R2, R0, 0x4, R216 ;  /* 0x0000000400027825 */ /* 0x002fc600078e02d8 */
[----:B----4-:R1:W-:Y:S01]  /*65250*/  @P3 STG.E [R226.64], R245 ;  /* 0x000000f5e2003986 */ /* 0x0103e2000c101904 */
[----:B--2---:R-:W-:-:S03]  /*65260*/  IMAD.WIDE R224, R0, 0x4, R6 ;  /* 0x0000000400e07825 */ /* 0x004fc600078e0206 */
[----:B------:R-:W2:Y:S04]  /*65270*/  LDL.LU R241, [R1+0x22ec] ;  /* 0x0022ec0001f17983 */ /* 0x000ea80000300800 */
[----:B------:R-:W4:Y:S01]  /*65280*/  LDL.LU R249, [R1+0x38] ;  /* 0x0000380001f97983 */ /* 0x000f220000300800 */
[----:B-1----:R-:W-:-:S03]  /*65290*/  IMAD.WIDE R226, R240, 0x4, R4 ;  /* 0x00000004f0e27825 */ /* 0x002fc600078e0204 */
[----:B------:R-:W4:Y:S04]  /*652a0*/  LDL.LU R242, [R1+0x87c] ;  /* 0x00087c0001f27983 */ /* 0x000f280000300800 */
[----:B------:R-:W4:Y:S04]  /*652b0*/  LDL.LU R245, [R1+0x51c] ;  /* 0x00051c0001f57983 */ /* 0x000f280000300800 */
[----:B------:R-:W-:Y:S04]  /*652c0*/  @P1 STG.E [R2.64], R246 ;  /* 0x000000f602001986 */ /* 0x000fe8000c101904 */
[----:B------:R1:W-:Y:S04]  /*652d0*/  @P5 STG.E [R224.64], R244 ;  /* 0x000000f4e0005986 */ /* 0x0003e8000c101904 */
[----:B------:R-:W4:Y:S04]  /*652e0*/  LDL.LU R248, [R1+0x26c] ;  /* 0x00026c0001f87983 */ /* 0x000f280000300800 */
[----:B------:R1:W-:Y:S04]  /*652f0*/  @P6 STG.E [R226.64], R243 ;  /* 0x000000f3e2006986 */ /* 0x0003e8000c101904 */
[----:B-1----:R-:W4:Y:S04]  /*65300*/  LDL.LU R244, [R1+0x3c] ;  /* 0x00003c0001f47983 */ /* 0x002f280000300800 */
        /* <DEDUP_REMOVED lines=12> */
[----:B------:R-:W3:Y:S04]  /*653d0*/  LDL.LU R246, [R1+0x528] ;  /* 0x0005280001f67983 */ /* 0x000ee80000300800 */
[----:B------:R-:W3:Y:S01]  /*653e0*/  LDL.LU R243, [R1+0x298] ;  /* 0x0002980001f37983 */ /* 0x000ee20000300800 */
[----:B------:R-:W-:-:S02]  /*653f0*/  ISETP.LT.AND P5, PT, R211, c[0x0][0x178], !P2 ;  /* 0x00005e00d3007a0c */ /* 0x000fc400057a1270 */
[----:B------:R-:W-:Y:S01]  /*65400*/  ISETP.LT.AND P6, PT, R202, c[0x0][0x178], !P2 ;  /* 0x00005e00ca007a0c */ /* 0x000fe200057c1270 */
[----:B----4-:R-:W-:Y:S04]  /*65410*/  @P0 STG.E [R224.64], R226 ;  /* 0x000000e2e0000986 */ /* 0x010fe8000c101904 */
[----:B------:R1:W-:Y:S02]  /*65420*/  @P3 STG.E [R2.64], R227 ;  /* 0x000000e302003986 */ /* 0x0003e4000c101904 */
[----:B-1----:R-:W-:Y:S02]  /*65430*/  IMAD.WIDE R2, R240, 0x4, R6 ;  /* 0x00000004f0027825 */ /* 0x002fe400078e0206 */
[----:B------:R-:W4:Y:S02]  /*65440*/  LDL.LU R240, [R1+0x22f0] ;  /* 0x0022f00001f07983 */ /* 0x000f240000300800 */
[----:B------:R-:W-:-:S04]  /*65450*/  IMAD.WIDE R224, R0, 0x4, R4 ;  /* 0x0000000400e07825 */ /* 0x000fc800078e0204 */
[----:B------:R-:W-:Y:S01]  /*65460*/  IMAD.WIDE R226, R0, 0x4, R218 ;  /* 0x0000000400e27825 */ /* 0x000fe200078e02da */
[----:B------:R-:W-:Y:S04]  /*65470*/  @P4 STG.E [R2.64], R249 ;  /* 0x000000f902004986 */ /* 0x000fe8000c101904 */
[----:B------:R1:W-:Y:S04]  /*65480*/  @P5 STG.E [R224.64], R242 ;  /* 0x000000f2e0005986 */ /* 0x0003e8000c101904 */
[----:B------:R1:W-:Y:S04]  /*65490*/  @P6 STG.E [R226.64], R245 ;  /* 0x000000f5e2006986 */ /* 0x0003e8000c101904 */
[----:B-1----:R-:W3:Y:S04]  /*654a0*/  LDL.LU R242, [R1+0x89c] ;  /* 0x00089c0001f27983 */ /* 0x002ee80000300800 */
[----:B------:R-:W3:Y:S01]  /*654b0*/  LDL.LU R245, [R1+0x52c] ;  /* 0x00052c0001f57983 */ /* 0x000ee20000300800 */
        /* <DEDUP_REMOVED lines=8> */
[----:B-1----:R-:W-:-:S04]  /*65540*/  IMAD.WIDE R2, R0, 0x4, R4 ;  /* 0x0000000400027825 */ /* 0x002fc800078e0204 */
[C---:B------:R-:W-:Y:S01]  /*65550*/  IMAD.WIDE R224, R0.reuse, 0x4, R218 ;  /* 0x0000000400e07825 */ /* 0x040fe200078e02da */
[----:B------:R-:W3:Y:S03]  /*65560*/  LDL.LU R244, [R1+0x29c] ;  /* 0x00029c0001f47983 */ /* 0x000ee60000300800 */
[----:B------:R-:W-:Y:S01]  /*65570*/  IMAD.WIDE R226, R0, 0x4, R216 ;  /* 0x0000000400e27825 */ /* 0x000fe200078e02d8 */
[----:B------:R-:W3:Y:S01]  /*65580*/  LDL.LU R248, [R1+0x8b8] ;  /* 0x0008b80001f87983 */ /* 0x000ee20000300800 */
[----:B--2---:R-:W-:-:S03]  /*65590*/  ISETP.GE.AND P3, PT, R241, c[0x0][0x17c], PT ;  /* 0x00005f00f1007a0c */ /* 0x004fc60003f66270 */
[----:B------:R-:W2:Y:S01]  /*655a0*/  LDL.LU R241, [R1+0x888] ;  /* 0x0008880001f17983 */ /* 0x000ea20000300800 */
[----:B----4-:R-:W-:-:S04]  /*655b0*/  ISETP.GE.AND P0, PT, R240, c[0x0][0x17c], PT ;  /* 0x00005f00f0007a0c */ /* 0x010fc80003f06270 */
[----:B------:R-:W-:Y:S02]  /*655c0*/  ISETP.LT.AND P4, PT, R211, c[0x0][0x178], !P0 ;  /* 0x00005e00d3007a0c */ /* 0x000fe40004781270 */
[----:B------:R-:W-:Y:S02]  /*655d0*/  ISETP.LT.AND P5, PT, R202, c[0x0][0x178], !P0 ;  /* 0x00005e00ca007a0c */ /* 0x000fe400047a1270 */
[----:B------:R-:W-:Y:S02]  /*655e0*/  ISETP.LT.AND P6, PT, R203, c[0x0][0x178], !P0 ;  /* 0x00005e00cb007a0c */ /* 0x000fe400047c1270 */
[----:B------:R-:W-:Y:S02]  /*655f0*/  ISETP.LT.AND P0, PT, R183, c[0x0][0x178], !P0 ;  /* 0x00005e00b7007a0c */ /* 0x000fe40004701270 */
[----:B------:R-:W-:-:S05]  /*65600*/  IADD3 R240, R0, c[0x0][0x198], RZ ;  /* 0x0000660000f07a10 */ /* 0x000fca0007ffe0ff */
[----:B---3--:R1:W-:Y:S01]  /*65610*/  @P4 STG.E [R2.64], R247 ;  /* 0x000000f702004986 */ /* 0x0083e2000c101904 */
[----:B------:R-:W-:-:S03]  /*65620*/  ISETP.LT.AND P4, PT, R202, c[0x0][0x178], !P1 ;  /* 0x00005e00ca007a0c */ /* 0x000fc60004f81270 */
[----:B------:R3:W-:Y:S04]  /*65630*/  @P5 STG.E [R224.64], R246 ;  /* 0x000000f6e0005986 */ /* 0x0007e8000c101904 */
[----:B------:R4:W-:Y:S01]  /*65640*/  @P6 STG.E [R226.64], R243 ;  /* 0x000000f3e2006986 */ /* 0x0009e2000c101904 */
[----:B-1----:R-:W-:-:S03]  /*65650*/  IMAD.WIDE R2, R0, 0x4, R6 ;  /* 0x0000000400027825 */ /* 0x002fc600078e0206 */
[----:B------:R-:W2:Y:S01]  /*65660*/  LDL.LU R247, [R1+0x22f8] ;  /* 0x0022f80001f77983 */ /* 0x000ea20000300800 */
[----:B---3--:R-:W-:-:S03]  /*65670*/  IMAD.WIDE R224, R240, 0x4, R4 ;  /* 0x00000004f0e07825 */ /* 0x008fc600078e0204 */
[----:B------:R-:W-:Y:S01]  /*65680*/  @P0 STG.E [R2.64], R250 ;  /* 0x000000fa02000986 */ /* 0x000fe2000c101904 */
[----:B----4-:R-:W-:-:S03]  /*65690*/  IMAD.WIDE R226, R240, 0x4, R218 ;  /* 0x00000004f0e27825 */ /* 0x010fc600078e02da */
[----:B------:R-:W-:Y:S04]  /*656a0*/  @P2 STG.E [R224.64], R242 ;  /* 0x000000f2e0002986 */ /* 0x000fe8000c101904 */
[----:B------:R1:W-:Y:S04]  /*656b0*/  @P4 STG.E [R226.64], R245 ;  /* 0x000000f5e2004986 */ /* 0x0003e8000c101904 */
[----:B-1----:R-:W3:Y:S01]  /*656c0*/  LDL.LU R245, [R1+0x22fc] ;  /* 0x0022fc0001f57983 */ /* 0x002ee20000300800 */
[C---:B------:R-:W-:Y:S01]  /*656d0*/  IADD3 R0, R240.reuse, c[0x0][0x198], RZ ;  /* 0x00006600f0007a10 */ /* 0x040fe20007ffe0ff */
[----:B------:R-:W-:-:S02]  /*656e0*/  IMAD.WIDE R2, R240, 0x4, R216 ;  /* 0x00000004f0027825 */ /* 0x000fc400078e02d8 */
[----:B------:R-:W4:Y:S02]  /*656f0*/  LDL.LU R246, [R1+0x158] ;  /* 0x0001580001f67983 */ /* 0x000f240000300800 */
[----:B------:R-:W-:Y:S02]  /*65700*/  IMAD.WIDE R224, R240, 0x4, R6 ;  /* 0x00000004f0e07825 */ /* 0x000fe400078e0206 */
[----:B------:R-:W4:Y:S04]  /*65710*/  LDL.LU R243, [R1+0x8bc] ;  /* 0x0008bc0001f37983 */ /* 0x000f280000300800 */
[----:B------:R-:W4:Y:S04]  /*65720*/  LDL.LU R242, [R1+0x8ac] ;  /* 0x0008ac0001f27983 */ /* 0x000f280000300800 */
[----:B------:R-:W4:Y:S01]  /*65730*/  LDL.LU R240, [R1+0x8a8] ;  /* 0x0008a80001f07983 */ /* 0x000f220000300800 */
[----:B------:R-:W-:-:S02]  /*65740*/  ISETP.LT.AND P5, PT, R183, c[0x0][0x178], !P1 ;  /* 0x00005e00b7007a0c */ /* 0x000fc40004fa1270 */
[----:B------:R-:W-:-:S13]  /*65750*/  ISETP.LT.AND P1, PT, R203, c[0x0][0x178], !P1 ;  /* 0x00005e00cb007a0c */ /* 0x000fda0004f21270 */
[----:B------:R1:W-:Y:S01]  /*65760*/  @P1 STG.E [R2.64], R244 ;  /* 0x000000f402001986 */ /* 0x0003e2000c101904 */
[----:B--2---:R-:W-:-:S03]  /*65770*/  ISETP.GE.AND P2, PT, R247, c[0x0][0x17c], PT ;  /* 0x00005f00f7007a0c */ /* 0x004fc60003f46270 */
[----:B------:R-:W2:Y:S04]  /*65780*/  LDL.LU R247, [R1+0x88c] ;  /* 0x00088c0001f77983 */ /* 0x000ea80000300800 */
[----:B-1----:R-:W2:Y:S04]  /*65790*/  LDL.LU R244, [R1+0x15c] ;  /* 0x00015c0001f47983 */ /* 0x002ea80000300800 */
[----:B------:R-:W2:Y:S01]  /*657a0*/  LDL.LU R250, [R1+0x2300] ;  /* 0x0023000001fa7983 */ /* 0x000ea20000300800 */
[----:B---3--:R-:W-:-:S03]  /*657b0*/  ISETP.GE.AND P1, PT, R245, c[0x0][0x17c], PT ;  /* 0x00005f00f5007a0c */ /* 0x008fc60003f26270 */
[----:B------:R-:W3:Y:S01]  /*657c0*/  LDL.LU R245, [R1+0x2304] ;  /* 0x0023040001f57983 */ /* 0x000ee20000300800 */
[----:B------:R-:W-:Y:S02]  /*657d0*/  ISETP.LT.AND P6, PT, R211, c[0x0][0x178], !P3 ;  /* 0x00005e00d3007a0c */ /* 0x000fe40005fc1270 */
[----:B------:R-:W-:Y:S02]  /*657e0*/  ISETP.LT.AND P0, PT, R202, c[0x0][0x178], !P3 ;  /* 0x00005e00ca007a0c */ /* 0x000fe40005f01270 */
[----:B------:R-:W-:Y:S01]  /*657f0*/  ISETP.LT.AND P4, PT, R203, c[0x0][0x178], !P3 ;  /* 0x00005e00cb007a0c */ /* 0x000fe20005f81270 */
[----:B------:R-:W-:Y:S01]  /*65800*/  IMAD.WIDE R226, R0, 0x4, R4 ;  /* 0x0000000400e27825 */ /* 0x000fe200078e0204 */
[----:B------:R-:W-:Y:S01]  /*65810*/  ISETP.LT.AND P3, PT, R183, c[0x0][0x178], !P3 ;  /* 0x00005e00b7007a0c */ /* 0x000fe20005f61270 */
[----:B------:R1:W-:Y:S01]  /*65820*/  @P5 STG.E [R224.64], R251 ;  /* 0x000000fbe0005986 */ /* 0x0003e2000c101904 */
[----:B------:R-:W-:-:S03]  /*65830*/  ISETP.LT.AND P5, PT, R211, c[0x0][0x178], !P2 ;  /* 0x00005e00d3007a0c */ /* 0x000fc600057a1270 */
[----:B------:R-:W3:Y:S04]  /*65840*/  LDL.LU R3, [R1+0x8f0] ;  /* 0x0008f00001037983 */ /* 0x000ee80000300800 */
[----:B------:R4:W-:Y:S01]  /*65850*/  @P6 STG.E [R226.64], R248 ;  /* 0x000000f8e2006986 */ /* 0x0009e2000c101904 */
[----:B-1----:R-:W-:-:S03]  /*65860*/  IMAD.WIDE R224, R0, 0x4, R218 ;  /* 0x0000000400e07825 */ /* 0x002fc600078e02da */
[----:B------:R-:W3:Y:S01]  /*65870*/  LDL.LU R249, [R1+0x160] ;  /* 0x0001600001f97983 */ /* 0x000ee20000300800 */
[----:B------:R-:W-:-:S03]  /*65880*/  ISETP.LT.AND P6, PT, R202, c[0x0][0x178], !P2 ;  /* 0x00005e00ca007a0c */ /* 0x000fc600057c1270 */
[----:B----4-:R1:W-:Y:S01]  /*65890*/  @P0 STG.E [R224.64], R240 ;  /* 0x000000f0e0000986 */ /* 0x0103e2000c101904 */
[C---:B------:R-:W-:Y:S01]  /*658a0*/  IMAD.WIDE R226, R0.reuse, 0x4, R216 ;  /* 0x0000000400e27825 */ /* 0x040fe200078e02d8 */
[C---:B------:R-:W-:Y:S02]  /*658b0*/  IADD3 R2, R0.reuse, c[0x0][0x198], RZ ;  /* 0x0000660000027a10 */ /* 0x040fe40007ffe0ff */
[----:B------:R-:W4:Y:S01]  /*658c0*/  LDL.LU R248, [R1+0x120] ;  /* 0x0001200001f87983 */ /* 0x000f220000300800 */
[----:B-1----:R-:W-:-:S03]  /*658d0*/  IMAD.WIDE R224, R0, 0x4, R6 ;  /* 0x0000000400e07825 */ /* 0x002fc600078e0206 */
[----:B------:R1:W-:Y:S01]  /*658e0*/  @P4 STG.E [R226.64], R241 ;  /* 0x000000f1e2004986 */ /* 0x0003e2000c101904 */
[----:B------:R-:W-:-:S03]  /*658f0*/  ISETP.LT.AND P4, PT, R203, c[0x0][0x178], !P2 ;  /* 0x00005e00cb007a0c */ /* 0x000fc60005781270 */
[----:B------:R1:W-:Y:S01]  /*65900*/  @P3 STG.E [R224.64], R246 ;  /* 0x000000f6e0003986 */ /* 0x0003e2000c101904 */
[----:B------:R-:W-:Y:S01]  /*65910*/  ISETP.LT.AND P2, PT, R183, c[0x0][0x178], !P2 ;  /* 0x00005e00b7007a0c */ /* 0x000fe20005741270 */
[C---:B-1----:R-:W-:Y:S02]  /*65920*/  IMAD.WIDE R226, R2.reuse, 0x4, R4 ;  /* 0x0000000402e27825 */ /* 0x042fe400078e0204 */
[----:B------:R-:W4:Y:S02]  /*65930*/  LDL.LU R246, [R1+0xe0] ;  /* 0x0000e00001f67983 */ /* 0x000f240000300800 */
[C---:B------:R-:W-:Y:S02]  /*65940*/  IMAD.WIDE R240, R2.reuse, 0x4, R218 ;  /* 0x0000000402f07825 */ /* 0x040fe400078e02da */
[----:B------:R1:W-:Y:S02]  /*65950*/  @P5 STG.E [R226.64], R243 ;  /* 0x000000f3e2005986 */ /* 0x0003e4000c101904 */
[----:B------:R-:W-:-:S02]  /*65960*/  IMAD.WIDE R224, R2, 0x4, R216 ;  /* 0x0000000402e07825 */ /* 0x000fc400078e02d8 */
[----:B------:R1:W-:Y:S04]  /*65970*/  @P6 STG.E [R240.64], R242 ;  /* 0x000000f2f0006986 */ /* 0x0003e8000c101904 */
[----:B-1----:R-:W4:Y:S01]  /*65980*/  LDL.LU R243, [R1+0x8f4] ;  /* 0x0008f40001f37983 */ /* 0x002f220000300800 */
[----:B------:R-:W-:-:S03]  /*65990*/  IMAD.WIDE R226, R2, 0x4, R6 ;  /* 0x0000000402e27825 */ /* 0x000fc600078e0206 */
[----:B------:R-:W4:Y:S04]  /*659a0*/  LDL.LU R242, [R1+0x164] ;  /* 0x0001640001f27983 */ /* 0x000f280000300800 */
[----:B--2---:R-:W-:Y:S04]  /*659b0*/  @P4 STG.E [R224.64], R247 ;  /* 0x000000f7e0004986 */ /* 0x004fe8000c101904 */
[----:B------:R1:W-:Y:S01]  /*659c0*/  @P2 STG.E [R226.64], R244 ;  /* 0x000000f4e2002986 */ /* 0x0003e2000c101904 */
[----:B---3--:R-:W-:-:S03]  /*659d0*/  ISETP.GE.AND P4, PT, R245, c[0x0][0x17c], PT ;  /* 0x00005f00f5007a0c */ /* 0x008fc60003f86270 */
[----:B------:R-:W2:Y:S04]  /*659e0*/  LDL.LU R245, [R1+0x124] ;  /* 0x0001240001f57983 */ /* 0x000ea80000300800 */
[----:B-1----:R-:W3:Y:S04]  /*659f0*/  LDL.LU R244, [R1+0xe4] ;  /* 0x0000e40001f47983 */ /* 0x002ee80000300800 */
[----:B------:R-:W3:Y:S01]  /*65a00*/  LDL.LU R247, [R1+0x900] ;  /* 0x0009000001f77983 */ /* 0x000ee20000300800 */
[----:B------:R-:W-:Y:S02]  /*65a10*/  ISETP.GE.AND P0, PT, R250, c[0x0][0x17c], PT ;  /* 0x00005f00fa007a0c */ /* 0x000fe40003f06270 */
[----:B------:R-:W-:Y:S01]  /*65a20*/  IADD3 R2, R2, c[0x0][0x198], RZ ;  /* 0x0000660002027a10 */ /* 0x000fe20007ffe0ff */
[----:B------:R-:W3:Y:S01]  /*65a30*/  LDL.LU R250, [R1+0x2d0] ;  /* 0x0002d00001fa7983 */ /* 0x000ee20000300800 */
[----:B------:R-:W-:-:S02]  /*65a40*/  ISETP.LT.AND P3, PT, R211, c[0x0][0x178], !P0 ;  /* 0x00005e00d3007a0c */ /* 0x000fc40004761270 */
[----:B------:R-:W-:Y:S01]  /*65a50*/  ISETP.LT.AND P5, PT, R202, c[0x0][0x178], !P0 ;  /* 0x00005e00ca007a0c */ /* 0x000fe200047a1270 */
[C---:B------:R-:W-:Y:S01]  /*65a60*/  IMAD.WIDE R240, R2.reuse, 0x4, R4 ;  /* 0x0000000402f07825 */ /* 0x040fe200078e0204 */
[----:B------:R-:W-:Y:S02]  /*65a70*/  ISETP.LT.AND P6, PT, R203, c[0x0][0x178], !P0 ;  /* 0x00005e00cb007a0c */ /* 0x000fe400047c1270 */
[----:B------:R-:W-:Y:S01]  /*65a80*/  ISETP.LT.AND P0, PT, R183, c[0x0][0x178], !P0 ;  /* 0x00005e00b7007a0c */ /* 0x000fe20004701270 */
[C---:B------:R-:W-:Y:S01]  /*65a90*/  IMAD.WIDE R224, R2.reuse, 0x4, R218 ;  /* 0x0000000402e07825 */ /* 0x040fe200078e02da */
[----:B------:R-:W-:-:S05]  /*65aa0*/  IADD3 R0, R2, c[0x0][0x198], RZ ;  /* 0x0000660002007a10 */ /* 0x000fca0007ffe0ff */
[----:B------:R1:W-:Y:S01]  /*65ab0*/  @P3 STG.E [R240.64], R3 ;  /* 0x00000003f0003986 */ /* 0x0003e2000c101904 */
[----:B------:R-:W-:-:S03]  /*65ac0*/  IMAD.WIDE R226, R2, 0x4, R216 ;  /* 0x0000000402e27825 */ /* 0x000fc600078e02d8 */
[----:B------:R4:W-:Y:S01]  /*65ad0*/  @P5 STG.E [R224.64], R249 ;  /* 0x000000f9e0005986 */ /* 0x0009e2000c101904 */
[----:B------:R-:W-:Y:S02]  /*65ae0*/  ISETP.LT.AND P2, PT, R211, c[0x0][0x178], !P1 ;  /* 0x00005e00d3007a0c */ /* 0x000fe40004f41270 */
[----:B------:R-:W-:Y:S01]  /*65af0*/  ISETP.LT.AND P3, PT, R202, c[0x0][0x178], !P1 ;  /* 0x00005e00ca007a0c */ /* 0x000fe20004f61270 */
[----:B----4-:R4:W-:Y:S01]  /*65b00*/  @P6 STG.E [R226.64], R248 ;  /* 0x000000f8e2006986 */ /* 0x0109e2000c101904 */
[----:B-1----:R-:W-:-:S03]  /*65b10*/  IMAD.WIDE R2, R2, 0x4, R6 ;  /* 0x0000000402027825 */ /* 0x002fc600078e0206 */
[----:B------:R-:W3:Y:S01]  /*65b20*/  LDL.LU R249, [R1+0x2308] ;  /* 0x0023080001f97983 */ /* 0x000ee20000300800 */
[----:B------:R-:W-:Y:S02]  /*65b30*/  ISETP.LT.AND P5, PT, R183, c[0x0][0x178], !P1 ;  /* 0x00005e00b7007a0c */ /* 0x000fe40004fa1270 */
[----:B------:R-:W-:Y:S01]  /*65b40*/  ISETP.LT.AND P1, PT, R203, c[0x0][0x178], !P1 ;  /* 0x00005e00cb007a0c */ /* 0x000fe20004f21270 */
[C---:B----4-:R-:W-:Y:S01]  /*65b50*/  IMAD.WIDE R226, R0.reuse, 0x4, R4 ;  /* 0x0000000400e27825 */ /* 0x050fe200078e0204 */
[----:B------:R-:W-:Y:S01]  /*65b60*/  ISETP.LT.AND P6, PT, R211, c[0x0][0x178], !P4 ;  /* 0x00005e00d3007a0c */ /* 0x000fe200067c1270 */
[----:B------:R1:W-:Y:S02]  /*65b70*/  @P0 STG.E [R2.64], R246 ;  /* 0x000000f602000986 */ /* 0x0003e4000c101904 */
[C---:B------:R-:W-:Y:S02]  /*65b80*/  IMAD.WIDE R224, R0.reuse, 0x4, R218 ;  /* 0x0000000400e07825 */ /* 0x040fe400078e02da */
[----:B-1----:R-:W3:Y:S01]  /*65b90*/  LDL.LU R3, [R1+0x340] ;  /* 0x0003400001037983 */ /* 0x002ee20000300800 */
[----:B------:R-:W-:-:S03]  /*65ba0*/  IADD3 R2, R0, c[0x0][0x198], RZ ;  /* 0x0000660000027a10 */ /* 0x000fc60007ffe0ff */
[----:B------:R-:W3:Y:S04]  /*65bb0*/  LDL.LU R248, [R1+0x230c] ;  /* 0x00230c0001f87983 */ /* 0x000ee80000300800 */
[----:B------:R1:W-:Y:S01]  /*65bc0*/  @P2 STG.E [R226.64], R243 ;  /* 0x000000f3e2002986 */ /* 0x0003e2000c101904 */
[----:B------:R-:W-:-:S03]  /*65bd0*/  IMAD.WIDE R240, R2, 0x4, R4 ;  /* 0x0000000402f07825 */ /* 0x000fc600078e0204 */
[----:B------:R1:W-:Y:S04]  /*65be0*/  @P3 STG.E [R224.64], R242 ;  /* 0x000000f2e0003986 */ /* 0x0003e8000c101904 */
[----:B------:R-:W3:Y:S04]  /*65bf0*/  LDL.LU R246, [R1+0x110] ;  /* 0x0001100001f67983 */ /* 0x000ee80000300800 */
[----:B-1----:R-:W3:Y:S01]  /*65c00*/  LDL.LU R243, [R1+0x904] ;  /* 0x0009040001f37983 */ /* 0x002ee20000300800 */
[----:B------:R-:W-:-:S03]  /*65c10*/  IMAD.WIDE R226, R0, 0x4, R6 ;  /* 0x0000000400e27825 */ /* 0x000fc600078e0206 */
[----:B------:R-:W3:Y:S01]  /*65c20*/  LDL.LU R242, [R1+0x344] ;  /* 0x0003440001f27983 */ /* 0x000ee20000300800 */
[----:B------:R-:W-:-:S05]  /*65c30*/  IMAD.WIDE R224, R0, 0x4, R216 ;  /* 0x0000000400e07825 */ /* 0x000fca00078e02d8 */
[----:B--2---:R1:W-:Y:S04]  /*65c40*/  @P1 STG.E [R224.64], R245 ;  /* 0x000000f5e0001986 */ /* 0x0043e8000c101904 */
[----:B---3--:R2:W-:Y:S04]  /*65c50*/  @P5 STG.E [R226.64], R244 ;  /* 0x000000f4e2005986 */ /* 0x0085e8000c101904 */
[----:B------:R3:W-:Y:S04]  /*65c60*/  @P6 STG.E [R240.64], R247 ;  /* 0x000000f7f0006986 */ /* 0x0007e8000c101904 */
[----:B-1----:R-:W4:Y:S04]  /*65c70*/  LDL.LU R245, [R1+0x2d4] ;  /* 0x0002d40001f57983 */ /* 0x002f280000300800 */
[----:B--2---:R-:W2:Y:S04]  /*65c80*/  LDL.LU R244, [R1+0x114] ;  /* 0x0001140001f47983 */ /* 0x004ea80000300800 */
[----:B---3--:R-:W3:Y:S01]  /*65c90*/  LDL.LU R247, [R1+0x2310] ;  /* 0x0023100001f77983 */ /* 0x008ee20000300800 */
[----:B------:R-:W-:-:S02]  /*65ca0*/  ISETP.LT.AND P0, PT, R202, c[0x0][0x178], !P4 ;  /* 0x00005e00ca007a0c */ /* 0x000fc40006701270 */
[----:B------:R-:W-:Y:S01]  /*65cb0*/  ISETP.LT.AND P3, PT, R203, c[0x0][0x178], !P4 ;  /* 0x00005e00cb007a0c */ /* 0x000fe20006761270 */
[----:B------:R-:W3:Y:S01]  /*65cc0*/  LDL.LU R240, [R1+0x2314] ;  /* 0x0023140001f07983 */ /* 0x000ee20000300800 */
[----:B------:R-:W-:Y:S01]  /*65cd0*/  ISETP.LT.AND P4, PT, R183, c[0x0][0x178], !P4 ;  /* 0x00005e00b7007a0c */ /* 0x000fe20006781270 */
[C---:B------:R-:W-:Y:S01]  /*65ce0*/  IMAD.WIDE R224, R2.reuse, 0x4, R218 ;  /* 0x0000000402e07825 */ /* 0x040fe200078e02da */
[C---:B------:R-:W-:Y:S01]  /*65cf0*/  IADD3 R0, R2.reuse, c[0x0][0x198], RZ ;  /* 0x0000660002007a10 */ /* 0x040fe20007ffe0ff */
[----:B------:R-:W3:Y:S02]  /*65d00*/  LDL.LU R251, [R1+0x930] ;  /* 0x0009300001fb7983 */ /* 0x000ee40000300800 */
[----:B------:R-:W-:Y:S01]  /*65d10*/  IMAD.WIDE R226, R2, 0x4, R216 ;  /* 0x0000000402e27825 */ /* 0x000fe200078e02d8 */
[----:B------:R-:W-:Y:S02]  /*65d20*/  ISETP.GE.AND P2, PT, R249, c[0x0][0x17c], PT ;  /* 0x00005f00f9007a0c */ /* 0x000fe40003f46270 */
[----:B------:R-:W3:Y:S02]  /*65d30*/  LDL.LU R249, [R1+0x590] ;  /* 0x0005900001f97983 */ /* 0x000ee40000300800 */
[----:B------:R-:W-:-:S02]  /*65d40*/  ISETP.LT.AND P5, PT, R211, c[0x0][0x178], !P2 ;  /* 0x00005e00d3007a0c */ /* 0x000fc400057a1270 */
[----:B------:R-:W-:Y:S01]  /*65d50*/  ISETP.LT.AND P6, PT, R202, c[0x0][0x178], !P2 ;  /* 0x00005e00ca007a0c */ /* 0x000fe200057c1270 */
[----:B------:R1:W-:Y:S04]  /*65d60*/  @P0 STG.E [R224.64], R3 ;  /* 0x00000003e0000986 */ /* 0x0003e8000c101904 */
[----:B------:R1:W-:Y:S01]  /*65d70*/  @P3 STG.E [R226.64], R250 ;  /* 0x000000fae2003986 */ /* 0x0003e2000c101904 */
[----:B------:R-:W-:Y:S02]  /*65d80*/  ISETP.LT.AND P3, PT, R203, c[0x0][0x178], !P2 ;  /* 0x00005e00cb007a0c */ /* 0x000fe40005761270 */
[----:B------:R-:W-:Y:S02]  /*65d90*/  ISETP.GE.AND P1, PT, R248, c[0x0][0x17c], PT ;  /* 0x00005f00f8007a0c */ /* 0x000fe40003f26270 */
[----:B------:R-:W-:Y:S01]  /*65da0*/  ISETP.LT.AND P2, PT, R183, c[0x0][0x178], !P2 ;  /* 0x00005e00b7007a0c */ /* 0x000fe20005741270 */
[----:B------:R-:W3:Y:S01]  /*65db0*/  LDL.LU R248, [R1+0x2e0] ;  /* 0x0002e00001f87983 */ /* 0x000ee20000300800 */
[----:B-1----:R-:W-:-:S04]  /*65dc0*/  IMAD.WIDE R2, R2, 0x4, R6 ;  /* 0x0000000402027825 */ /* 0x002fc800078e0206 */
[C---:B------:R-:W-:Y:S01]  /*65dd0*/  IMAD.WIDE R224, R0.reuse, 0x4, R4 ;  /* 0x0000000400e07825 */ /* 0x040fe200078e0204 */
[----:B------:R1:W-:Y:S03]  /*65de0*/  @P4 STG.E [R2.64], R246 ;  /* 0x000000f602004986 */ /* 0x0003e6000c101904 */
[C---:B------:R-:W-:Y:S01]  /*65df0*/  IMAD.WIDE R226, R0.reuse, 0x4, R218 ;  /* 0x0000000400e27825 */ /* 0x040fe200078e02da */
[----:B------:R1:W-:Y:S04]  /*65e00*/  @P5 STG.E [R224.64], R243 ;  /* 0x000000f3e0005986 */ /* 0x0003e8000c101904 */
[----:B------:R1:W-:Y:S04]  /*65e10*/  @P6 STG.E [R226.64], R242 ;  /* 0x000000f2e2006986 */ /* 0x0003e8000c101904 */
[----:B-1----:R-:W3:Y:S01]  /*65e20*/  LDL.LU R246, [R1+0xd0] ;  /* 0x0000d00001f67983 */ /* 0x002ee20000300800 */
[----:B------:R-:W-:-:S03]  /*65e30*/  IMAD.WIDE R224, R0, 0x4, R216 ;  /* 0x0000000400e07825 */ /* 0x000fc600078e02d8 */
[----:B------:R-:W3:Y:S01]  /*65e40*/  LDL.LU R243, [R1+0x934] ;  /* 0x0009340001f37983 */ /* 0x000ee20000300800 */
[----:B------:R-:W-:-:S03]  /*65e50*/  IMAD.WIDE R226, R0, 0x4, R6 ;  /* 0x0000000400e27825 */ /* 0x000fc600078e0206 */
[----:B------:R-:W3:Y:S04]  /*65e60*/  LDL.LU R242, [R1+0x594] ;  /* 0x0005940001f27983 */ /* 0x000ee80000300800 */
[----:B----4-:R1:W-:Y:S04]  /*65e70*/  @P3 STG.E [R224.64], R245 ;  /* 0x000000f5e0003986 */ /* 0x0103e8000c101904 */
[----:B--2---:R2:W-:Y:S01]  /*65e80*/  @P2 STG.E [R226.64], R244 ;  /* 0x000000f4e2002986 */ /* 0x0045e2000c101904 */
[----:B---3--:R-:W-:-:S03]  /*65e90*/  ISETP.GE.AND P0, PT, R247, c[0x0][0x17c], PT ;  /* 0x00005f00f7007a0c */ /* 0x008fc60003f06270 */
[----:B-1----:R-:W3:Y:S04]  /*65ea0*/  LDL.LU R245, [R1+0x2e4] ;  /* 0x0002e40001f57983 */ /* 0x002ee80000300800 */
[----:B--2---:R-:W2:Y:S04]  /*65eb0*/  LDL.LU R244, [R1+0xd4] ;  /* 0x0000d40001f47983 */ /* 0x004ea80000300800 */
[----:B------:R-:W4:Y:S01]  /*65ec0*/  LDL.LU R247, [R1+0x950] ;  /* 0x0009500001f77983 */ /* 0x000f220000300800 */
[----:B------:R-:W-:Y:S02]  /*65ed0*/  ISETP.LT.AND P4, PT, R211, c[0x0][0x178], !P0 ;  /* 0x00005e00d3007a0c */ /* 0x000fe40004781270 */
[----:B------:R-:W-:Y:S01]  /*65ee0*/  ISETP.LT.AND P5, PT, R202, c[0x0][0x178], !P0 ;  /* 0x00005e00ca007a0c */ /* 0x000fe200047a1270 */
[----:B------:R-:W4:Y:S01]  /*65ef0*/  LDL.LU R250, [R1+0x920] ;  /* 0x0009200001fa7983 */ /* 0x000f220000300800 */
[----:B------:R-:W-:-:S02]  /*65f00*/  IADD3 R2, R0, c[0x0][0x198], RZ ;  /* 0x0000660000027a10 */ /* 0x000fc40007ffe0ff */
[----:B------:R-:W-:Y:S02]  /*65f10*/  ISETP.LT.AND P6, PT, R203, c[0x0][0x178], !P0 ;  /* 0x00005e00cb007a0c */ /* 0x000fe400047c1270 */
[----:B------:R-:W-:Y:S01]  /*65f20*/  ISETP.GE.AND P3, PT, R240, c[0x0][0x17c], PT ;  /* 0x00005f00f0007a0c */ /* 0x000fe20003f66270 */
[----:B------:R-:W-:Y:S01]  /*65f30*/  IMAD.WIDE R240, R2, 0x4, R4 ;  /* 0x0000000402f07825 */ /* 0x000fe200078e0204 */
[----:B------:R-:W-:-:S03]  /*65f40*/  ISETP.LT.AND P0, PT, R183, c[0x0][0x178], !P0 ;  /* 0x00005e00b7007a0c */ /* 0x000fc60004701270 */
[----:B------:R-:W-:Y:S01]  /*65f50*/  IMAD.WIDE R224, R2, 0x4, R218 ;  /* 0x0000000402e07825 */ /* 0x000fe200078e02da */
[----:B------:R-:W-:Y:S01]  /*65f60*/  ISETP.LT.AND P2, PT, R211, c[0x0][0x178], !P1 ;  /* 0x00005e00d3007a0c */ /* 0x000fe20004f41270 */
[----:B------:R1:W-:Y:S01]  /*65f70*/  @P4 STG.E [R240.64], R251 ;  /* 0x000000fbf0004986 */ /* 0x0003e2000c101904 */
[----:B------:R-:W-:Y:S01]  /*65f80*/  ISETP.LT.AND P4, PT, R202, c[0x0][0x178], !P1 ;  /* 0x00005e00ca007a0c */ /* 0x000fe20004f81270 */
[C---:B------:R-:W-:Y:S01]  /*65f90*/  IMAD.WIDE R226, R2.reuse, 0x4, R216 ;  /* 0x0000000402e27825 */ /* 0x040fe200078e02d8 */
[C---:B------:R-:W-:Y:S01]  /*65fa0*/  IADD3 R0, R2.reuse, c[0x0][0x198], RZ ;  /* 0x0000660002007a10 */ /* 0x040fe20007ffe0ff */
[----:B------:R1:W-:Y:S01]  /*65fb0*/  @P5 STG.E [R224.64], R249 ;  /* 0x000000f9e0005986 */ /* 0x0003e2000c101904 */
[----:B------:R-:W-:Y:S02]  /*65fc0*/  ISETP.LT.AND P5, PT, R183, c[0x0][0x178], !P1 ;  /* 0x00005e00b7007a0c */ /* 0x000fe40004fa1270 */
[----:B------:R-:W-:Y:S01]  /*65fd0*/  ISETP.LT.AND P1, PT, R203, c[0x0][0x178], !P1 ;  /* 0x00005e00cb007a0c */ /* 0x000fe20004f21270 */
[----:B------:R-:W-:Y:S01]  /*65fe0*/  IMAD.WIDE R2, R2, 0x4, R6 ;  /* 0x0000000402027825 */ /* 0x000fe200078e0206 */
[----:B-1----:R-:W-:-:S03]  /*65ff0*/  IADD3 R240, R0, c[0x0][0x198], RZ ;  /* 0x0000660000f07a10 */ /* 0x002fc60007ffe0ff */
[C---:B------:R-:W-:Y:S01]  /*66000*/  IMAD.WIDE R224, R0.reuse, 0x4, R4 ;  /* 0x0000000400e07825 */ /* 0x040fe200078e0204 */
[----:B------:R1:W-:Y:S01]  /*66010*/  @P6 STG.E [R226.64], R248 ;  /* 0x000000f8e2006986 */ /* 0x0003e2000c101904 */
[----:B------:R-:W-:Y:S02]  /*66020*/  ISETP.LT.AND P6, PT, R211, c[0x0][0x178], !P3 ;  /* 0x00005e00d3007a0c */ /* 0x000fe40005fc1270 */
[C---:B-1----:R-:W-:Y:S01]  /*66030*/  IMAD.WIDE R226, R0.reuse, 0x4, R218 ;  /* 0x0000000400e27825 */ /* 0x042fe200078e02da */
[----:B------:R-:W4:Y:S04]  /*66040*/  LDL.LU R248, [R1+0x2318] ;  /* 0x0023180001f87983 */ /* 0x000f280000300800 */
[----:B------:R-:W4:Y:S04]  /*66050*/  LDL.LU R241, [R1+0x231c] ;  /* 0x00231c0001f17983 */ /* 0x000f280000300800 */
[----:B------:R1:W-:Y:S04]  /*66060*/  @P0 STG.E [R2.64], R246 ;  /* 0x000000f602000986 */ /* 0x0003e8000c101904 */
[----:B------:R1:W-:Y:S04]  /*66070*/  @P2 STG.E [R224.64], R243 ;  /* 0x000000f3e0002986 */ /* 0x0003e8000c101904 */
[----:B------:R1:W-:Y:S02]  /*66080*/  @P4 STG.E [R226.64], R242 ;  /* 0x000000f2e2004986 */ /* 0x0003e4000c101904 */
[----:B-1----:R-:W-:-:S02]  /*66090*/  IMAD.WIDE R2, R0, 0x4, R216 ;  /* 0x0000000400027825 */ /* 0x002fc400078e02d8 */
[----:B------:R-:W4:Y:S02]  /*660a0*/  LDL.LU R246, [R1+0x130] ;  /* 0x0001300001f67983 */ /* 0x000f240000300800 */
[----:B------:R-:W-:Y:S02]  /*660b0*/  IMAD.WIDE R224, R0, 0x4, R6 ;  /* 0x0000000400e07825 */ /* 0x000fe400078e0206 */
[----:B------:R-:W4:Y:S02]  /*660c0*/  LDL.LU R243, [R1+0x954] ;  /* 0x0009540001f37983 */ /* 0x000f240000300800 */
[----:B------:R-:W-:Y:S02]  /*660d0*/  IMAD.WIDE R226, R240, 0x4, R4 ;  /* 0x00000004f0e27825 */ /* 0x000fe400078e0204 */
[----:B------:R-:W4:Y:S04]  /*660e0*/  LDL.LU R242, [R1+0x944] ;  /* 0x0009440001f27983 */ /* 0x000f280000300800 */
[----:B---3--:R1:W-:Y:S04]  /*660f0*/  @P1 STG.E [R2.64], R245 ;  /* 0x000000f502001986 */ /* 0x0083e8000c101904 */
[----:B--2---:R2:W-:Y:S04]  /*66100*/  @P5 STG.E [R224.64], R244 ;  /* 0x000000f4e0005986 */ /* 0x0045e8000c101904 */
[----:B----4-:R3:W-:Y:S04]  /*66110*/  @P6 STG.E [R226.64], R247 ;  /* 0x000000f7e2006986 */ /* 0x0107e8000c101904 */
[----:B-1----:R-:W2:Y:S04]  /*66120*/  LDL.LU R245, [R1+0x924] ;  /* 0x0009240001f57983 */ /* 0x002ea80000300800 */
[----:B--2---:R-:W2:Y:S04]  /*66130*/  LDL.LU R244, [R1+0x134] ;  /* 0x0001340001f47983 */ /* 0x004ea80000300800 */
[----:B---3--:R-:W3:Y:S04]  /*66140*/  LDL.LU R227, [R1+0x940] ;  /* 0x0009400001e37983 */ /* 0x008ee80000300800 */
[----:B------:R-:W2:Y:S01]  /*66150*/  LDL.LU R247, [R1+0x2320] ;  /* 0x0023200001f77983 */ /* 0x000ea20000300800 */
[----:B------:R-:W-:-:S02]  /*66160*/  ISETP.LT.AND P0, PT, R202, c[0x0][0x178], !P3 ;  /* 0x00005e00ca007a0c */ /* 0x000fc40005f01270 */
[----:B------:R-:W-:Y:S01]  /*66170*/  ISETP.LT.AND P4, PT, R203, c[0x0][0x178], !P3 ;  /* 0x00005e00cb007a0c */ /* 0x000fe20005f81270 */
[----:B------:R-:W-:Y:S01]  /*66180*/  IMAD.WIDE R224, R240, 0x4, R218 ;  /* 0x00000004f0e07825 */ /* 0x000fe200078e02da */
[----:B------:R-:W-:-:S03]  /*66190*/  ISETP.LT.AND P3, PT, R183, c[0x0][0x178], !P3 ;  /* 0x00005e00b7007a0c */ /* 0x000fc60005f61270 */
[C---:B------:R-:W-:Y:S01]  /*661a0*/  IMAD.WIDE R2, R240.reuse, 0x4, R216 ;  /* 0x00000004f0027825 */ /* 0x040fe200078e02d8 */
[----:B------:R-:W-:Y:S02]  /*661b0*/  IADD3 R0, R240, c[0x0][0x198], RZ ;  /* 0x00006600f0007a10 */ /* 0x000fe40007ffe0ff */
[----:B------:R-:W-:-:S04]  /*661c0*/  ISETP.GE.AND P2, PT, R248, c[0x0][0x17c], PT ;  /* 0x00005f00f8007a0c */ /* 0x000fc80003f46270 */
[----:B------:R-:W-:Y:S02]  /*661d0*/  ISETP.LT.AND P5, PT, R211, c[0x0][0x178], !P2 ;  /* 0x00005e00d3007a0c */ /* 0x000fe400057a1270 */
[----:B------:R-:W-:Y:S02]  /*661e0*/  ISETP.GE.AND P1, PT, R241, c[0x0][0x17c], PT ;  /* 0x00005f00f1007a0c */ /* 0x000fe40003f26270 */
[----:B------:R-:W2:Y:S01]  /*661f0*/  LDL.LU R241, [R1+0x2324] ;  /* 0x0023240001f17983 */ /* 0x000ea20000300800 */
[----:B------:R-:W-:-:S03]  /*66200*/  ISETP.LT.AND P6, PT, R202, c[0x0][0x178], !P2 ;  /* 0x00005e00ca007a0c */ /* 0x000fc600057c1270 */
[----:B------:R-:W2:Y:S04]  /*66210*/  LDL.LU R251, [R1+0x8f8] ;  /* 0x0008f80001fb7983 */ /* 0x000ea80000300800 */
[----:B------:R-:W2:Y:S04]  /*66220*/  LDL.LU R249, [R1+0x168] ;  /* 0x0001680001f97983 */ /* 0x000ea80000300800 */
[----:B------:R-:W2:Y:S04]  /*66230*/  LDL.LU R248, [R1+0x128] ;  /* 0x0001280001f87983 */ /* 0x000ea80000300800 */
[----:B---3--:R1:W-:Y:S04]  /*66240*/  @P0 STG.E [R224.64], R227 ;  /* 0x000000e3e0000986 */ /* 0x0083e8000c101904 */
[----:B------:R3:W-:Y:S01]  /*66250*/  @P4 STG.E [R2.64], R250 ;  /* 0x000000fa02004986 */ /* 0x0007e2000c101904 */
[----:B------:R-:W-:-:S02]  /*66260*/  ISETP.LT.AND P4, PT, R203, c[0x0][0x178], !P2 ;  /* 0x00005e00cb007a0c */ /* 0x000fc40005781270 */
[----:B------:R-:W-:Y:S01]  /*66270*/  ISETP.LT.AND P2, PT, R183, c[0x0][0x178], !P2 ;  /* 0x00005e00b7007a0c */ /* 0x000fe20005741270 */
[----:B-1----:R-:W-:-:S04]  /*66280*/  IMAD.WIDE R224, R0, 0x4, R4 ;  /* 0x0000000400e07825 */ /* 0x002fc800078e0204 */
[----:B---3--:R-:W-:-:S04]  /*66290*/  IMAD.WIDE R2, R240, 0x4, R6 ;  /* 0x00000004f0027825 */ /* 0x008fc800078e0206 */
[C---:B------:R-:W-:Y:S01]  /*662a0*/  IMAD.WIDE R226, R0.reuse, 0x4, R218 ;  /* 0x0000000400e27825 */ /* 0x040fe200078e02da */
[----:B------:R1:W-:Y:S04]  /*662b0*/  @P3 STG.E [R2.64], R246 ;  /* 0x000000f602003986 */ /* 0x0003e8000c101904 */
[----:B------:R3:W-:Y:S04]  /*662c0*/  @P5 STG.E [R224.64], R243 ;  /* 0x000000f3e0005986 */ /* 0x0007e8000c101904 */
[----:B------:R2:W-:Y:S04]  /*662d0*/  @P6 STG.E [R226.64], R242 ;  /* 0x000000f2e2006986 */ /* 0x0005e8000c101904 */
[----:B-1----:R-:W4:Y:S01]  /*662e0*/  LDL.LU R246, [R1+0xe8] ;  /* 0x0000e80001f67983 */ /* 0x002f220000300800 */
[----:B------:R-:W-:-:S03]  /*662f0*/  IMAD.WIDE R2, R0, 0x4, R6 ;  /* 0x0000000400027825 */ /* 0x000fc600078e0206 */
[----:B---3--:R-:W3:Y:S01]  /*66300*/  LDL.LU R243, [R1+0x8fc] ;  /* 0x0008fc0001f37983 */ /* 0x008ee20000300800 */
[----:B------:R-:W-:-:S03]  /*66310*/  IMAD.WIDE R224, R0, 0x4, R216 ;  /* 0x0000000400e07825 */ /* 0x000fc600078e02d8 */
[----:B--2---:R-:W2:Y:S01]  /*66320*/  LDL.LU R242, [R1+0x16c] ;  /* 0x00016c0001f27983 */ /* 0x004ea20000300800 */
[----:B------:R-:W-:-:S03]  /*66330*/  ISETP.GE.AND P0, PT, R247, c[0x0][0x17c], PT ;  /* 0x00005f00f7007a0c */ /* 0x000fc60003f06270 */
[----:B------:R1:W-:Y:S04]  /*66340*/  @P4 STG.E [R224.64], R245 ;  /* 0x000000f5e0004986 */ /* 0x0003e8000c101904 */
[----:B------:R1:W-:Y:S04]  /*66350*/  @P2 STG.E [R2.64], R244 ;  /* 0x000000f402002986 */ /* 0x0003e8000c101904 */
[----:B-1----:R-:W2:Y:S04]  /*66360*/  LDL.LU R245, [R1+0x12c] ;  /* 0x00012c0001f57983 */ /* 0x002ea80000300800 */
[----:B------:R-:W2:Y:S04]  /*66370*/  LDL.LU R244, [R1+0xec] ;  /* 0x0000ec0001f47983 */ /* 0x000ea80000300800 */
[----:B------:R-:W2:Y:S01]  /*66380*/  LDL.LU R247, [R1+0x908] ;  /* 0x0009080001f77983 */ /* 0x000ea20000300800 */
[----:B------:R-:W-:-:S02]  /*66390*/  ISETP.LT.AND P3, PT, R211, c[0x0][0x178], !P0 ;  /* 0x00005e00d3007a0c */ /* 0x000fc40004761270 */
[----:B------:R-:W-:Y:S01]  /*663a0*/  ISETP.LT.AND P5, PT, R202, c[0x0][0x178], !P0 ;  /* 0x00005e00ca007a0c */ /* 0x000fe200047a1270 */
[----:B------:R-:W2:Y:S01]  /*663b0*/  LDL.LU R250, [R1+0x2d8] ;  /* 0x0002d80001fa7983 */ /* 0x000ea20000300800 */
[----:B------:R-:W-:Y:S02]  /*663c0*/  IADD3 R240, R0, c[0x0][0x198], RZ ;  /* 0x0000660000f07a10 */ /* 0x000fe40007ffe0ff */
[----:B------:R-:W-:-:S03]  /*663d0*/  ISETP.LT.AND P6, PT, R203, c[0x0][0x178], !P0 ;  /* 0x00005e00cb007a0c */ /* 0x000fc600047c1270 */
[----:B------:R-:W-:Y:S01]  /*663e0*/  IMAD.WIDE R226, R240, 0x4, R4 ;  /* 0x00000004f0e27825 */ /* 0x000fe200078e0204 */
[----:B------:R-:W-:-:S03]  /*663f0*/  ISETP.LT.AND P0, PT, R183, c[0x0][0x178], !P0 ;  /* 0x00005e00b7007a0c */ /* 0x000fc60004701270 */
[----:B------:R-:W-:Y:S01]  /*66400*/  IMAD.WIDE R2, R240, 0x4, R218 ;  /* 0x00000004f0027825 */ /* 0x000fe200078e02da */
[----:B------:R-:W-:Y:S01]  /*66410*/  ISETP.LT.AND P2, PT, R211, c[0x0][0x178], !P1 ;  /* 0x00005e00d3007a0c */ /* 0x000fe20004f41270 */
[----:B------:R1:W-:Y:S01]  /*66420*/  @P3 STG.E [R226.64], R251 ;  /* 0x000000fbe2003986 */ /* 0x0003e2000c101904 */
[----:B------:R-:W-:Y:S01]  /*66430*/  ISETP.LT.AND P3, PT, R202, c[0x0][0x178], !P1 ;  /* 0x00005e00ca007a0c */ /* 0x000fe20004f61270 */
[C---:B------:R-:W-:Y:S01]  /*66440*/  IMAD.WIDE R224, R240.reuse, 0x4, R216 ;  /* 0x00000004f0e07825 */ /* 0x040fe200078e02d8 */
[----:B------:R-:W-:Y:S01]  /*66450*/  ISETP.GE.AND P4, PT, R241, c[0x0][0x17c], PT ;  /* 0x00005f00f1007a0c */ /* 0x000fe20003f86270 */
[----:B------:R1:W-:Y:S01]  /*66460*/  @P5 STG.E [R2.64], R249 ;  /* 0x000000f902005986 */ /* 0x0003e2000c101904 */
[----:B------:R-:W-:Y:S02]  /*66470*/  IADD3 R0, R240, c[0x0][0x198], RZ ;  /* 0x00006600f0007a10 */ /* 0x000fe40007ffe0ff */
[----:B------:R-:W-:Y:S01]  /*66480*/  ISETP.LT.AND P5, PT, R183, c[0x0][0x178], !P1 ;  /* 0x00005e00b7007a0c */ /* 0x000fe20004fa1270 */
[----:B------:R1:W-:Y:S01]  /*66490*/  @P6 STG.E [R224.64], R248 ;  /* 0x000000f8e0006986 */ /* 0x0003e2000c101904 */
[----:B------:R-:W-:-:S02]  /*664a0*/  ISETP.LT.AND P1, PT, R203, c[0x0][0x178], !P1 ;  /* 0x00005e00cb007a0c */ /* 0x000fc40004f21270 */
[----:B------:R-:W-:Y:S01]  /*664b0*/  ISETP.LT.AND P6, PT, R211, c[0x0][0x178], !P4 ;  /* 0x00005e00d3007a0c */ /* 0x000fe200067c1270 */
[----:B-1----:R-:W-:-:S04]  /*664c0*/  IMAD.WIDE R226, R0, 0x4, R218 ;  /* 0x0000000400e27825 */ /* 0x002fc800078e02da */
[----:B------:R-:W-:Y:S01]  /*664d0*/  IMAD.WIDE R2, R240, 0x4, R6 ;  /* 0x00000004f0027825 */ /* 0x000fe200078e0206 */
[----:B------:R-:W-:-:S03]  /*664e0*/  IADD3 R240, R0, c[0x0][0x198], RZ ;  /* 0x0000660000f07a10 */ /* 0x000fc60007ffe0ff */
[C---:B------:R-:W-:Y:S01]  /*664f0*/  IMAD.WIDE R224, R0.reuse, 0x4, R4 ;  /* 0x0000000400e07825 */ /* 0x040fe200078e0204 */
[----:B------:R-:W2:Y:S04]  /*66500*/  LDL.LU R248, [R1+0x2328] ;  /* 0x0023280001f87983 */ /* 0x000ea80000300800 */
[----:B------:R-:W2:Y:S04]  /*66510*/  LDL.LU R241, [R1+0x232c] ;  /* 0x00232c0001f17983 */ /* 0x000ea80000300800 */
[----:B----4-:R1:W-:Y:S04]  /*66520*/  @P0 STG.E [R2.64], R246 ;  /* 0x000000f602000986 */ /* 0x0103e8000c101904 */
[----:B---3--:R3:W-:Y:S04]  /*66530*/  @P2 STG.E [R224.64], R243 ;  /* 0x000000f3e0002986 */ /* 0x0087e8000c101904 */
[----:B--2---:R2:W-:Y:S01]  /*66540*/  @P3 STG.E [R226.64], R242 ;  /* 0x000000f2e2003986 */ /* 0x0045e2000c101904 */
[----:B-1----:R-:W-:-:S03]  /*66550*/  IMAD.WIDE R2, R0, 0x4, R216 ;  /* 0x0000000400027825 */ /* 0x002fc600078e02d8 */
[----:B------:R-:W4:Y:S01]  /*66560*/  LDL.LU R246, [R1+0x118] ;  /* 0x0001180001f67983 */ /* 0x000f220000300800 */
[----:B---3--:R-:W-:-:S03]  /*66570*/  IMAD.WIDE R224, R0, 0x4, R6 ;  /* 0x0000000400e07825 */ /* 0x008fc600078e0206 */
[----:B------:R-:W3:Y:S01]  /*66580*/  LDL.LU R243, [R1+0x90c] ;  /* 0x00090c0001f37983 */ /* 0x000ee20000300800 */
[----:B--2---:R-:W-:-:S03]  /*66590*/  IMAD.WIDE R226, R240, 0x4, R4 ;  /* 0x00000004f0e27825 */ /* 0x004fc600078e0204 */
[----:B------:R-:W2:Y:S04]  /*665a0*/  LDL.LU R242, [R1+0x34c] ;  /* 0x00034c0001f27983 */ /* 0x000ea80000300800 */
[----:B------:R1:W-:Y:S04]  /*665b0*/  @P1 STG.E [R2.64], R245 ;  /* 0x000000f502001986 */ /* 0x0003e8000c101904 */
[----:B------:R1:W-:Y:S04]  /*665c0*/  @P5 STG.E [R224.64], R244 ;  /* 0x000000f4e0005986 */ /* 0x0003e8000c101904 */
[----:B------:R1:W-:Y:S04]  /*665d0*/  @P6 STG.E [R226.64], R247 ;  /* 0x000000f7e2006986 */ /* 0x0003e8000c101904 */
[----:B-1----:R-:W2:Y:S04]  /*665e0*/  LDL.LU R245, [R1+0x2dc] ;  /* 0x0002dc0001f57983 */ /* 0x002ea80000300800 */
[----:B------:R-:W2:Y:S04]  /*665f0*/  LDL.LU R244, [R1+0x11c] ;  /* 0x00011c0001f47983 */ /* 0x000ea80000300800 */
[----:B------:R-:W2:Y:S04]  /*66600*/  LDL.LU R227, [R1+0x348] ;  /* 0x0003480001e37983 */ /* 0x000ea80000300800 */
[----:B------:R-:W3:Y:S01]  /*66610*/  LDL.LU R247, [R1+0x2330] ;  /* 0x0023300001f77983 */ /* 0x000ee20000300800 */
[----:B------:R-:W-:-:S02]  /*66620*/  ISETP.LT.AND P0, PT, R202, c[0x0][0x178], !P4 ;  /* 0x00005e00ca007a0c */ /* 0x000fc40006701270 */
[----:B------:R-:W-:Y:S01]  /*66630*/  ISETP.LT.AND P3, PT, R203, c[0x0][0x178], !P4 ;  /* 0x00005e00cb007a0c */ /* 0x000fe20006761270 */
[----:B------:R-:W-:Y:S01]  /*66640*/  IMAD.WIDE R224, R240, 0x4, R218 ;  /* 0x00000004f0e07825 */ /* 0x000fe200078e02da */
[----:B------:R-:W-:-:S03]  /*66650*/  ISETP.LT.AND P4, PT, R183, c[0x0][0x178], !P4 ;  /* 0x00005e00b7007a0c */ /* 0x000fc60006781270 */
[C---:B------:R-:W-:Y:S01]  /*66660*/  IMAD.WIDE R2, R240.reuse, 0x4, R216 ;  /* 0x00000004f0027825 */ /* 0x040fe200078e02d8 */
[----:B------:R-:W-:Y:S02]  /*66670*/  IADD3 R0, R240, c[0x0][0x198], RZ ;  /* 0x00006600f0007a10 */ /* 0x000fe40007ffe0ff */
[----:B------:R-:W-:Y:S02]  /*66680*/  ISETP.GE.AND P2, PT, R248, c[0x0][0x17c], PT ;  /* 0x00005f00f8007a0c */ /* 0x000fe40003f46270 */
[----:B------:R-:W-:Y:S02]  /*66690*/  ISETP.GE.AND P1, PT, R241, c[0x0][0x17c], PT ;  /* 0x00005f00f1007a0c */ /* 0x000fe40003f26270 */
[----:B------:R-:W3:Y:S04]  /*666a0*/  LDL.LU R241, [R1+0x2334] ;  /* 0x0023340001f17983 */ /* 0x000ee80000300800 */
[----:B------:R-:W3:Y:S01]  /*666b0*/  LDL.LU R251, [R1+0x938] ;  /* 0x0009380001fb7983 */ /* 0x000ee20000300800 */
[----:B------:R-:W-:-:S03]  /*666c0*/  ISETP.LT.AND P5, PT, R211, c[0x0][0x178], !P2 ;  /* 0x00005e00d3007a0c */ /* 0x000fc600057a1270 */
[----:B------:R-:W3:Y:S01]  /*666d0*/  LDL.LU R249, [R1+0x598] ;  /* 0x0005980001f97983 */ /* 0x000ee20000300800 */
[----:B------:R-:W-:-:S03]  /*666e0*/  ISETP.LT.AND P6, PT, R202, c[0x0][0x178], !P2 ;  /* 0x00005e00ca007a0c */ /* 0x000fc600057c1270 */
[----:B------:R-:W3:Y:S04]  /*666f0*/  LDL.LU R248, [R1+0x2e8] ;  /* 0x0002e80001f87983 */ /* 0x000ee80000300800 */
[----:B--2---:R-:W-:Y:S04]  /*66700*/  @P0 STG.E [R224.64], R227 ;  /* 0x000000e3e0000986 */ /* 0x004fe8000c101904 */
[----:B------:R1:W-:Y:S01]  /*66710*/  @P3 STG.E [R2.64], R250 ;  /* 0x000000fa02003986 */ /* 0x0003e2000c101904 */
[----:B------:R-:W-:Y:S02]  /*66720*/  ISETP.LT.AND P3, PT, R203, c[0x0][0x178], !P2 ;  /* 0x00005e00cb007a0c */ /* 0x000fe40005761270 */
[----:B------:R-:W-:Y:S01]  /*66730*/  ISETP.LT.AND P2, PT, R183, c[0x0][0x178], !P2 ;  /* 0x00005e00b7007a0c */ /* 0x000fe20005741270 */
[----:B-1----:R-:W-:-:S05]  /*66740*/  IMAD.WIDE R2, R240, 0x4, R6 ;  /* 0x00000004f0027825 */ /* 0x002fca00078e0206 */
[----:B----4-:R1:W-:Y:S01]  /*66750*/  @P4 STG.E [R2.64], R246 ;  /* 0x000000f602004986 */ /* 0x0103e2000c101904 */
[----:B------:R-:W-:-:S04]  /*66760*/  IMAD.WIDE R224, R0, 0x4, R4 ;  /* 0x0000000400e07825 */ /* 0x000fc800078e0204 */
[C---:B------:R-:W-:Y:S01]  /*66770*/  IMAD.WIDE R226, R0.reuse, 0x4, R218 ;  /* 0x0000000400e27825 */ /* 0x040fe200078e02da */
[----:B-1----:R-:W2:Y:S03]  /*66780*/  LDL.LU R246, [R1+0xd8] ;  /* 0x0000d80001f67983 */ /* 0x002ea60000300800 */
[C---:B------:R-:W-:Y:S01]  /*66790*/  IMAD.WIDE R2, R0.reuse, 0x4, R216 ;  /* 0x0000000400027825 */ /* 0x040fe200078e02d8 */
[----:B---3--:R1:W-:Y:S04]  /*667a0*/  @P5 STG.E [R224.64], R243 ;  /* 0x000000f3e0005986 */ /* 0x0083e8000c101904 */
[----:B------:R3:W-:Y:S04]  /*667b0*/  @P6 STG.E [R226.64], R242 ;  /* 0x000000f2e2006986 */ /* 0x0007e8000c101904 */
[----:B-1----:R-:W4:Y:S01]  /*667c0*/  LDL.LU R243, [R1+0x93c] ;  /* 0x00093c0001f37983 */ /* 0x002f220000300800 */
[----:B------:R-:W-:-:S03]  /*667d0*/  IMAD.WIDE R224, R0, 0x4, R6 ;  /* 0x0000000400e07825 */ /* 0x000fc600078e0206 */
[----:B---3--:R-:W3:Y:S01]  /*667e0*/  LDL.LU R242, [R1+0x59c] ;  /* 0x00059c0001f27983 */ /* 0x008ee20000300800 */
        /* <DEDUP_REMOVED lines=9> */
[----:B------:R-:W-:-:S03]  /*66880*/  ISETP.LT.AND P6, PT, R203, c[0x0][0x178], !P0 ;  /* 0x00005e00cb007a0c */ /* 0x000fc600047c1270 */
[----:B------:R-:W-:Y:S01]  /*66890*/  IMAD.WIDE R2, R0, 0x4, R4 ;  /* 0x0000000400027825 */ /* 0x000fe200078e0204 */
[----:B------:R-:W-:-:S03]  /*668a0*/  ISETP.LT.AND P0, PT, R183, c[0x0][0x178], !P0 ;  /* 0x00005e00b7007a0c */ /* 0x000fc60004701270 */
[C---:B------:R-:W-:Y:S01]  /*668b0*/  IMAD.WIDE R224, R0.reuse, 0x4, R218 ;  /* 0x0000000400e07825 */ /* 0x040fe200078e02da */
[----:B------:R-:W-:Y:S01]  /*668c0*/  ISETP.GE.AND P3, PT, R241, c[0x0][0x17c], PT ;  /* 0x00005f00f1007a0c */ /* 0x000fe20003f66270 */
[----:B------:R1:W-:Y:S04]  /*668d0*/  @P4 STG.E [R2.64], R251 ;  /* 0x000000fb02004986 */ /* 0x0003e8000c101904 */
[----:B------:R-:W3:Y:S01]  /*668e0*/  LDL.LU R241, [R1+0x948] ;  /* 0x0009480001f17983 */ /* 0x000ee20000300800 */
[----:B------:R-:W-:-:S03]  /*668f0*/  IMAD.WIDE R226, R0, 0x4, R216 ;  /* 0x0000000400e27825 */ /* 0x000fc600078e02d8 */
[----:B------:R-:W3:Y:S04]  /*66900*/  LDL.LU R250, [R1+0x928] ;  /* 0x0009280001fa7983 */ /* 0x000ee80000300800 */
[----:B------:R1:W-:Y:S01]  /*66910*/  @P5 STG.E [R224.64], R249 ;  /* 0x000000f9e0005986 */ /* 0x0003e2000c101904 */
[----:B------:R-:W-:Y:S01]  /*66920*/  ISETP.LT.AND P2, PT, R211, c[0x0][0x178], !P1 ;  /* 0x00005e00d3007a0c */ /* 0x000fe20004f41270 */
[----:B-1----:R-:W-:Y:S01]  /*66930*/  IMAD.WIDE R2, R0, 0x4, R6 ;  /* 0x0000000400027825 */ /* 0x002fe200078e0206 */
[----:B------:R-:W-:Y:S01]  /*66940*/  ISETP.LT.AND P4, PT, R202, c[0x0][0x178], !P1 ;  /* 0x00005e00ca007a0c */ /* 0x000fe20004f81270 */
[----:B------:R1:W-:Y:S01]  /*66950*/  @P6 STG.E [R226.64], R248 ;  /* 0x000000f8e2006986 */ /* 0x0003e2000c101904 */
[----:B------:R-:W-:-:S03]  /*66960*/  IADD3 R240, R0, c[0x0][0x198], RZ ;  /* 0x0000660000f07a10 */ /* 0x000fc60007ffe0ff */
[----:B------:R-:W3:Y:S01]  /*66970*/  LDL.LU R249, [R1+0x2338] ;  /* 0x0023380001f97983 */ /* 0x000ee20000300800 */
[----:B------:R-:W-:-:S03]  /*66980*/  ISETP.LT.AND P5, PT, R183, c[0x0][0x178], !P1 ;  /* 0x00005e00b7007a0c */ /* 0x000fc60004fa1270 */
[----:B-1----:R-:W3:Y:S01]  /*66990*/  LDL.LU R248, [R1+0x233c] ;  /* 0x00233c0001f87983 */ /* 0x002ee20000300800 */
[----:B------:R-:W-:Y:S01]  /*669a0*/  ISETP.LT.AND P1, PT, R203, c[0x0][0x178], !P1 ;  /* 0x00005e00cb007a0c */ /* 0x000fe20004f21270 */
[----:B------:R-:W-:Y:S01]  /*669b0*/  IMAD.WIDE R224, R240, 0x4, R4 ;  /* 0x00000004f0e07825 */ /* 0x000fe200078e0204 */
[----:B------:R-:W-:-:S03]  /*669c0*/  ISETP.LT.AND P6, PT, R211, c[0x0][0x178], !P3 ;  /* 0x00005e00d3007a0c */ /* 0x000fc60005fc1270 */
[C---:B------:R-:W-:Y:S01]  /*669d0*/  IMAD.WIDE R226, R240.reuse, 0x4, R218 ;  /* 0x00000004f0e27825 */ /* 0x040fe200078e02da */
[C---:B------:R-:W-:Y:S01]  /*669e0*/  IADD3 R0, R240.reuse, c[0x0][0x198], RZ ;  /* 0x00006600f0007a10 */ /* 0x040fe20007ffe0ff */
[----:B--2---:R1:W-:Y:S04]  /*669f0*/  @P0 STG.E [R2.64], R246 ;  /* 0x000000f602000986 */ /* 0x0043e8000c101904 */
[----:B-1----:R-:W2:Y:S01]  /*66a00*/  LDL.LU R246, [R1+0x138] ;  /* 0x0001380001f67983 */ /* 0x002ea20000300800 */
[----:B------:R-:W-:-:S03]  /*66a10*/  IMAD.WIDE R2, R240, 0x4, R216 ;  /* 0x00000004f0027825 */ /* 0x000fc600078e02d8 */
[----:B----4-:R1:W-:Y:S04]  /*66a20*/  @P2 STG.E [R224.64], R243 ;  /* 0x000000f3e0002986 */ /* 0x0103e8000c101904 */
[----:B---3--:R3:W-:Y:S04]  /*66a30*/  @P4 STG.E [R226.64], R242 ;  /* 0x000000f2e2004986 */ /* 0x0087e8000c101904 */
[----:B-1----:R-:W4:Y:S01]  /*66a40*/  LDL.LU R243, [R1+0x95c] ;  /* 0x00095c0001f37983 */ /* 0x002f220000300800 */
[----:B------:R-:W-:-:S03]  /*66a50*/  IMAD.WIDE R224, R240, 0x4, R6 ;  /* 0x00000004f0e07825 */ /* 0x000fc600078e0206 */
[----:B---3--:R-:W3:Y:S01]  /*66a60*/  LDL.LU R242, [R1+0x94c] ;  /* 0x00094c0001f27983 */ /* 0x008ee20000300800 */
[----:B------:R-:W-:-:S03]  /*66a70*/  IMAD.WIDE R226, R0, 0x4, R4 ;  /* 0x0000000400e27825 */ /* 0x000fc600078e0204 */
[----:B------:R1:W-:Y:S04]  /*66a80*/  @P1 STG.E [R2.64], R245 ;  /* 0x000000f502001986 */ /* 0x0003e8000c101904 */
[----:B------:R1:W-:Y:S04]  /*66a90*/  @P5 STG.E [R224.64], R244 ;  /* 0x000000f4e0005986 */ /* 0x0003e8000c101904 */
[----:B------:R1:W-:Y:S04]  /*66aa0*/  @P6 STG.E [R226.64], R247 ;  /* 0x000000f7e2006986 */ /* 0x0003e8000c101904 */
[----:B-1----:R-:W3:Y:S04]  /*66ab0*/  LDL.LU R245, [R1+0x92c] ;  /* 0x00092c0001f57983 */ /* 0x002ee80000300800 */
[----:B------:R-:W3:Y:S04]  /*66ac0*/  LDL.LU R244, [R1+0x13c] ;  /* 0x00013c0001f47983 */ /* 0x000ee80000300800 */
[----:B------:R-:W3:Y:S01]  /*66ad0*/  LDL.LU R247, [R1+0x2340] ;  /* 0x0023400001f77983 */ /* 0x000ee20000300800 */
[----:B------:R-:W-:-:S02]  /*66ae0*/  ISETP.LT.AND P0, PT, R202, c[0x0][0x178], !P3 ;  /* 0x00005e00ca007a0c */ /* 0x000fc40005f01270 */
[----:B------:R-:W-:Y:S01]  /*66af0*/  ISETP.LT.AND P4, PT, R203, c[0x0][0x178], !P3 ;  /* 0x00005e00cb007a0c */ /* 0x000fe20005f81270 */
[C---:B------:R-:W-:Y:S01]  /*66b00*/  IMAD.WIDE R224, R0.reuse, 0x4, R218 ;  /* 0x0000000400e07825 */ /* 0x040fe200078e02da */
[----:B------:R-:W-:Y:S01]  /*66b10*/  ISETP.LT.AND P3, PT, R183, c[0x0][0x178], !P3 ;  /* 0x00005e00b7007a0c */ /* 0x000fe20005f61270 */
[----:B------:R-:W3:Y:S02]  /*66b20*/  LDL.LU R3, [R1+0x2344] ;  /* 0x0023440001037983 */ /* 0x000ee40000300800 */
[C---:B------:R-:W-:Y:S02]  /*66b30*/  IMAD.WIDE R226, R0.reuse, 0x4, R216 ;  /* 0x0000000400e27825 */ /* 0x040fe400078e02d8 */
[----:B------:R-:W3:Y:S04]  /*66b40*/  LDL.LU R251, [R1+0x970] ;  /* 0x0009700001fb7983 */ /* 0x000ee80000300800 */
[----:B------:R1:W-:Y:S01]  /*66b50*/  @P0 STG.E [R224.64], R241 ;  /* 0x000000f1e0000986 */ /* 0x0003e2000c101904 */
[----:B------:R-:W-:-:S03]  /*66b60*/  IADD3 R2, R0, c[0x0][0x198], RZ ;  /* 0x0000660000027a10 */ /* 0x000fc60007ffe0ff */
[----:B------:R1:W-:Y:S01]  /*66b70*/  @P4 STG.E [R226.64], R250 ;  /* 0x000000fae2004986 */ /* 0x0003e2000c101904 */
[----:B------:R-:W-:-:S03]  /*66b80*/  ISETP.GE.AND P2, PT, R249, c[0x0][0x17c], PT ;  /* 0x00005f00f9007a0c */ /* 0x000fc60003f46270 */
[----:B------:R-:W3:Y:S01]  /*66b90*/  LDL.LU R249, [R1+0x140] ;  /* 0x0001400001f97983 */ /* 0x000ee20000300800 */
[----:B-1----:R-:W-:Y:S01]  /*66ba0*/  IMAD.WIDE R224, R0, 0x4, R6 ;  /* 0x0000000400e07825 */ /* 0x002fe200078e0206 */
[----:B------:R-:W-:Y:S02]  /*66bb0*/  ISETP.LT.AND P5, PT, R211, c[0x0][0x178], !P2 ;  /* 0x00005e00d3007a0c */ /* 0x000fe400057a1270 */
[----:B------:R-:W-:Y:S02]  /*66bc0*/  ISETP.LT.AND P6, PT, R202, c[0x0][0x178], !P2 ;  /* 0x00005e00ca007a0c */ /* 0x000fe400057c1270 */
[----:B------:R-:W-:Y:S02]  /*66bd0*/  ISETP.GE.AND P1, PT, R248, c[0x0][0x17c], PT ;  /* 0x00005f00f8007a0c */ /* 0x000fe40003f26270 */
[----:B------:R-:W3:Y:S01]  /*66be0*/  LDL.LU R248, [R1+0x100] ;  /* 0x0001000001f87983 */ /* 0x000ee20000300800 */
[----:B------:R-:W-:Y:S01]  /*66bf0*/  ISETP.LT.AND P4, PT, R203, c[0x0][0x178], !P2 ;  /* 0x00005e00cb007a0c */ /* 0x000fe20005781270 */
[----:B------:R-:W-:Y:S01]  /*66c00*/  IMAD.WIDE R226, R2, 0x4, R4 ;  /* 0x0000000402e27825 */ /* 0x000fe200078e0204 */
[----:B------:R-:W-:-:S03]  /*66c10*/  ISETP.LT.AND P2, PT, R183, c[0x0][0x178], !P2 ;  /* 0x00005e00b7007a0c */ /* 0x000fc60005741270 */
[C---:B------:R-:W-:Y:S01]  /*66c20*/  IMAD.WIDE R240, R2.reuse, 0x4, R218 ;  /* 0x0000000402f07825 */ /* 0x040fe200078e02da */
[----:B--2---:R1:W-:Y:S04]  /*66c30*/  @P3 STG.E [R224.64], R246 ;  /* 0x000000f6e0003986 */ /* 0x0043e8000c101904 */
[----:B-1----:R-:W2:Y:S01]  /*66c40*/  LDL.LU R246, [R1+0xc0] ;  /* 0x0000c00001f67983 */ /* 0x002ea20000300800 */
[----:B------:R-:W-:-:S03]  /*66c50*/  IMAD.WIDE R224, R2, 0x4, R216 ;  /* 0x0000000402e07825 */ /* 0x000fc600078e02d8 */
[----:B----4-:R1:W-:Y:S04]  /*66c60*/  @P5 STG.E [R226.64], R243 ;  /* 0x000000f3e2005986 */ /* 0x0103e8000c101904 */
[----:B---3--:R3:W-:Y:S04]  /*66c70*/  @P6 STG.E [R240.64], R242 ;  /* 0x000000f2f0006986 */ /* 0x0087e8000c101904 */
[----:B-1----:R-:W4:Y:S01]  /*66c80*/  LDL.LU R243, [R1+0x974] ;  /* 0x0009740001f37983 */ /* 0x002f220000300800 */
[----:B------:R-:W-:-:S03]  /*66c90*/  IMAD.WIDE R226, R2, 0x4, R6 ;  /* 0x0000000402e27825 */ /* 0x000fc600078e0206 */
[----:B---3--:R-:W3:Y:S04]  /*66ca0*/  LDL.LU R242, [R1+0x144] ;  /* 0x0001440001f27983 */ /* 0x008ee80000300800 */
[----:B------:R1:W-:Y:S04]  /*66cb0*/  @P4 STG.E [R224.64], R245 ;  /* 0x000000f5e0004986 */ /* 0x0003e8000c101904 */
[----:B------:R1:W-:Y:S01]  /*66cc0*/  @P2 STG.E [R226.64], R244 ;  /* 0x000000f4e2002986 */ /* 0x0003e2000c101904 */
[----:B------:R-:W-:-:S03]  /*66cd0*/  ISETP.GE.AND P0, PT, R247, c[0x0][0x17c], PT ;  /* 0x00005f00f7007a0c */ /* 0x000fc60003f06270 */
[----:B-1----:R-:W3:Y:S04]  /*66ce0*/  LDL.LU R245, [R1+0x104] ;  /* 0x0001040001f57983 */ /* 0x002ee80000300800 */
[----:B------:R-:W3:Y:S04]  /*66cf0*/  LDL.LU R244, [R1+0xc4] ;  /* 0x0000c40001f47983 */ /* 0x000ee80000300800 */
[----:B------:R-:W3:Y:S01]  /*66d00*/  LDL.LU R247, [R1+0x980] ;  /* 0x0009800001f77983 */ /* 0x000ee20000300800 */
[----:B------:R-:W-:Y:S02]  /*66d10*/  ISETP.LT.AND P3, PT, R211, c[0x0][0x178], !P0 ;  /* 0x00005e00d3007a0c */ /* 0x000fe40004761270 */
[----:B------:R-:W-:Y:S01]  /*66d20*/  ISETP.LT.AND P5, PT, R202, c[0x0][0x178], !P0 ;  /* 0x00005e00ca007a0c */ /* 0x000fe200047a1270 */
[----:B------:R-:W3:Y:S01]  /*66d30*/  LDL.LU R250, [R1+0x2c0] ;  /* 0x0002c00001fa7983 */ /* 0x000ee20000300800 */
[----:B------:R-:W-:-:S02]  /*66d40*/  IADD3 R2, R2, c[0x0][0x198], RZ ;  /* 0x0000660002027a10 */ /* 0x000fc40007ffe0ff */
[----:B------:R-:W-:Y:S02]  /*66d50*/  ISETP.LT.AND P6, PT, R203, c[0x0][0x178], !P0 ;  /* 0x00005e00cb007a0c */ /* 0x000fe400047c1270 */
[----:B------:R-:W-:Y:S01]  /*66d60*/  ISETP.LT.AND P0, PT, R183, c[0x0][0x178], !P0 ;  /* 0x00005e00b7007a0c */ /* 0x000fe20004701270 */
[----:B------:R-:W-:-:S04]  /*66d70*/  IMAD.WIDE R240, R2, 0x4, R4 ;  /* 0x0000000402f07825 */ /* 0x000fc800078e0204 */
[----:B------:R-:W-:Y:S01]  /*66d80*/  IMAD.WIDE R224, R2, 0x4, R218 ;  /* 0x0000000402e07825 */ /* 0x000fe200078e02da */
[----:B------:R-:W-:Y:S01]  /*66d90*/  @P3 STG.E [R240.64], R251 ;  /* 0x000000fbf0003986 */ /* 0x000fe2000c101904 */
[----:B------:R-:W-:-:S03]  /*66da0*/  ISETP.GE.AND P4, PT, R3, c[0x0][0x17c], PT ;  /* 0x00005f0003007a0c */ /* 0x000fc60003f86270 */
[----:B------:R1:W-:Y:S01]  /*66db0*/  @P5 STG.E [R224.64], R249 ;  /* 0x000000f9e0005986 */ /* 0x0003e2000c101904 */
[C---:B------:R-:W-:Y:S01]  /*66dc0*/  IMAD.WIDE R226, R2.reuse, 0x4, R216 ;  /* 0x0000000402e27825 */ /* 0x040fe200078e02d8 */
[C---:B------:R-:W-:Y:S02]  /*66dd0*/  IADD3 R0, R2.reuse, c[0x0][0x198], RZ ;  /* 0x0000660002007a10 */ /* 0x040fe40007ffe0ff */
[----:B------:R-:W-:Y:S01]  /*66de0*/  ISETP.LT.AND P2, PT, R211, c[0x0][0x178], !P1 ;  /* 0x00005e00d3007a0c */ /* 0x000fe20004f41270 */
[----:B------:R-:W-:Y:S01]  /*66df0*/  IMAD.WIDE R2, R2, 0x4, R6 ;  /* 0x0000000402027825 */ /* 0x000fe200078e0206 */
[----:B------:R-:W-:Y:S01]  /*66e00*/  ISETP.LT.AND P3, PT, R202, c[0x0][0x178], !P1 ;  /* 0x00005e00ca007a0c */ /* 0x000fe20004f61270 */
[----:B-1----:R-:W3:Y:S01]  /*66e10*/  LDL.LU R249, [R1+0x2348] ;  /* 0x0023480001f97983 */ /* 0x002ee20000300800 */
[----:B------:R-:W-:-:S03]  /*66e20*/  ISETP.LT.AND P5, PT, R183, c[0x0][0x178], !P1 ;  /* 0x00005e00b7007a0c */ /* 0x000fc60004fa1270 */
[----:B------:R1:W-:Y:S01]  /*66e30*/  @P6 STG.E [R226.64], R248 ;  /* 0x000000f8e2006986 */ /* 0x0003e2000c101904 */
[----:B------:R-:W-:Y:S01]  /*66e40*/  ISETP.LT.AND P1, PT, R203, c[0x0][0x178], !P1 ;  /* 0x00005e00cb007a0c */ /* 0x000fe20004f21270 */
[----:B------:R-:W-:Y:S01]  /*66e50*/  IMAD.WIDE R224, R0, 0x4, R218 ;  /* 0x0000000400e07825 */ /* 0x000fe200078e02da */
[----:B------:R-:W-:-:S03]  /*66e60*/  ISETP.LT.AND P6, PT, R211, c[0x0][0x178], !P4 ;  /* 0x00005e00d3007a0c */ /* 0x000fc600067c1270 */
[C---:B-1----:R-:W-:Y:S01]  /*66e70*/  IMAD.WIDE R226, R0.reuse, 0x4, R4 ;  /* 0x0000000400e27825 */ /* 0x042fe200078e0204 */
[----:B--2---:R1:W-:Y:S04]  /*66e80*/  @P0 STG.E [R2.64], R246 ;  /* 0x000000f602000986 */ /* 0x0043e8000c101904 */
[----:B-1----:R-:W2:Y:S01]  /*66e90*/  LDL.LU R3, [R1+0x5e0] ;  /* 0x0005e00001037983 */ /* 0x002ea20000300800 */
[----:B------:R-:W-:-:S03]  /*66ea0*/  IADD3 R2, R0, c[0x0][0x198], RZ ;  /* 0x0000660000027a10 */ /* 0x000fc60007ffe0ff */
[----:B------:R-:W2:Y:S04]  /*66eb0*/  LDL.LU R248, [R1+0x234c] ;  /* 0x00234c0001f87983 */ /* 0x000ea80000300800 */
[----:B----4-:R1:W-:Y:S01]  /*66ec0*/  @P2 STG.E [R226.64], R243 ;  /* 0x000000f3e2002986 */ /* 0x0103e2000c101904 */
[----:B------:R-:W-:-:S03]  /*66ed0*/  IMAD.WIDE R240, R2, 0x4, R4 ;  /* 0x0000000402f07825 */ /* 0x000fc600078e0204 */
[----:B---3--:R3:W-:Y:S04]  /*66ee0*/  @P3 STG.E [R224.64], R242 ;  /* 0x000000f2e0003986 */ /* 0x0087e8000c101904 */
[----:B------:R-:W4:Y:S04]  /*66ef0*/  LDL.LU R246, [R1+0xf0] ;  /* 0x0000f00001f67983 */ /* 0x000f280000300800 */
[----:B-1----:R-:W4:Y:S01]  /*66f00*/  LDL.LU R243, [R1+0x984] ;  /* 0x0009840001f37983 */ /* 0x002f220000300800 */
[----:B------:R-:W-:-:S03]  /*66f10*/  IMAD.WIDE R226, R0, 0x4, R6 ;  /* 0x0000000400e27825 */ /* 0x000fc600078e0206 */
[----:B---3--:R-:W2:Y:S01]  /*66f20*/  LDL.LU R242, [R1+0x5e4] ;  /* 0x0005e40001f27983 */ /* 0x008ea20000300800 */
[----:B------:R-:W-:-:S05]  /*66f30*/  IMAD.WIDE R224, R0, 0x4, R216 ;  /* 0x0000000400e07825 */ /* 0x000fca00078e02d8 */
[----:B------:R1:W-:Y:S04]  /*66f40*/  @P1 STG.E [R224.64], R245 ;  /* 0x000000f5e0001986 */ /* 0x0003e8000c101904 */
        /* <DEDUP_REMOVED lines=8> */
[----:B------:R-:W-:Y:S01]  /*66fd0*/  ISETP.LT.AND P4, PT, R183, c[0x0][0x178], !P4 ;  /* 0x00005e00b7007a0c */ /* 0x000fe20006781270 */
[----:B------:R-:W-:Y:S01]  /*66fe0*/  IMAD.WIDE R224, R2, 0x4, R218 ;  /* 0x0000000402e07825 */ /* 0x000fe200078e02da */
[----:B------:R-:W-:-:S03]  /*66ff0*/  ISETP.GE.AND P2, PT, R249, c[0x0][0x17c], PT ;  /* 0x00005f00f9007a0c */ /* 0x000fc60003f46270 */
[----:B------:R-:W-:Y:S01]  /*67000*/  IMAD.WIDE R226, R2, 0x4, R216 ;  /* 0x0000000402e27825 */ /* 0x000fe200078e02d8 */
[----:B------:R-:W2:Y:S01]  /*67010*/  LDL.LU R251, [R1+0x9a0] ;  /* 0x0009a00001fb7983 */ /* 0x000ea20000300800 */
[----:B------:R-:W-:Y:S02]  /*67020*/  ISETP.LT.AND P5, PT, R211, c[0x0][0x178], !P2 ;  /* 0x00005e00d3007a0c */ /* 0x000fe400057a1270 */
[----:B------:R-:W-:Y:S01]  /*67030*/  ISETP.LT.AND P6, PT, R202, c[0x0][0x178], !P2 ;  /* 0x00005e00ca007a0c */ /* 0x000fe200057c1270 */
[----:B------:R-:W2:Y:S01]  /*67040*/  LDL.LU R249, [R1+0x8d0] ;  /* 0x0008d00001f97983 */ /* 0x000ea20000300800 */
[----:B------:R-:W-:-:S03]  /*67050*/  IADD3 R0, R2, c[0x0][0x198], RZ ;  /* 0x0000660002007a10 */ /* 0x000fc60007ffe0ff */
[----:B--2---:R1:W-:Y:S04]  /*67060*/  @P0 STG.E [R224.64], R3 ;  /* 0x00000003e0000986 */ /* 0x0043e8000c101904 */
[----:B------:R2:W-:Y:S01]  /*67070*/  @P3 STG.E [R226.64], R250 ;  /* 0x000000fae2003986 */ /* 0x0005e2000c101904 */
[----:B------:R-:W-:Y:S02]  /*67080*/  ISETP.LT.AND P3, PT, R203, c[0x0][0x178], !P2 ;  /* 0x00005e00cb007a0c */ /* 0x000fe40005761270 */
[----:B------:R-:W-:Y:S02]  /*67090*/  ISETP.GE.AND P1, PT, R248, c[0x0][0x17c], PT ;  /* 0x00005f00f8007a0c */ /* 0x000fe40003f26270 */
[----:B------:R-:W-:Y:S01]  /*670a0*/  ISETP.LT.AND P2, PT, R183, c[0x0][0x178], !P2 ;  /* 0x00005e00b7007a0c */ /* 0x000fe20005741270 */
[----:B------:R-:W3:Y:S01]  /*670b0*/  LDL.LU R248, [R1+0x2f0] ;  /* 0x0002f00001f87983 */ /* 0x000ee20000300800 */
[----:B-1----:R-:W-:-:S04]  /*670c0*/  IMAD.WIDE R2, R2, 0x4, R6 ;  /* 0x0000000402027825 */ /* 0x002fc800078e0206 */
[C---:B------:R-:W-:Y:S01]  /*670d0*/  IMAD.WIDE R224, R0.reuse, 0x4, R4 ;  /* 0x0000000400e07825 */ /* 0x040fe200078e0204 */
[----:B----4-:R1:W-:Y:S03]  /*670e0*/  @P4 STG.E [R2.64], R246 ;  /* 0x000000f602004986 */ /* 0x0103e6000c101904 */
[C---:B--2---:R-:W-:Y:S01]  /*670f0*/  IMAD.WIDE R226, R0.reuse, 0x4, R218 ;  /* 0x0000000400e27825 */ /* 0x044fe200078e02da */
[----:B------:R2:W-:Y:S04]  /*67100*/  @P5 STG.E [R224.64], R243 ;  /* 0x000000f3e0005986 */ /* 0x0005e8000c101904 */
[----:B------:R4:W-:Y:S04]  /*67110*/  @P6 STG.E [R226.64], R242 ;  /* 0x000000f2e2006986 */ /* 0x0009e8000c101904 */
[----:B-1----:R-:W3:Y:S01]  /*67120*/  LDL.LU R246, [R1+0xb0] ;  /* 0x0000b00001f67983 */ /* 0x002ee20000300800 */
[----:B--2---:R-:W-:-:S03]  /*67130*/  IMAD.WIDE R224, R0, 0x4, R216 ;  /* 0x0000000400e07825 */ /* 0x004fc600078e02d8 */
[----:B------:R-:W2:Y:S01]  /*67140*/  LDL.LU R243, [R1+0x9a4] ;  /* 0x0009a40001f37983 */ /* 0x000ea20000300800 */
[----:B----4-:R-:W-:-:S03]  /*67150*/  IMAD.WIDE R226, R0, 0x4, R6 ;  /* 0x0000000400e27825 */ /* 0x010fc600078e0206 */
[----:B------:R-:W4:Y:S04]  /*67160*/  LDL.LU R242, [R1+0x8d4] ;  /* 0x0008d40001f27983 */ /* 0x000f280000300800 */
[----:B------:R1:W-:Y:S04]  /*67170*/  @P3 STG.E [R224.64], R245 ;  /* 0x000000f5e0003986 */ /* 0x0003e8000c101904 */
[----:B------:R1:W-:Y:S01]  /*67180*/  @P2 STG.E [R226.64], R244 ;  /* 0x000000f4e2002986 */ /* 0x0003e2000c101904 */
[----:B------:R-:W-:-:S03]  /*67190*/  ISETP.GE.AND P0, PT, R247, c[0x0][0x17c], PT ;  /* 0x00005f00f7007a0c */ /* 0x000fc60003f06270 */
[----:B-1----:R-:W4:Y:S04]  /*671a0*/  LDL.LU R245, [R1+0x2f4] ;  /* 0x0002f40001f57983 */ /* 0x002f280000300800 */
[----:B------:R-:W4:Y:S04]  /*671b0*/  LDL.LU R244, [R1+0xb4] ;  /* 0x0000b40001f47983 */ /* 0x000f280000300800 */
        /* <DEDUP_REMOVED lines=21> */
[----:B---3--:R1:W-:Y:S01]  /*67310*/  @P6 STG.E [R226.64], R248 ;  /* 0x000000f8e2006986 */ /* 0x0083e2000c101904 */
[----:B------:R-:W-:Y:S02]  /*67320*/  ISETP.LT.AND P6, PT, R211, c[0x0][0x178], !P3 ;  /* 0x00005e00d3007a0c */ /* 0x000fe40005fc1270 */
[C---:B-1----:R-:W-:Y:S01]  /*67330*/  IMAD.WIDE R226, R0.reuse, 0x4, R218 ;  /* 0x0000000400e27825 */ /* 0x042fe200078e02da */
[----:B------:R-:W3:Y:S04]  /*67340*/  LDL.LU R248, [R1+0x2358] ;  /* 0x0023580001f87983 */ /* 0x000ee80000300800 */
[----:B------:R-:W3:Y:S04]  /*67350*/  LDL.LU R241, [R1+0x235c] ;  /* 0x00235c0001f17983 */ /* 0x000ee80000300800 */
[----:B------:R1:W-:Y:S04]  /*67360*/  @P0 STG.E [R2.64], R246 ;  /* 0x000000f602000986 */ /* 0x0003e8000c101904 */
[----:B--2---:R2:W-:Y:S04]  /*67370*/  @P2 STG.E [R224.64], R243 ;  /* 0x000000f3e0002986 */ /* 0x0045e8000c101904 */
[----:B----4-:R4:W-:Y:S01]  /*67380*/  @P4 STG.E [R226.64], R242 ;  /* 0x000000f2e2004986 */ /* 0x0109e2000c101904 */
[----:B-1----:R-:W-:-:S03]  /*67390*/  IMAD.WIDE R2, R0, 0x4, R216 ;  /* 0x0000000400027825 */ /* 0x002fc600078e02d8 */
[----:B------:R-:W3:Y:S01]  /*673a0*/  LDL.LU R246, [R1+0x190] ;  /* 0x0001900001f67983 */ /* 0x000ee20000300800 */
[----:B--2---:R-:W-:-:S03]  /*673b0*/  IMAD.WIDE R224, R0, 0x4, R6 ;  /* 0x0000000400e07825 */ /* 0x004fc600078e0206 */
[----:B------:R-:W2:Y:S01]  /*673c0*/  LDL.LU R243, [R1+0x9c4] ;  /* 0x0009c40001f37983 */ /* 0x000ea20000300800 */
[----:B----4-:R-:W-:-:S03]  /*673d0*/  IMAD.WIDE R226, R240, 0x4, R4 ;  /* 0x00000004f0e27825 */ /* 0x010fc600078e0204 */
[----:B------:R-:W4:Y:S04]  /*673e0*/  LDL.LU R242, [R1+0x9b4] ;  /* 0x0009b40001f27983 */ /* 0x000f280000300800 */
[----:B------:R1:W-:Y:S04]  /*673f0*/  @P1 STG.E [R2.64], R245 ;  /* 0x000000f502001986 */ /* 0x0003e8000c101904 */
[----:B------:R1:W-:Y:S04]  /*67400*/  @P5 STG.E [R224.64], R244 ;  /* 0x000000f4e0005986 */ /* 0x0003e8000c101904 */
[----:B------:R1:W-:Y:S04]  /*67410*/  @P6 STG.E [R226.64], R247 ;  /* 0x000000f7e2006986 */ /* 0x0003e8000c101904 */
[----:B-1----:R-:W2:Y:S04]  /*67420*/  LDL.LU R245, [R1+0x994] ;  /* 0x0009940001f57983 */ /* 0x002ea80000300800 */
[----:B------:R-:W2:Y:S04]  /*67430*/  LDL.LU R244, [R1+0x194] ;  /* 0x0001940001f47983 */ /* 0x000ea80000300800 */
[----:B------:R-:W2:Y:S04]  /*67440*/  LDL.LU R227, [R1+0x9b0] ;  /* 0x0009b00001e37983 */ /* 0x000ea80000300800 */
[----:B------:R-:W4:Y:S01]  /*67450*/  LDL.LU R247, [R1+0x2360] ;  /* 0x0023600001f77983 */ /* 0x000f220000300800 */
[----:B------:R-:W-:-:S02]  /*67460*/  ISETP.LT.AND P0, PT, R202, c[0x0][0x178], !P3 ;  /* 0x00005e00ca007a0c */ /* 0x000fc40005f01270 */
[----:B------:R-:W-:Y:S01]  /*67470*/  ISETP.LT.AND P4, PT, R203, c[0x0][0x178], !P3 ;  /* 0x00005e00cb007a0c */ /* 0x000fe20005f81270 */
[----:B------:R-:W-:Y:S01]  /*67480*/  IMAD.WIDE R224, R240, 0x4, R218 ;  /* 0x00000004f0e07825 */ /* 0x000fe200078e02da */
[----:B------:R-:W-:-:S03]  /*67490*/  ISETP.LT.AND P3, PT, R183, c[0x0][0x178], !P3 ;  /* 0x00005e00b7007a0c */ /* 0x000fc60005f61270 */
[C---:B------:R-:W-:Y:S01]  /*674a0*/  IMAD.WIDE R2, R240.reuse, 0x4, R216 ;  /* 0x00000004f0027825 */ /* 0x040fe200078e02d8 */
[----:B------:R-:W-:Y:S02]  /*674b0*/  IADD3 R0, R240, c[0x0][0x198], RZ ;  /* 0x00006600f0007a10 */ /* 0x000fe40007ffe0ff */
[----:B---3--:R-:W-:-:S04]  /*674c0*/  ISETP.GE.AND P2, PT, R248, c[0x0][0x17c], PT ;  /* 0x00005f00f8007a0c */ /* 0x008fc80003f46270 */
[----:B------:R-:W-:Y:S02]  /*674d0*/  ISETP.LT.AND P5, PT, R211, c[0x0][0x178], !P2 ;  /* 0x00005e00d3007a0c */ /* 0x000fe400057a1270 */
[----:B------:R-:W-:Y:S02]  /*674e0*/  ISETP.GE.AND P1, PT, R241, c[0x0][0x17c], PT ;  /* 0x00005f00f1007a0c */ /* 0x000fe40003f26270 */
[----:B------:R-:W3:Y:S01]  /*674f0*/  LDL.LU R241, [R1+0x2364] ;  /* 0x0023640001f17983 */ /* 0x000ee20000300800 */
[----:B------:R-:W-:-:S03]  /*67500*/  ISETP.LT.AND P6, PT, R202, c[0x0][0x178], !P2 ;  /* 0x00005e00ca007a0c */ /* 0x000fc600057c1270 */
[----:B------:R-:W3:Y:S04]  /*67510*/  LDL.LU R251, [R1+0x978] ;  /* 0x0009780001fb7983 */ /* 0x000ee80000300800 */
[----:B------:R-:W3:Y:S04]  /*67520*/  LDL.LU R249, [R1+0x148] ;  /* 0x0001480001f97983 */ /* 0x000ee80000300800 */
[----:B------:R-:W3:Y:S04]  /*67530*/  LDL.LU R248, [R1+0x108] ;  /* 0x0001080001f87983 */ /* 0x000ee80000300800 */
[----:B--2---:R1:W-:Y:S04]  /*67540*/  @P0 STG.E [R224.64], R227 ;  /* 0x000000e3e0000986 */ /* 0x0043e8000c101904 */
[----:B------:R2:W-:Y:S01]  /*67550*/  @P4 STG.E [R2.64], R250 ;  /* 0x000000fa02004986 */ /* 0x0005e2000c101904 */
[----:B------:R-:W-:-:S02]  /*67560*/  ISETP.LT.AND P4, PT, R203, c[0x0][0x178], !P2 ;  /* 0x00005e00cb007a0c */ /* 0x000fc40005781270 */
[----:B------:R-:W-:Y:S01]  /*67570*/  ISETP.LT.AND P2, PT, R183, c[0x0][0x178], !P2 ;  /* 0x00005e00b7007a0c */ /* 0x000fe20005741270 */
[----:B-1----:R-:W-:-:S04]  /*67580*/  IMAD.WIDE R224, R0, 0x4, R4 ;  /* 0x0000000400e07825 */ /* 0x002fc800078e0204 */
[----:B--2---:R-:W-:-:S04]  /*67590*/  IMAD.WIDE R2, R240, 0x4, R6 ;  /* 0x00000004f0027825 */ /* 0x004fc800078e0206 */
[C---:B------:R-:W-:Y:S01]  /*675a0*/  IMAD.WIDE R226, R0.reuse, 0x4, R218 ;  /* 0x0000000400e27825 */ /* 0x040fe200078e02da */
[----:B------:R1:W-:Y:S04]  /*675b0*/  @P3 STG.E [R2.64], R246 ;  /* 0x000000f602003986 */ /* 0x0003e8000c101904 */
[----:B------:R2:W-:Y:S04]  /*675c0*/  @P5 STG.E [R224.64], R243 ;  /* 0x000000f3e0005986 */ /* 0x0005e8000c101904 */
[----:B----4-:R4:W-:Y:S04]  /*675d0*/  @P6 STG.E [R226.64], R242 ;  /* 0x000000f2e2006986 */ /* 0x0109e8000c101904 */
[----:B-1----:R-:W3:Y:S01]  /*675e0*/  LDL.LU R246, [R1+0xc8] ;  /* 0x0000c80001f67983 */ /* 0x002ee20000300800 */
[----:B------:R-:W-:-:S03]  /*675f0*/  IMAD.WIDE R2, R0, 0x4, R6 ;  /* 0x0000000400027825 */ /* 0x000fc600078e0206 */
[----:B--2---:R-:W2:Y:S01]  /*67600*/  LDL.LU R243, [R1+0x97c] ;  /* 0x00097c0001f37983 */ /* 0x004ea20000300800 */
[----:B------:R-:W-:-:S03]  /*67610*/  IMAD.WIDE R224, R0, 0x4, R216 ;  /* 0x0000000400e07825 */ /* 0x000fc600078e02d8 */
[----:B----4-:R-:W4:Y:S01]  /*67620*/  LDL.LU R242, [R1+0x14c] ;  /* 0x00014c0001f27983 */ /* 0x010f220000300800 */
[----:B------:R-:W-:-:S03]  /*67630*/  ISETP.GE.AND P0, PT, R247, c[0x0][0x17c], PT ;  /* 0x00005f00f7007a0c */ /* 0x000fc60003f06270 */
[----:B------:R1:W-:Y:S04]  /*67640*/  @P4 STG.E [R224.64], R245 ;  /* 0x000000f5e0004986 */ /* 0x0003e8000c101904 */
[----:B------:R1:W-:Y:S04]  /*67650*/  @P2 STG.E [R2.64], R244 ;  /* 0x000000f402002986 */ /* 0x0003e8000c101904 */
[----:B-1----:R-:W4:Y:S04]  /*67660*/  LDL.LU R245, [R1+0x10c] ;  /* 0x00010c0001f57983 */ /* 0x002f280000300800 */
[----:B------:R-:W4:Y:S04]  /*67670*/  LDL.LU R244, [R1+0xcc] ;  /* 0x0000cc0001f47983 */ /* 0x000f280000300800 */
[----:B------:R-:W4:Y:S01]  /*67680*/  LDL.LU R247, [R1+0x988] ;  /* 0x0009880001f77983 */ /* 0x000f220000300800 */
[----:B------:R-:W-:-:S02]  /*67690*/  ISETP.LT.AND P3, PT, R211, c[0x0][0x178], !P0 ;  /* 0x00005e00d3007a0c */ /* 0x000fc40004761270 */
[----:B------:R-:W-:Y:S01]  /*676a0*/  ISETP.LT.AND P5, PT, R202, c[0x0][0x178], !P0 ;  /* 0x00005e00ca007a0c */ /* 0x000fe200047a1270 */
[----:B------:R-:W4:Y:S01]  /*676b0*/  LDL.LU R250, [R1+0x2c8] ;  /* 0x0002c80001fa7983 */ /* 0x000f220000300800 */
[----:B------:R-:W-:Y:S02]  /*676c0*/  IADD3 R240, R0, c[0x0][0x198], RZ ;  /* 0x0000660000f07a10 */ /* 0x000fe40007ffe0ff */
[----:B------:R-:W-:-:S03]  /*676d0*/  ISETP.LT.AND P6, PT, R203, c[0x0][0x178], !P0 ;  /* 0x00005e00cb007a0c */ /* 0x000fc600047c1270 */
[----:B------:R-:W-:Y:S01]  /*676e0*/  IMAD.WIDE R226, R240, 0x4, R4 ;  /* 0x00000004f0e27825 */ /* 0x000fe200078e0204 */
[----:B------:R-:W-:-:S03]  /*676f0*/  ISETP.LT.AND P0, PT, R183, c[0x0][0x178], !P0 ;  /* 0x00005e00b7007a0c */ /* 0x000fc60004701270 */
[----:B------:R-:W-:Y:S01]  /*67700*/  IMAD.WIDE R2, R240, 0x4, R218 ;  /* 0x00000004f0027825 */ /* 0x000fe200078e02da */
[----:B------:R-:W-:-:S03]  /*67710*/  ISETP.LT.AND P2, PT, R211, c[0x0][0x178], !P1 ;  /* 0x00005e00d3007a0c */ /* 0x000fc60004f41270 */
[C---:B------:R-:W-:Y:S01]  /*67720*/  IMAD.WIDE R224, R240.reuse, 0x4, R216 ;  /* 0x00000004f0e07825 */ /* 0x040fe200078e02d8 */
[----:B------:R-:W-:Y:S02]  /*67730*/  IADD3 R0, R240, c[0x0][0x198], RZ ;  /* 0x00006600f0007a10 */ /* 0x000fe40007ffe0ff */
[----:B---3--:R-:W-:Y:S01]  /*67740*/  ISETP.GE.AND P4, PT, R241, c[0x0][0x17c], PT ;  /* 0x00005f00f1007a0c */ /* 0x008fe20003f86270 */
[----:B------:R1:W-:Y:S01]  /*67750*/  @P3 STG.E [R226.64], R251 ;  /* 0x000000fbe2003986 */ /* 0x0003e2000c101904 */
[----:B------:R-:W-:-:S03]  /*67760*/  ISETP.LT.AND P3, PT, R202, c[0x0][0x178], !P1 ;  /* 0x00005e00ca007a0c */ /* 0x000fc60004f61270 */
[----:B------:R3:W-:Y:S01]  /*67770*/  @P5 STG.E [R2.64], R249 ;  /* 0x000000f902005986 */ /* 0x0007e2000c101904 */
[----:B------:R-:W-:Y:S02]  /*67780*/  ISETP.LT.AND P5, PT, R183, c[0x0][0x178], !P1 ;  /* 0x00005e00b7007a0c */ /* 0x000fe40004fa1270 */
[----:B------:R-:W-:Y:S01]  /*67790*/  ISETP.LT.AND P1, PT, R203, c[0x0][0x178], !P1 ;  /* 0x00005e00cb007a0c */ /* 0x000fe20004f21270 */
[----:B------:R3:W-:Y:S01]  /*677a0*/  @P6 STG.E [R224.64], R248 ;  /* 0x000000f8e0006986 */ /* 0x0007e2000c101904 */
[----:B------:R-:W-:Y:S01]  /*677b0*/  ISETP.LT.AND P6, PT, R211, c[0x0][0x178], !P4 ;  /* 0x00005e00d3007a0c */ /* 0x000fe200067c1270 */
[----:B-1----:R-:W-:-:S04]  /*677c0*/  IMAD.WIDE R226, R0, 0x4, R218 ;  /* 0x0000000400e27825 */ /* 0x002fc800078e02da */
[----:B---3--:R-:W-:Y:S01]  /*677d0*/  IMAD.WIDE R2, R240, 0x4, R6 ;  /* 0x00000004f0027825 */ /* 0x008fe200078e0206 */
[----:B------:R-:W-:-:S03]  /*677e0*/  IADD3 R240, R0, c[0x0][0x198], RZ ;  /* 0x0000660000f07a10 */ /* 0x000fc60007ffe0ff */
[C---:B------:R-:W-:Y:S01]  /*677f0*/  IMAD.WIDE R224, R0.reuse, 0x4, R4 ;  /* 0x0000000400e07825 */ /* 0x040fe200078e0204 */
        /* <DEDUP_REMOVED lines=24> */
[----:B---3--:R-:W-:Y:S02]  /*67980*/  ISETP.GE.AND P2, PT, R248, c[0x0][0x17c], PT ;  /* 0x00005f00f8007a0c */ /* 0x008fe40003f46270 */
        /* <DEDUP_REMOVED lines=12> */
[----:B------:R1:W-:Y:S01]  /*67a50*/  @P4 STG.E [R2.64], R246 ;  /* 0x000000f602004986 */ /* 0x0003e2000c101904 */
[----:B------:R-:W-:-:S04]  /*67a60*/  IMAD.WIDE R224, R0, 0x4, R4 ;  /* 0x0000000400e07825 */ /* 0x000fc800078e0204 */
[C---:B------:R-:W-:Y:S01]  /*67a70*/  IMAD.WIDE R226, R0.reuse, 0x4, R218 ;  /* 0x0000000400e27825 */ /* 0x040fe200078e02da */
[----:B------:R2:W-:Y:S04]  /*67a80*/  @P5 STG.E [R224.64], R243 ;  /* 0x000000f3e0005986 */ /* 0x0005e8000c101904 */
[----:B-1----:R-:W3:Y:S01]  /*67a90*/  LDL.LU R246, [R1+0xb8] ;  /* 0x0000b80001f67983 */ /* 0x002ee20000300800 */
[----:B------:R-:W-:-:S03]  /*67aa0*/  IMAD.WIDE R2, R0, 0x4, R216 ;  /* 0x0000000400027825 */ /* 0x000fc600078e02d8 */
[----:B----4-:R1:W-:Y:S01]  /*67ab0*/  @P6 STG.E [R226.64], R242 ;  /* 0x000000f2e2006986 */ /* 0x0103e2000c101904 */
[----:B--2---:R-:W-:-:S03]  /*67ac0*/  IMAD.WIDE R224, R0, 0x4, R6 ;  /* 0x0000000400e07825 */ /* 0x004fc600078e0206 */
[----:B------:R-:W2:Y:S01]  /*67ad0*/  LDL.LU R243, [R1+0x9ac] ;  /* 0x0009ac0001f37983 */ /* 0x000ea20000300800 */
[----:B------:R-:W-:-:S03]  /*67ae0*/  ISETP.GE.AND P0, PT, R247, c[0x0][0x17c], PT ;  /* 0x00005f00f7007a0c */ /* 0x000fc60003f06270 */
[----:B-1----:R-:W4:Y:S04]  /*67af0*/  LDL.LU R242, [R1+0x8dc] ;  /* 0x0008dc0001f27983 */ /* 0x002f280000300800 */
[----:B------:R1:W-:Y:S04]  /*67b00*/  @P3 STG.E [R2.64], R245 ;  /* 0x000000f502003986 */ /* 0x0003e8000c101904 */
[----:B------:R1:W-:Y:S04]  /*67b10*/  @P2 STG.E [R224.64], R244 ;  /* 0x000000f4e0002986 */ /* 0x0003e8000c101904 */
[----:B-1----:R-:W4:Y:S04]  /*67b20*/  LDL.LU R245, [R1+0x2fc] ;  /* 0x0002fc0001f57983 */ /* 0x002f280000300800 */
[----:B------:R-:W4:Y:S04]  /*67b30*/  LDL.LU R244, [R1+0xbc] ;  /* 0x0000bc0001f47983 */ /* 0x000f280000300800 */
[----:B------:R-:W4:Y:S01]  /*67b40*/  LDL.LU R247, [R1+0x9c8] ;  /* 0x0009c80001f77983 */ /* 0x000f220000300800 */
[----:B------:R-:W-:-:S02]  /*67b50*/  ISETP.LT.AND P4, PT, R211, c[0x0][0x178], !P0 ;  /* 0x00005e00d3007a0c */ /* 0x000fc40004781270 */
[----:B------:R-:W-:Y:S02]  /*67b60*/  ISETP.LT.AND P5, PT, R202, c[0x0][0x178], !P0 ;  /* 0x00005e00ca007a0c */ /* 0x000fe400047a1270 */
        /* <DEDUP_REMOVED lines=8> */
[----:B---3--:R-:W-:Y:S02]  /*67bf0*/  ISETP.GE.AND P3, PT, R241, c[0x0][0x17c], PT ;  /* 0x00005f00f1007a0c */ /* 0x008fe40003f66270 */
[----:B------:R-:W3:Y:S04]  /*67c00*/  LDL.LU R241, [R1+0x9b8] ;  /* 0x0009b80001f17983 */ /* 0x000ee80000300800 */
[----:B------:R1:W-:Y:S04]  /*67c10*/  @P4 STG.E [R2.64], R251 ;  /* 0x000000fb02004986 */ /* 0x0003e8000c101904 */
[----:B------:R-:W3:Y:S04]  /*67c20*/  LDL.LU R250, [R1+0x998] ;  /* 0x0009980001fa7983 */ /* 0x000ee80000300800 */
[----:B------:R1:W-:Y:S01]  /*67c30*/  @P5 STG.E [R224.64], R249 ;  /* 0x000000f9e0005986 */ /* 0x0003e2000c101904 */
[----:B------:R-:W-:Y:S01]  /*67c40*/  ISETP.LT.AND P4, PT, R202, c[0x0][0x178], !P1 ;  /* 0x00005e00ca007a0c */ /* 0x000fe20004f81270 */
[----:B-1----:R-:W-:-:S02]  /*67c50*/  IMAD.WIDE R2, R0, 0x4, R6 ;  /* 0x0000000400027825 */ /* 0x002fc400078e0206 */
[----:B------:R-:W3:Y:S01]  /*67c60*/  LDL.LU R249, [R1+0x2378] ;  /* 0x0023780001f97983 */ /* 0x000ee20000300800 */
[----:B------:R-:W-:-:S03]  /*67c70*/  ISETP.LT.AND P5, PT, R183, c[0x0][0x178], !P1 ;  /* 0x00005e00b7007a0c */ /* 0x000fc60004fa1270 */
[----:B------:R1:W-:Y:S01]  /*67c80*/  @P6 STG.E [R226.64], R248 ;  /* 0x000000f8e2006986 */ /* 0x0003e2000c101904 */
[----:B------:R-:W-:Y:S01]  /*67c90*/  ISETP.LT.AND P1, PT, R203, c[0x0][0x178], !P1 ;  /* 0x00005e00cb007a0c */ /* 0x000fe20004f21270 */
[C---:B------:R-:W-:Y:S01]  /*67ca0*/  IMAD.WIDE R224, R240.reuse, 0x4, R4 ;  /* 0x00000004f0e07825 */ /* 0x040fe200078e0204 */
[----:B------:R-:W-:Y:S02]  /*67cb0*/  ISETP.LT.AND P6, PT, R211, c[0x0][0x178], !P3 ;  /* 0x00005e00d3007a0c */ /* 0x000fe40005fc1270 */
[C---:B------:R-:W-:Y:S01]  /*67cc0*/  IADD3 R0, R240.reuse, c[0x0][0x198], RZ ;  /* 0x00006600f0007a10 */ /* 0x040fe20007ffe0ff */
[----:B-1----:R-:W3:Y:S01]  /*67cd0*/  LDL.LU R248, [R1+0x237c] ;  /* 0x00237c0001f87983 */ /* 0x002ee20000300800 */
[----:B------:R-:W-:-:S03]  /*67ce0*/  IMAD.WIDE R226, R240, 0x4, R218 ;  /* 0x00000004f0e27825 */ /* 0x000fc600078e02da */
[----:B------:R1:W-:Y:S04]  /*67cf0*/  @P0 STG.E [R2.64], R246 ;  /* 0x000000f602000986 */ /* 0x0003e8000c101904 */
[----:B-1----:R-:W3:Y:S01]  /*67d00*/  LDL.LU R246, [R1+0x198] ;  /* 0x0001980001f67983 */ /* 0x002ee20000300800 */
[----:B------:R-:W-:-:S03]  /*67d10*/  IMAD.WIDE R2, R240, 0x4, R216 ;  /* 0x00000004f0027825 */ /* 0x000fc600078e02d8 */
[----:B--2---:R1:W-:Y:S04]  /*67d20*/  @P2 STG.E [R224.64], R243 ;  /* 0x000000f3e0002986 */ /* 0x0043e8000c101904 */
[----:B----4-:R2:W-:Y:S04]  /*67d30*/  @P4 STG.E [R226.64], R242 ;  /* 0x000000f2e2004986 */ /* 0x0105e8000c101904 */
[----:B-1----:R-:W4:Y:S01]  /*67d40*/  LDL.LU R243, [R1+0x9cc] ;  /* 0x0009cc0001f37983 */ /* 0x002f220000300800 */
[----:B------:R-:W-:-:S03]  /*67d50*/  IMAD.WIDE R224, R240, 0x4, R6 ;  /* 0x00000004f0e07825 */ /* 0x000fc600078e0206 */
[----:B--2---:R-:W4:Y:S01]  /*67d60*/  LDL.LU R242, [R1+0x9bc] ;  /* 0x0009bc0001f27983 */ /* 0x004f220000300800 */
[----:B------:R-:W-:-:S03]  /*67d70*/  IMAD.WIDE R226, R0, 0x4, R4 ;  /* 0x0000000400e27825 */ /* 0x000fc600078e0204 */
[----:B------:R1:W-:Y:S04]  /*67d80*/  @P1 STG.E [R2.64], R245 ;  /* 0x000000f502001986 */ /* 0x0003e8000c101904 */
[----:B------:R1:W-:Y:S04]  /*67d90*/  @P5 STG.E [R224.64], R244 ;  /* 0x000000f4e0005986 */ /* 0x0003e8000c101904 */
[----:B------:R1:W-:Y:S04]  /*67da0*/  @P6 STG.E [R226.64], R247 ;  /* 0x000000f7e2006986 */ /* 0x0003e8000c101904 */
[----:B-1----:R-:W4:Y:S04]  /*67db0*/  LDL.LU R245, [R1+0x99c] ;  /* 0x00099c0001f57983 */ /* 0x002f280000300800 */
[----:B------:R-:W4:Y:S04]  /*67dc0*/  LDL.LU R244, [R1+0x19c] ;  /* 0x00019c0001f47983 */ /* 0x000f280000300800 */
[----:B------:R-:W4:Y:S01]  /*67dd0*/  LDL.LU R247, [R1+0x2380] ;  /* 0x0023800001f77983 */ /* 0x000f220000300800 */
[----:B------:R-:W-:-:S02]  /*67de0*/  ISETP.LT.AND P0, PT, R202, c[0x0][0x178], !P3 ;  /* 0x00005e00ca007a0c */ /* 0x000fc40005f01270 */
[----:B------:R-:W-:Y:S01]  /*67df0*/  ISETP.LT.AND P4, PT, R203, c[0x0][0x178], !P3 ;  /* 0x00005e00cb007a0c */ /* 0x000fe20005f81270 */
[C---:B------:R-:W-:Y:S01]  /*67e00*/  IMAD.WIDE R224, R0.reuse, 0x4, R218 ;  /* 0x0000000400e07825 */ /* 0x040fe200078e02da */
[----:B------:R-:W-:Y:S01]  /*67e10*/  ISETP.LT.AND P3, PT, R183, c[0x0][0x178], !P3 ;  /* 0x00005e00b7007a0c */ /* 0x000fe20005f61270 */
[----:B------:R-:W4:Y:S04]  /*67e20*/  LDL.LU R3, [R1+0x2384] ;  /* 0x0023840001037983 */ /* 0x000f280000300800 */
[----:B------:R-:W4:Y:S01]  /*67e30*/  LDL.LU R251, [R1+0x9d0] ;  /* 0x0009d00001fb7983 */ /* 0x000f220000300800 */
[C---:B------:R-:W-:Y:S01]  /*67e40*/  IMAD.WIDE R226, R0.reuse, 0x4, R216 ;  /* 0x0000000400e27825 */ /* 0x040fe200078e02d8 */
[C---:B------:R-:W-:Y:S02]  /*67e50*/  IADD3 R2, R0.reuse, c[0x0][0x198], RZ ;  /* 0x0000660000027a10 */ /* 0x040fe40007ffe0ff */
[----:B---3--:R1:W-:Y:S04]  /*67e60*/  @P0 STG.E [R224.64], R241 ;  /* 0x000000f1e0000986 */ /* 0x0083e8000c101904 */
[----:B------:R3:W-:Y:S01]  /*67e70*/  @P4 STG.E [R226.64], R250 ;  /* 0x000000fae2004986 */ /* 0x0007e2000c101904 */
[----:B-1----:R-:W-:Y:S01]  /*67e80*/  IMAD.WIDE R224, R0, 0x4, R6 ;  /* 0x0000000400e07825 */ /* 0x002fe200078e0206 */
[----:B------:R-:W-:-:S02]  /*67e90*/  ISETP.GE.AND P2, PT, R249, c[0x0][0x17c], PT ;  /* 0x00005f00f9007a0c */ /* 0x000fc40003f46270 */
[----:B------:R-:W2:Y:S02]  /*67ea0*/  LDL.LU R249, [R1+0x270] ;  /* 0x0002700001f97983 */ /* 0x000ea40000300800 */
[----:B------:R-:W-:Y:S02]  /*67eb0*/  ISETP.LT.AND P5, PT, R211, c[0x0][0x178], !P2 ;  /* 0x00005e00d3007a0c */ /* 0x000fe400057a1270 */
[----:B------:R-:W-:Y:S01]  /*67ec0*/  ISETP.LT.AND P6, PT, R202, c[0x0][0x178], !P2 ;  /* 0x00005e00ca007a0c */ /* 0x000fe200057c1270 */
[C---:B---3--:R-:W-:Y:S01]  /*67ed0*/  IMAD.WIDE R226, R2.reuse, 0x4, R4 ;  /* 0x0000000402e27825 */ /* 0x048fe200078e0204 */
[----:B------:R-:W-:Y:S02]  /*67ee0*/  ISETP.LT.AND P4, PT, R203, c[0x0][0x178], !P2 ;  /* 0x00005e00cb007a0c */ /* 0x000fe40005781270 */
[----:B------:R-:W-:Y:S01]  /*67ef0*/  ISETP.LT.AND P2, PT, R183, c[0x0][0x178], !P2 ;  /* 0x00005e00b7007a0c */ /* 0x000fe20005741270 */
[----:B------:R-:W-:Y:S01]  /*67f00*/  IMAD.WIDE R240, R2, 0x4, R218 ;  /* 0x0000000402f07825 */ /* 0x000fe200078e02da */
[----:B------:R-:W-:-:S02]  /*67f10*/  ISETP.GE.AND P1, PT, R248, c[0x0][0x17c], PT ;  /* 0x00005f00f8007a0c */ /* 0x000fc40003f26270 */
[----:B------:R-:W2:Y:S04]  /*67f20*/  LDL.LU R248, [R1+0x210] ;  /* 0x0002100001f87983 */ /* 0x000ea80000300800 */
[----:B------:R1:W-:Y:S04]  /*67f30*/  @P3 STG.E [R224.64], R246 ;  /* 0x000000f6e0003986 */ /* 0x0003e8000c101904 */
[----:B-1----:R-:W3:Y:S01]  /*67f40*/  LDL.LU R246, [R1+0x180] ;  /* 0x0001800001f67983 */ /* 0x002ee20000300800 */
[----:B------:R-:W-:-:S03]  /*67f50*/  IMAD.WIDE R224, R2, 0x4, R216 ;  /* 0x0000000402e07825 */ /* 0x000fc600078e02d8 */
[----:B----4-:R1:W-:Y:S04]  /*67f60*/  @P5 STG.E [R226.64], R243 ;  /* 0x000000f3e2005986 */ /* 0x0103e8000c101904 */
[----:B------:R4:W-:Y:S04]  /*67f70*/  @P6 STG.E [R240.64], R242 ;  /* 0x000000f2f0006986 */ /* 0x0009e8000c101904 */
[----:B-1----:R-:W3:Y:S01]  /*67f80*/  LDL.LU R243, [R1+0x9d4] ;  /* 0x0009d40001f37983 */ /* 0x002ee20000300800 */
[----:B------:R-:W-:-:S03]  /*67f90*/  IMAD.WIDE R226, R2, 0x4, R6 ;  /* 0x0000000402e27825 */ /* 0x000fc600078e0206 */
[----:B----4-:R-:W4:Y:S04]  /*67fa0*/  LDL.LU R242, [R1+0x274] ;  /* 0x0002740001f27983 */ /* 0x010f280000300800 */
        /* <DEDUP_REMOVED lines=10> */
[----:B------:R-:W-:-:S03]  /*68050*/  ISETP.LT.AND P6, PT, R203, c[0x0][0x178], !P0 ;  /* 0x00005e00cb007a0c */ /* 0x000fc600047c1270 */
[----:B------:R-:W-:Y:S01]  /*68060*/  IMAD.WIDE R240, R2, 0x4, R4 ;  /* 0x0000000402f07825 */ /* 0x000fe200078e0204 */
[----:B------:R-:W-:-:S03]  /*68070*/  ISETP.LT.AND P0, PT, R183, c[0x0][0x178], !P0 ;  /* 0x00005e00b7007a0c */ /* 0x000fc60004701270 */
[C---:B------:R-:W-:Y:S01]  /*68080*/  IMAD.WIDE R224, R2.reuse, 0x4, R218 ;  /* 0x0000000402e07825 */ /* 0x040fe200078e02da */
[----:B------:R-:W-:Y:S01]  /*68090*/  @P3 STG.E [R240.64], R251 ;  /* 0x000000fbf0003986 */ /* 0x000fe2000c101904 */
[----:B------:R-:W-:Y:S02]  /*680a0*/  ISETP.GE.AND P4, PT, R3, c[0x0][0x17c], PT ;  /* 0x00005f0003007a0c */ /* 0x000fe40003f86270 */
[----:B------:R-:W-:Y:S01]  /*680b0*/  ISETP.LT.AND P2, PT, R211, c[0x0][0x178], !P1 ;  /* 0x00005e00d3007a0c */ /* 0x000fe20004f41270 */
[C---:B------:R-:W-:Y:S01]  /*680c0*/  IMAD.WIDE R226, R2.reuse, 0x4, R216 ;  /* 0x0000000402e27825 */ /* 0x040fe200078e02d8 */
[----:B------:R-:W-:Y:S02]  /*680d0*/  IADD3 R0, R2, c[0x0][0x198], RZ ;  /* 0x0000660002007a10 */ /* 0x000fe40007ffe0ff */
[----:B------:R-:W-:Y:S01]  /*680e0*/  ISETP.LT.AND P3, PT, R202, c[0x0][0x178], !P1 ;  /* 0x00005e00ca007a0c */ /* 0x000fe20004f61270 */
[----:B------:R-:W-:Y:S01]  /*680f0*/  IMAD.WIDE R2, R2, 0x4, R6 ;  /* 0x0000000402027825 */ /* 0x000fe200078e0206 */
[----:B--2---:R1:W-:Y:S01]  /*68100*/  @P5 STG.E [R224.64], R249 ;  /* 0x000000f9e0005986 */ /* 0x0043e2000c101904 */
[----:B------:R-:W-:-:S02]  /*68110*/  ISETP.LT.AND P5, PT, R183, c[0x0][0x178], !P1 ;  /* 0x00005e00b7007a0c */ /* 0x000fc40004fa1270 */
[----:B------:R-:W-:Y:S01]  /*68120*/  ISETP.LT.AND P1, PT, R203, c[0x0][0x178], !P1 ;  /* 0x00005e00cb007a0c */ /* 0x000fe20004f21270 */
[----:B-1----:R-:W2:Y:S04]  /*68130*/  LDL.LU R249, [R1+0x238c] ;  /* 0x00238c0001f97983 */ /* 0x002ea80000300800 */
[----:B------:R1:W-:Y:S01]  /*68140*/  @P6 STG.E [R226.64], R248 ;  /* 0x000000f8e2006986 */ /* 0x0003e2000c101904 */
[----:B------:R-:W-:Y:S01]  /*68150*/  IMAD.WIDE R224, R0, 0x4, R218 ;  /* 0x0000000400e07825 */ /* 0x000fe200078e02da */
[----:B------:R-:W-:-:S03]  /*68160*/  ISETP.LT.AND P6, PT, R211, c[0x0][0x178], !P4 ;  /* 0x00005e00d3007a0c */ /* 0x000fc600067c1270 */
[C---:B-1----:R-:W-:Y:S01]  /*68170*/  IMAD.WIDE R226, R0.reuse, 0x4, R4 ;  /* 0x0000000400e27825 */ /* 0x042fe200078e0204 */
[----:B---3--:R1:W-:Y:S04]  /*68180*/  @P0 STG.E [R2.64], R246 ;  /* 0x000000f602000986 */ /* 0x0083e8000c101904 */
[----:B-1----:R-:W3:Y:S01]  /*68190*/  LDL.LU R3, [R1+0x910] ;  /* 0x0009100001037983 */ /* 0x002ee20000300800 */
[----:B------:R-:W-:-:S03]  /*681a0*/  IADD3 R2, R0, c[0x0][0x198], RZ ;  /* 0x0000660000027a10 */ /* 0x000fc60007ffe0ff */
[----:B------:R-:W3:Y:S04]  /*681b0*/  LDL.LU R248, [R1+0x2390] ;  /* 0x0023900001f87983 */ /* 0x000ee80000300800 */
[----:B------:R1:W-:Y:S01]  /*681c0*/  @P2 STG.E [R226.64], R243 ;  /* 0x000000f3e2002986 */ /* 0x0003e2000c101904 */
[----:B------:R-:W-:-:S03]  /*681d0*/  IMAD.WIDE R240, R2, 0x4, R4 ;  /* 0x0000000402f07825 */ /* 0x000fc600078e0204 */
[----:B----4-:R4:W-:Y:S04]  /*681e0*/  @P3 STG.E [R224.64], R242 ;  /* 0x000000f2e0003986 */ /* 0x0109e8000c101904 */
[----:B------:R-:W3:Y:S04]  /*681f0*/  LDL.LU R246, [R1+0x200] ;  /* 0x0002000001f67983 */ /* 0x000ee80000300800 */
[----:B-1----:R-:W3:Y:S01]  /*68200*/  LDL.LU R243, [R1+0x9e4] ;  /* 0x0009e40001f37983 */ /* 0x002ee20000300800 */
[----:B------:R-:W-:-:S03]  /*68210*/  IMAD.WIDE R226, R0, 0x4, R6 ;  /* 0x0000000400e27825 */ /* 0x000fc600078e0206 */
[----:B----4-:R-:W4:Y:S01]  /*68220*/  LDL.LU R242, [R1+0x914] ;  /* 0x0009140001f27983 */ /* 0x010f220000300800 */
[----:B------:R-:W-:-:S05]  /*68230*/  IMAD.WIDE R224, R0, 0x4, R216 ;  /* 0x0000000400e07825 */ /* 0x000fca00078e02d8 */
        /* <DEDUP_REMOVED lines=9> */
[----:B------:R-:W-:Y:S01]  /*682d0*/  ISETP.LT.AND P4, PT, R183, c[0x0][0x178], !P4 ;  /* 0x00005e00b7007a0c */ /* 0x000fe20006781270 */
[C---:B------:R-:W-:Y:S01]  /*682e0*/  IMAD.WIDE R224, R2.reuse, 0x4, R218 ;  /* 0x0000000402e07825 */ /* 0x040fe200078e02da */
[C---:B------:R-:W-:Y:S01]  /*682f0*/  IADD3 R0, R2.reuse, c[0x0][0x198], RZ ;  /* 0x0000660002007a10 */ /* 0x040fe20007ffe0ff */
[----:B------:R-:W4:Y:S02]  /*68300*/  LDL.LU R251, [R1+0xa10] ;  /* 0x000a100001fb7983 */ /* 0x000f240000300800 */
[----:B------:R-:W-:Y:S01]  /*68310*/  IMAD.WIDE R226, R2, 0x4, R216 ;  /* 0x0000000402e27825 */ /* 0x000fe200078e02d8 */
[----:B--2---:R-:W-:Y:S02]  /*68320*/  ISETP.GE.AND P3, PT, R249, c[0x0][0x17c], PT ;  /* 0x00005f00f9007a0c */ /* 0x004fe40003f66270 */
[----:B------:R-:W4:Y:S02]  /*68330*/  LDL.LU R249, [R1+0x9f0] ;  /* 0x0009f00001f97983 */ /* 0x000f240000300800 */
[----:B------:R-:W-:-:S02]  /*68340*/  ISETP.LT.AND P5, PT, R211, c[0x0][0x178], !P3 ;  /* 0x00005e00d3007a0c */ /* 0x000fc40005fa1270 */
[----:B------:R-:W-:Y:S01]  /*68350*/  ISETP.LT.AND P6, PT, R202, c[0x0][0x178], !P3 ;  /* 0x00005e00ca007a0c */ /* 0x000fe20005fc1270 */
[----:B---3--:R1:W-:Y:S01]  /*68360*/  @P0 STG.E [R224.64], R3 ;  /* 0x00000003e0000986 */ /* 0x0083e2000c101904 */
[----:B------:R-:W-:Y:S02]  /*68370*/  ISETP.LT.AND P0, PT, R203, c[0x0][0x178], !P3 ;  /* 0x00005e00cb007a0c */ /* 0x000fe40005f01270 */
[----:B------:R-:W-:Y:S01]  /*68380*/  ISETP.LT.AND P3, PT, R183, c[0x0][0x178], !P3 ;  /* 0x00005e00b7007a0c */ /* 0x000fe20005f61270 */
[----:B------:R3:W-:Y:S01]  /*68390*/  @P2 STG.E [R226.64], R250 ;  /* 0x000000fae2002986 */ /* 0x0007e2000c101904 */
[----:B------:R-:W-:-:S03]  /*683a0*/  ISETP.GE.AND P1, PT, R248, c[0x0][0x17c], PT ;  /* 0x00005f00f8007a0c */ /* 0x000fc60003f26270 */
[----:B------:R-:W2:Y:S01]  /*683b0*/  LDL.LU R248, [R1+0x4b0] ;  /* 0x0004b00001f87983 */ /* 0x000ea20000300800 */
[----:B-1----:R-:W-:-:S04]  /*683c0*/  IMAD.WIDE R2, R2, 0x4, R6 ;  /* 0x0000000402027825 */ /* 0x002fc800078e0206 */
[C---:B------:R-:W-:Y:S01]  /*683d0*/  IMAD.WIDE R224, R0.reuse, 0x4, R4 ;  /* 0x0000000400e07825 */ /* 0x040fe200078e0204 */
[----:B------:R1:W-:Y:S03]  /*683e0*/  @P4 STG.E [R2.64], R246 ;  /* 0x000000f602004986 */ /* 0x0003e6000c101904 */
[C---:B---3--:R-:W-:Y:S01]  /*683f0*/  IMAD.WIDE R226, R0.reuse, 0x4, R218 ;  /* 0x0000000400e27825 */ /* 0x048fe200078e02da */
[----:B------:R3:W-:Y:S04]  /*68400*/  @P5 STG.E [R224.64], R243 ;  /* 0x000000f3e0005986 */ /* 0x0007e8000c101904 */
[----:B----4-:R4:W-:Y:S04]  /*68410*/  @P6 STG.E [R226.64], R242 ;  /* 0x000000f2e2006986 */ /* 0x0109e8000c101904 */
[----:B-1----:R-:W2:Y:S01]  /*68420*/  LDL.LU R246, [R1+0x170] ;  /* 0x0001700001f67983 */ /* 0x002ea20000300800 */
[----:B---3--:R-:W-:-:S03]  /*68430*/  IMAD.WIDE R224, R0, 0x4, R216 ;  /* 0x0000000400e07825 */ /* 0x008fc600078e02d8 */
[----:B------:R-:W3:Y:S01]  /*68440*/  LDL.LU R243, [R1+0xa14] ;  /* 0x000a140001f37983 */ /* 0x000ee20000300800 */
        /* <DEDUP_REMOVED lines=21> */
[----:B------:R-:W-:-:S03]  /*685a0*/  IADD3 R0, R2, c[0x0][0x198], RZ ;  /* 0x0000660002007a10 */ /* 0x000fc60007ffe0ff */
[----:B------:R-:W-:Y:S01]  /*685b0*/  IMAD.WIDE R2, R2, 0x4, R6 ;  /* 0x0000000402027825 */ /* 0x000fe200078e0206 */
[C---:B-1----:R-:W-:Y:S01]  /*685c0*/  IADD3 R240, R0.reuse, c[0x0][0x198], RZ ;  /* 0x0000660000f07a10 */ /* 0x042fe20007ffe0ff */
[----:B------:R1:W-:Y:S01]  /*685d0*/  @P4 STG.E [R224.64], R249 ;  /* 0x000000f9e0004986 */ /* 0x0003e2000c101904 */
[----:B------:R-:W-:Y:S02]  /*685e0*/  ISETP.LT.AND P4, PT, R183, c[0x0][0x178], !P1 ;  /* 0x00005e00b7007a0c */ /* 0x000fe40004f81270 */
[----:B------:R-:W-:Y:S01]  /*685f0*/  ISETP.LT.AND P1, PT, R203, c[0x0][0x178], !P1 ;  /* 0x00005e00cb007a0c */ /* 0x000fe20004f21270 */
[C---:B-1----:R-:W-:Y:S01]  /*68600*/  IMAD.WIDE R224, R0.reuse, 0x4, R4 ;  /* 0x0000000400e07825 */ /* 0x042fe200078e0204 */
[----:B--2---:R1:W-:Y:S01]  /*68610*/  @P5 STG.E [R226.64], R248 ;  /* 0x000000f8e2005986 */ /* 0x0043e2000c101904 */
[----:B------:R-:W-:Y:S02]  /*68620*/  ISETP.LT.AND P5, PT, R211, c[0x0][0x178], !P0 ;  /* 0x00005e00d3007a0c */ /* 0x000fe400047a1270 */
[C---:B-1----:R-:W-:Y:S01]  /*68630*/  IMAD.WIDE R226, R0.reuse, 0x4, R218 ;  /* 0x0000000400e27825 */ /* 0x042fe200078e02da */
[----:B------:R-:W2:Y:S04]  /*68640*/  LDL.LU R248, [R1+0x23a0] ;  /* 0x0023a00001f87983 */ /* 0x000ea80000300800 */
[----:B------:R-:W2:Y:S04]  /*68650*/  LDL.LU R241, [R1+0x23a8] ;  /* 0x0023a80001f17983 */ /* 0x000ea80000300800 */
[----:B------:R1:W-:Y:S04]  /*68660*/  @P2 STG.E [R2.64], R246 ;  /* 0x000000f602002986 */ /* 0x0003e8000c101904 */
[----:B---3--:R3:W-:Y:S04]  /*68670*/  @P3 STG.E [R224.64], R243 ;  /* 0x000000f3e0003986 */ /* 0x0087e8000c101904 */
[----:B----4-:R4:W-:Y:S01]  /*68680*/  @P6 STG.E [R226.64], R242 ;  /* 0x000000f2e2006986 */ /* 0x0109e2000c101904 */
[----:B-1----:R-:W-:-:S03]  /*68690*/  IMAD.WIDE R2, R0, 0x4, R216 ;  /* 0x0000000400027825 */ /* 0x002fc600078e02d8 */
[----:B------:R-:W2:Y:S01]  /*686a0*/  LDL.LU R246, [R1+0x280] ;  /* 0x0002800001f67983 */ /* 0x000ea20000300800 */
[----:B---3--:R-:W-:-:S03]  /*686b0*/  IMAD.WIDE R224, R0, 0x4, R6 ;  /* 0x0000000400e07825 */ /* 0x008fc600078e0206 */
[----:B------:R-:W3:Y:S01]  /*686c0*/  LDL.LU R243, [R1+0xa34] ;  /* 0x000a340001f37983 */ /* 0x000ee20000300800 */
[----:B----4-:R-:W-:-:S03]  /*686d0*/  IMAD.WIDE R226, R240, 0x4, R4 ;  /* 0x00000004f0e27825 */ /* 0x010fc600078e0204 */
[----:B------:R-:W4:Y:S04]  /*686e0*/  LDL.LU R242, [R1+0xa24] ;  /* 0x000a240001f27983 */ /* 0x000f280000300800 */
        /* <DEDUP_REMOVED lines=9> */
[----:B------:R-:W-:Y:S01]  /*68780*/  IMAD.WIDE R224, R240, 0x4, R218 ;  /* 0x00000004f0e07825 */ /* 0x000fe200078e02da */
[----:B------:R-:W-:-:S03]  /*68790*/  ISETP.LT.AND P0, PT, R183, c[0x0][0x178], !P0 ;  /* 0x00005e00b7007a0c */ /* 0x000fc60004701270 */
[C---:B------:R-:W-:Y:S01]  /*687a0*/  IMAD.WIDE R2, R240.reuse, 0x4, R216 ;  /* 0x00000004f0027825 */ /* 0x040fe200078e02d8 */
[----:B------:R-:W-:Y:S02]  /*687b0*/  IADD3 R0, R240, c[0x0][0x198], RZ ;  /* 0x00006600f0007a10 */ /* 0x000fe40007ffe0ff */
[----:B--2---:R-:W-:-:S04]  /*687c0*/  ISETP.GE.AND P2, PT, R248, c[0x0][0x17c], PT ;  /* 0x00005f00f8007a0c */ /* 0x004fc80003f46270 */
        /* <DEDUP_REMOVED lines=16> */
[----:B----4-:R4:W-:Y:S04]  /*688d0*/  @P5 STG.E [R226.64], R242 ;  /* 0x000000f2e2005986 */ /* 0x0109e8000c101904 */
[----:B-1----:R-:W2:Y:S01]  /*688e0*/  LDL.LU R246, [R1+0x188] ;  /* 0x0001880001f67983 */ /* 0x002ea20000300800 */
[----:B------:R-:W-:-:S03]  /*688f0*/  IMAD.WIDE R2, R0, 0x4, R6 ;  /* 0x0000000400027825 */ /* 0x000fc600078e0206 */
[----:B---3--:R-:W3:Y:S01]  /*68900*/  LDL.LU R243, [R1+0x9dc] ;  /* 0x0009dc0001f37983 */ /* 0x008ee20000300800 */
        /* <DEDUP_REMOVED lines=19> */
[----:B--2---:R-:W-:Y:S01]  /*68a40*/  ISETP.GE.AND P6, PT, R241, c[0x0][0x17c], PT ;  /* 0x00005f00f1007a0c */ /* 0x004fe20003fc6270 */
        /* <DEDUP_REMOVED lines=35> */
[----:B--2---:R-:W-:Y:S02]  /*68c80*/  ISETP.GE.AND P0, PT, R248, c[0x0][0x17c], PT ;  /* 0x00005f00f8007a0c */ /* 0x004fe40003f06270 */
[----:B------:R-:W-:Y:S02]  /*68c90*/  ISETP.GE.AND P1, PT, R241, c[0x0][0x17c], PT ;  /* 0x00005f00f1007a0c */ /* 0x000fe40003f26270 */
[----:B------:R-:W2:Y:S04]  /*68ca0*/  LDL.LU R241, [R1+0x23b8] ;  /* 0x0023b80001f17983 */ /* 0x000ea80000300800 */
[----:B------:R-:W2:Y:S01]  /*68cb0*/  LDL.LU R251, [R1+0xa18] ;  /* 0x000a180001fb7983 */ /* 0x000ea20000300800 */
[----:B------:R-:W-:-:S03]  /*68cc0*/  ISETP.LT.AND P4, PT, R211, c[0x0][0x178], !P0 ;  /* 0x00005e00d3007a0c */ /* 0x000fc60004781270 */
[----:B------:R-:W2:Y:S01]  /*68cd0*/  LDL.LU R249, [R1+0x9f8] ;  /* 0x0009f80001f97983 */ /* 0x000ea20000300800 */
[----:B------:R-:W-:-:S03]  /*68ce0*/  ISETP.LT.AND P5, PT, R202, c[0x0][0x178], !P0 ;  /* 0x00005e00ca007a0c */ /* 0x000fc600047a1270 */
[----:B------:R-:W2:Y:S04]  /*68cf0*/  LDL.LU R248, [R1+0x4b8] ;  /* 0x0004b80001f87983 */ /* 0x000ea80000300800 */
[----:B---3--:R-:W-:Y:S04]  /*68d00*/  @P3 STG.E [R224.64], R227 ;  /* 0x000000e3e0003986 */ /* 0x008fe8000c101904 */
[----:B------:R1:W-:Y:S01]  /*68d10*/  @P2 STG.E [R2.64], R250 ;  /* 0x000000fa02002986 */ /* 0x0003e2000c101904 */
[----:B------:R-:W-:Y:S02]  /*68d20*/  ISETP.LT.AND P2, PT, R203, c[0x0][0x178], !P0 ;  /* 0x00005e00cb007a0c */ /* 0x000fe40004741270 */
[----:B------:R-:W-:Y:S01]  /*68d30*/  ISETP.LT.AND P3, PT, R183, c[0x0][0x178], !P0 ;  /* 0x00005e00b7007a0c */ /* 0x000fe20004761270 */
[----:B-1----:R-:W-:-:S05]  /*68d40*/  IMAD.WIDE R2, R240, 0x4, R6 ;  /* 0x00000004f0027825 */ /* 0x002fca00078e0206 */
[----:B------:R1:W-:Y:S01]  /*68d50*/  @P6 STG.E [R2.64], R246 ;  /* 0x000000f602006986 */ /* 0x0003e2000c101904 */
[----:B------:R-:W-:-:S04]  /*68d60*/  IMAD.WIDE R224, R0, 0x4, R4 ;  /* 0x0000000400e07825 */ /* 0x000fc800078e0204 */
[C---:B------:R-:W-:Y:S01]  /*68d70*/  IMAD.WIDE R226, R0.reuse, 0x4, R218 ;  /* 0x0000000400e27825 */ /* 0x040fe200078e02da */
[----:B-1----:R-:W3:Y:S03]  /*68d80*/  LDL.LU R246, [R1+0x178] ;  /* 0x0001780001f67983 */ /* 0x002ee60000300800 */
[C---:B------:R-:W-:Y:S01]  /*68d90*/  IMAD.WIDE R2, R0.reuse, 0x4, R216 ;  /* 0x0000000400027825 */ /* 0x040fe200078e02d8 */
[----:B------:R1:W-:Y:S04]  /*68da0*/  @P4 STG.E [R224.64], R243 ;  /* 0x000000f3e0004986 */ /* 0x0003e8000c101904 */
[----:B----4-:R4:W-:Y:S04]  /*68db0*/  @P5 STG.E [R226.64], R242 ;  /* 0x000000f2e2005986 */ /* 0x0109e8000c101904 */
[----:B-1----:R-:W3:Y:S01]  /*68dc0*/  LDL.LU R243, [R1+0xa1c] ;  /* 0x000a1c0001f37983 */ /* 0x002ee20000300800 */
        /* <DEDUP_REMOVED lines=18> */
[----:B--2---:R-:W-:Y:S02]  /*68ef0*/  ISETP.GE.AND P2, PT, R241, c[0x0][0x17c], PT ;  /* 0x00005f00f1007a0c */ /* 0x004fe40003f46270 */
[----:B------:R-:W2:Y:S04]  /*68f00*/  LDL.LU R241, [R1+0xa28] ;  /* 0x000a280001f17983 */ /* 0x000ea80000300800 */
[----:B------:R1:W-:Y:S04]  /*68f10*/  @P4 STG.E [R2.64], R251 ;  /* 0x000000fb02004986 */ /* 0x0003e8000c101904 */
[----:B------:R-:W2:Y:S04]  /*68f20*/  LDL.LU R250, [R1+0xa08] ;  /* 0x000a080001fa7983 */ /* 0x000ea80000300800 */
[----:B------:R1:W-:Y:S01]  /*68f30*/  @P5 STG.E [R224.64], R249 ;  /* 0x000000f9e0005986 */ /* 0x0003e2000c101904 */
[----:B------:R-:W-:Y:S01]  /*68f40*/  ISETP.LT.AND P4, PT, R202, c[0x0][0x178], !P1 ;  /* 0x00005e00ca007a0c */ /* 0x000fe20004f81270 */
[----:B-1----:R-:W-:-:S02]  /*68f50*/  IMAD.WIDE R2, R0, 0x4, R6 ;  /* 0x0000000400027825 */ /* 0x002fc400078e0206 */
[----:B------:R1:W-:Y:S04]  /*68f60*/  @P6 STG.E [R226.64], R248 ;  /* 0x000000f8e2006986 */ /* 0x0003e8000c101904 */
[----:B------:R-:W2:Y:S01]  /*68f70*/  LDL.LU R249, [R1+0x23cc] ;  /* 0x0023cc0001f97983 */ /* 0x000ea20000300800 */
[----:B------:R-:W-:Y:S01]  /*68f80*/  ISETP.LT.AND P5, PT, R183, c[0x0][0x178], !P1 ;  /* 0x00005e00b7007a0c */ /* 0x000fe20004fa1270 */
[C---:B------:R-:W-:Y:S01]  /*68f90*/  IMAD.WIDE R224, R240.reuse, 0x4, R4 ;  /* 0x00000004f0e07825 */ /* 0x040fe200078e0204 */
[----:B------:R-:W-:Y:S01]  /*68fa0*/  ISETP.LT.AND P1, PT, R203, c[0x0][0x178], !P1 ;  /* 0x00005e00cb007a0c */ /* 0x000fe20004f21270 */
[----:B-1----:R-:W2:Y:S02]  /*68fb0*/  LDL.LU R248, [R1+0x23d0] ;  /* 0x0023d00001f87983 */ /* 0x002ea40000300800 */
[----:B------:R-:W-:Y:S01]  /*68fc0*/  IMAD.WIDE R226, R240, 0x4, R218 ;  /* 0x00000004f0e27825 */ /* 0x000fe200078e02da */
[----:B------:R-:W-:-:S02]  /*68fd0*/  ISETP.LT.AND P6, PT, R211, c[0x0][0x178], !P2 ;  /* 0x00005e00d3007a0c */ /* 0x000fc400057c1270 */
[C---:B------:R-:W-:Y:S01]  /*68fe0*/  IADD3 R0, R240.reuse, c[0x0][0x198], RZ ;  /* 0x00006600f0007a10 */ /* 0x040fe20007ffe0ff */
[----:B---3--:R1:W-:Y:S04]  /*68ff0*/  @P0 STG.E [R2.64], R246 ;  /* 0x000000f602000986 */ /* 0x0083e8000c101904 */
[----:B-1----:R-:W3:Y:S01]  /*69000*/  LDL.LU R246, [R1+0x288] ;  /* 0x0002880001f67983 */ /* 0x002ee20000300800 */
[----:B------:R-:W-:-:S03]  /*69010*/  IMAD.WIDE R2, R240, 0x4, R216 ;  /* 0x00000004f0027825 */ /* 0x000fc600078e02d8 */
[----:B------:R1:W-:Y:S04]  /*69020*/  @P3 STG.E [R224.64], R243 ;  /* 0x000000f3e0003986 */ /* 0x0003e8000c101904 */
[----:B----4-:R4:W-:Y:S04]  /*69030*/  @P4 STG.E [R226.64], R242 ;  /* 0x000000f2e2004986 */ /* 0x0109e8000c101904 */
[----:B-1----:R-:W3:Y:S01]  /*69040*/  LDL.LU R243, [R1+0xa3c] ;  /* 0x000a3c0001f37983 */ /* 0x002ee20000300800 */
[----:B------:R-:W-:-:S03]  /*69050*/  IMAD.WIDE R224, R240, 0x4, R6 ;  /* 0x00000004f0e07825 */ /* 0x000fc600078e0206 */
[----:B----4-:R-:W3:Y:S01]  /*69060*/  LDL.LU R242, [R1+0xa2c] ;  /* 0x000a2c0001f27983 */ /* 0x010ee20000300800 */
        /* <DEDUP_REMOVED lines=13> */
[----:B------:R-:W3:Y:S01]  /*69140*/  LDL.LU R251, [R1+0xa40] ;  /* 0x000a400001fb7983 */ /* 0x000ee20000300800 */
[----:B------:R-:W-:-:S03]  /*69150*/  IADD3 R2, R0, c[0x0][0x198], RZ ;  /* 0x0000660000027a10 */ /* 0x000fc60007ffe0ff */
[----:B--2---:R1:W-:Y:S04]  /*69160*/  @P4 STG.E [R224.64], R241 ;  /* 0x000000f1e0004986 */ /* 0x0043e8000c101904 */
[----:B------:R2:W-:Y:S01]  /*69170*/  @P3 STG.E [R226.64], R250 ;  /* 0x000000fae2003986 */ /* 0x0005e2000c101904 */
[----:B-1----:R-:W-:Y:S01]  /*69180*/  IMAD.WIDE R224, R0, 0x4, R6 ;  /* 0x0000000400e07825 */ /* 0x002fe200078e0206 */
[----:B------:R-:W-:Y:S02]  /*69190*/  ISETP.GE.AND P0, PT, R249, c[0x0][0x17c], PT ;  /* 0x00005f00f9007a0c */ /* 0x000fe40003f06270 */
[----:B------:R-:W4:Y:S02]  /*691a0*/  LDL.LU R249, [R1+0x400] ;  /* 0x0004000001f97983 */ /* 0x000f240000300800 */
[----:B------:R-:W-:-:S02]  /*691b0*/  ISETP.LT.AND P5, PT, R211, c[0x0][0x178], !P0 ;  /* 0x00005e00d3007a0c */ /* 0x000fc400047a1270 */
[----:B------:R-:W-:Y:S02]  /*691c0*/  ISETP.LT.AND P6, PT, R202, c[0x0][0x178], !P0 ;  /* 0x00005e00ca007a0c */ /* 0x000fe400047c1270 */
[----:B------:R-:W-:Y:S02]  /*691d0*/  ISETP.GE.AND P1, PT, R248, c[0x0][0x17c], PT ;  /* 0x00005f00f8007a0c */ /* 0x000fe40003f26270 */
[----:B------:R-:W4:Y:S01]  /*691e0*/  LDL.LU R248, [R1+0x250] ;  /* 0x0002500001f87983 */ /* 0x000f220000300800 */
[----:B------:R-:W-:Y:S01]  /*691f0*/  ISETP.LT.AND P3, PT, R203, c[0x0][0x178], !P0 ;  /* 0x00005e00cb007a0c */ /* 0x000fe20004761270 */
[----:B--2---:R-:W-:Y:S01]  /*69200*/  IMAD.WIDE R226, R2, 0x4, R4 ;  /* 0x0000000402e27825 */ /* 0x004fe200078e0204 */
[----:B------:R-:W-:-:S03]  /*69210*/  ISETP.LT.AND P4, PT, R183, c[0x0][0x178], !P0 ;  /* 0x00005e00b7007a0c */ /* 0x000fc60004781270 */
[C---:B------:R-:W-:Y:S01]  /*69220*/  IMAD.WIDE R240, R2.reuse, 0x4, R218 ;  /* 0x0000000402f07825 */ /* 0x040fe200078e02da */
[----:B---3--:R1:W-:Y:S04]  /*69230*/  @P2 STG.E [R224.64], R246 ;  /* 0x000000f6e0002986 */ /* 0x0083e8000c101904 */
[----:B-1----:R-:W2:Y:S01]  /*69240*/  LDL.LU R246, [R1+0x230] ;  /* 0x0002300001f67983 */ /* 0x002ea20000300800 */
[----:B------:R-:W-:-:S03]  /*69250*/  IMAD.WIDE R224, R2, 0x4, R216 ;  /* 0x0000000402e07825 */ /* 0x000fc600078e02d8 */
[----:B------:R1:W-:Y:S04]  /*69260*/  @P5 STG.E [R226.64], R243 ;  /* 0x000000f3e2005986 */ /* 0x0003e8000c101904 */
[----:B------:R3:W-:Y:S04]  /*69270*/  @P6 STG.E [R240.64], R242 ;  /* 0x000000f2f0006986 */ /* 0x0007e8000c101904 */
[----:B-1----:R-:W2:Y:S01]  /*69280*/  LDL.LU R243, [R1+0xa44] ;  /* 0x000a440001f37983 */ /* 0x002ea20000300800 */
        /* <DEDUP_REMOVED lines=15> */
[C---:B------:R-:W-:Y:S01]  /*69380*/  IMAD.WIDE R224, R2.reuse, 0x4, R218 ;  /* 0x0000000402e07825 */ /* 0x040fe200078e02da */
[----:B------:R-:W-:Y:S01]  /*69390*/  @P2 STG.E [R240.64], R251 ;  /* 0x000000fbf0002986 */ /* 0x000fe2000c101904 */
[----:B------:R-:W-:Y:S02]  /*693a0*/  ISETP.GE.AND P3, PT, R3, c[0x0][0x17c], PT ;  /* 0x00005f0003007a0c */ /* 0x000fe40003f66270 */
[C---:B------:R-:W-:Y:S01]  /*693b0*/  IMAD.WIDE R226, R2.reuse, 0x4, R216 ;  /* 0x0000000402e27825 */ /* 0x040fe200078e02d8 */
[C---:B------:R-:W-:Y:S02]  /*693c0*/  IADD3 R0, R2.reuse, c[0x0][0x198], RZ ;  /* 0x0000660002007a10 */ /* 0x040fe40007ffe0ff */
[----:B------:R-:W-:Y:S01]  /*693d0*/  ISETP.LT.AND P4, PT, R211, c[0x0][0x178], !P1 ;  /* 0x00005e00d3007a0c */ /* 0x000fe20004f81270 */
[----:B------:R-:W-:Y:S01]  /*693e0*/  IMAD.WIDE R2, R2, 0x4, R6 ;  /* 0x0000000402027825 */ /* 0x000fe200078e0206 */
[----:B------:R-:W-:Y:S01]  /*693f0*/  ISETP.LT.AND P2, PT, R202, c[0x0][0x178], !P1 ;  /* 0x00005e00ca007a0c */ /* 0x000fe20004f41270 */
[----:B----4-:R1:W-:Y:S01]  /*69400*/  @P5 STG.E [R224.64], R249 ;  /* 0x000000f9e0005986 */ /* 0x0103e2000c101904 */
[----:B------:R-:W-:-:S02]  /*69410*/  ISETP.LT.AND P5, PT, R183, c[0x0][0x178], !P1 ;  /* 0x00005e00b7007a0c */ /* 0x000fc40004fa1270 */
[----:B------:R-:W-:Y:S01]  /*69420*/  ISETP.LT.AND P1, PT, R203, c[0x0][0x178], !P1 ;  /* 0x00005e00cb007a0c */ /* 0x000fe20004f21270 */
[----:B-1----:R-:W4:Y:S04]  /*69430*/  LDL.LU R249, [R1+0x23d8] ;  /* 0x0023d80001f97983 */ /* 0x002f280000300800 */
[----:B------:R1:W-:Y:S01]  /*69440*/  @P6 STG.E [R226.64], R248 ;  /* 0x000000f8e2006986 */ /* 0x0003e2000c101904 */
[----:B------:R-:W-:Y:S01]  /*69450*/  IMAD.WIDE R224, R0, 0x4, R218 ;  /* 0x0000000400e07825 */ /* 0x000fe200078e02da */
[----:B------:R-:W-:-:S03]  /*69460*/  ISETP.LT.AND P6, PT, R211, c[0x0][0x178], !P3 ;  /* 0x00005e00d3007a0c */ /* 0x000fc60005fc1270 */
[C---:B-1----:R-:W-:Y:S01]  /*69470*/  IMAD.WIDE R226, R0.reuse, 0x4, R4 ;  /* 0x0000000400e27825 */ /* 0x042fe200078e0204 */
[----:B--2---:R1:W-:Y:S04]  /*69480*/  @P0 STG.E [R2.64], R246 ;  /* 0x000000f602000986 */ /* 0x0043e8000c101904 */
[----:B-1----:R-:W2:Y:S01]  /*69490*/  LDL.LU R3, [R1+0xa50] ;  /* 0x000a500001037983 */ /* 0x002ea20000300800 */
[----:B------:R-:W-:-:S03]  /*694a0*/  IADD3 R2, R0, c[0x0][0x198], RZ ;  /* 0x0000660000027a10 */ /* 0x000fc60007ffe0ff */
[----:B------:R-:W2:Y:S04]  /*694b0*/  LDL.LU R248, [R1+0x23e4] ;  /* 0x0023e40001f87983 */ /* 0x000ea80000300800 */
[----:B------:R1:W-:Y:S01]  /*694c0*/  @P4 STG.E [R226.64], R243 ;  /* 0x000000f3e2004986 */ /* 0x0003e2000c101904 */
[----:B------:R-:W-:-:S03]  /*694d0*/  IMAD.WIDE R240, R2, 0x4, R4 ;  /* 0x0000000402f07825 */ /* 0x000fc600078e0204 */
[----:B---3--:R3:W-:Y:S04]  /*694e0*/  @P2 STG.E [R224.64], R242 ;  /* 0x000000f2e0002986 */ /* 0x0087e8000c101904 */
[----:B------:R-:W2:Y:S04]  /*694f0*/  LDL.LU R246, [R1+0x240] ;  /* 0x0002400001f67983 */ /* 0x000ea80000300800 */
[----:B-1----:R-:W2:Y:S01]  /*69500*/  LDL.LU R243, [R1+0xa64] ;  /* 0x000a640001f37983 */ /* 0x002ea20000300800 */
[----:B------:R-:W-:-:S03]  /*69510*/  IMAD.WIDE R226, R0, 0x4, R6 ;  /* 0x0000000400e27825 */ /* 0x000fc600078e0206 */
[----:B---3--:R-:W3:Y:S01]  /*69520*/  LDL.LU R242, [R1+0xa54] ;  /* 0x000a540001f27983 */ /* 0x008ee20000300800 */
[----:B------:R-:W-:-:S05]  /*69530*/  IMAD.WIDE R224, R0, 0x4, R216 ;  /* 0x0000000400e07825 */ /* 0x000fca00078e02d8 */
        /* <DEDUP_REMOVED lines=14> */
[----:B----4-:R-:W-:Y:S02]  /*69620*/  ISETP.GE.AND P0, PT, R249, c[0x0][0x17c], PT ;  /* 0x00005f00f9007a0c */ /* 0x010fe40003f06270 */
[----:B------:R-:W3:Y:S02]  /*69630*/  LDL.LU R249, [R1+0xa70] ;  /* 0x000a700001f97983 */ /* 0x000ee40000300800 */
[----:B------:R-:W-:-:S02]  /*69640*/  ISETP.LT.AND P5, PT, R211, c[0x0][0x178], !P0 ;  /* 0x00005e00d3007a0c */ /* 0x000fc400047a1270 */
[----:B------:R-:W-:Y:S01]  /*69650*/  ISETP.LT.AND P6, PT, R202, c[0x0][0x178], !P0 ;  /* 0x00005e00ca007a0c */ /* 0x000fe200047c1270 */
[----:B--2---:R1:W-:Y:S04]  /*69660*/  @P4 STG.E [R224.64], R3 ;  /* 0x00000003e0004986 */ /* 0x0043e8000c101904 */
[----:B------:R2:W-:Y:S01]  /*69670*/  @P2 STG.E [R226.64], R250 ;  /* 0x000000fae2002986 */ /* 0x0005e2000c101904 */
[----:B------:R-:W-:Y:S02]  /*69680*/  ISETP.LT.AND P2, PT, R203, c[0x0][0x178], !P0 ;  /* 0x00005e00cb007a0c */ /* 0x000fe40004741270 */
[----:B------:R-:W-:Y:S02]  /*69690*/  ISETP.GE.AND P1, PT, R248, c[0x0][0x17c], PT ;  /* 0x00005f00f8007a0c */ /* 0x000fe40003f26270 */
[----:B------:R-:W-:Y:S01]  /*696a0*/  ISETP.LT.AND P0, PT, R183, c[0x0][0x178], !P0 ;  /* 0x00005e00b7007a0c */ /* 0x000fe20004701270 */
[----:B------:R-:W4:Y:S01]  /*696b0*/  LDL.LU R248, [R1+0x580] ;  /* 0x0005800001f87983 */ /* 0x000f220000300800 */
[----:B-1----:R-:W-:-:S04]  /*696c0*/  IMAD.WIDE R2, R2, 0x4, R6 ;  /* 0x0000000402027825 */ /* 0x002fc800078e0206 */
[C---:B------:R-:W-:Y:S01]  /*696d0*/  IMAD.WIDE R224, R0.reuse, 0x4, R4 ;  /* 0x0000000400e07825 */ /* 0x040fe200078e0204 */
[----:B------:R1:W-:Y:S03]  /*696e0*/  @P3 STG.E [R2.64], R246 ;  /* 0x000000f602003986 */ /* 0x0003e6000c101904 */
[C---:B--2---:R-:W-:Y:S01]  /*696f0*/  IMAD.WIDE R226, R0.reuse, 0x4, R218 ;  /* 0x0000000400e27825 */ /* 0x044fe200078e02da */
[----:B------:R2:W-:Y:S04]  /*69700*/  @P5 STG.E [R224.64], R243 ;  /* 0x000000f3e0005986 */ /* 0x0005e8000c101904 */
[----:B---3--:R3:W-:Y:S04]  /*69710*/  @P6 STG.E [R226.64], R242 ;  /* 0x000000f2e2006986 */ /* 0x0087e8000c101904 */
[----:B-1----:R-:W4:Y:S01]  /*69720*/  LDL.LU R246, [R1+0x220] ;  /* 0x0002200001f67983 */ /* 0x002f220000300800 */
[----:B--2---:R-:W-:-:S03]  /*69730*/  IMAD.WIDE R224, R0, 0x4, R216 ;  /* 0x0000000400e07825 */ /* 0x004fc600078e02d8 */
[----:B------:R-:W2:Y:S01]  /*69740*/  LDL.LU R243, [R1+0xa94] ;  /* 0x000a940001f37983 */ /* 0x000ea20000300800 */
[----:B---3--:R-:W-:-:S03]  /*69750*/  IMAD.WIDE R226, R0, 0x4, R6 ;  /* 0x0000000400e27825 */ /* 0x008fc600078e0206 */
[----:B------:R-:W3:Y:S04]  /*69760*/  LDL.LU R242, [R1+0xa74] ;  /* 0x000a740001f27983 */ /* 0x000ee80000300800 */
[----:B------:R1:W-:Y:S04]  /*69770*/  @P2 STG.E [R224.64], R245 ;  /* 0x000000f5e0002986 */ /* 0x0003e8000c101904 */
[----:B------:R1:W-:Y:S01]  /*69780*/  @P0 STG.E [R226.64], R244 ;  /* 0x000000f4e2000986 */ /* 0x0003e2000c101904 */
[----:B------:R-:W-:-:S03]  /*69790*/  ISETP.GE.AND P4, PT, R247, c[0x0][0x17c], PT ;  /* 0x00005f00f7007a0c */ /* 0x000fc60003f86270 */
[----:B-1----:R-:W3:Y:S04]  /*697a0*/  LDL.LU R245, [R1+0x584] ;  /* 0x0005840001f57983 */ /* 0x002ee80000300800 */
[----:B------:R-:W3:Y:S04]  /*697b0*/  LDL.LU R244, [R1+0x224] ;  /* 0x0002240001f47983 */ /* 0x000ee80000300800 */
[----:B------:R-:W3:Y:S01]  /*697c0*/  LDL.LU R247, [R1+0xab0] ;  /* 0x000ab00001f77983 */ /* 0x000ee20000300800 */
[----:B------:R-:W-:Y:S02]  /*697d0*/  ISETP.LT.AND P3, PT, R211, c[0x0][0x178], !P1 ;  /* 0x00005e00d3007a0c */ /* 0x000fe40004f61270 */
[----:B------:R-:W-:Y:S01]  /*697e0*/  IADD3 R2, R0, c[0x0][0x198], RZ ;  /* 0x0000660000027a10 */ /* 0x000fe20007ffe0ff */
[----:B------:R-:W3:Y:S01]  /*697f0*/  LDL.LU R250, [R1+0xa80] ;  /* 0x000a800001fa7983 */ /* 0x000ee20000300800 */
[----:B------:R-:W-:-:S02]  /*69800*/  ISETP.LT.AND P5, PT, R202, c[0x0][0x178], !P1 ;  /* 0x00005e00ca007a0c */ /* 0x000fc40004fa1270 */
[----:B------:R-:W-:Y:S02]  /*69810*/  ISETP.LT.AND P6, PT, R203, c[0x0][0x178], !P1 ;  /* 0x00005e00cb007a0c */ /* 0x000fe40004fc1270 */
[----:B------:R-:W-:Y:S01]  /*69820*/  ISETP.GE.AND P2, PT, R240, c[0x0][0x17c], PT ;  /* 0x00005f00f0007a0c */ /* 0x000fe20003f46270 */
[C---:B------:R-:W-:Y:S01]  /*69830*/  IMAD.WIDE R240, R2.reuse, 0x4, R4 ;  /* 0x0000000402f07825 */ /* 0x040fe200078e0204 */
[----:B------:R-:W-:Y:S02]  /*69840*/  ISETP.LT.AND P1, PT, R183, c[0x0][0x178], !P1 ;  /* 0x00005e00b7007a0c */ /* 0x000fe40004f21270 */
[----:B------:R-:W-:Y:S01]  /*69850*/  ISETP.LT.AND P0, PT, R211, c[0x0][0x178], !P4 ;  /* 0x00005e00d3007a0c */ /* 0x000fe20006701270 */
[----:B------:R-:W-:Y:S01]  /*69860*/  IMAD.WIDE R224, R2, 0x4, R218 ;  /* 0x0000000402e07825 */ /* 0x000fe200078e02da */
[----:B------:R1:W-:Y:S01]  /*69870*/  @P3 STG.E [R240.64], R251 ;  /* 0x000000fbf0003986 */ /* 0x0003e2000c101904 */
[----:B------:R-:W-:Y:S02]  /*69880*/  ISETP.LT.AND P3, PT, R202, c[0x0][0x178], !P4 ;  /* 0x00005e00ca007a0c */ /* 0x000fe40006761270 */
        /* <DEDUP_REMOVED lines=8> */
[----:B----4-:R1:W-:Y:S01]  /*69910*/  @P6 STG.E [R226.64], R248 ;  /* 0x000000f8e2006986 */ /* 0x0103e2000c101904 */
[----:B------:R-:W-:Y:S02]  /*69920*/  ISETP.LT.AND P6, PT, R211, c[0x0][0x178], !P2 ;  /* 0x00005e00d3007a0c */ /* 0x000fe400057c1270 */
[C---:B-1----:R-:W-:Y:S01]  /*69930*/  IMAD.WIDE R226, R0.reuse, 0x4, R218 ;  /* 0x0000000400e27825 */ /* 0x042fe200078e02da */
[----:B------:R-:W4:Y:S04]  /*69940*/  LDL.LU R248, [R1+0x23fc] ;  /* 0x0023fc0001f87983 */ /* 0x000f280000300800 */
[----:B------:R-:W4:Y:S04]  /*69950*/  LDL.LU R241, [R1+0x23f0] ;  /* 0x0023f00001f17983 */ /* 0x000f280000300800 */
[----:B------:R1:W-:Y:S04]  /*69960*/  @P1 STG.E [R2.64], R246 ;  /* 0x000000f602001986 */ /* 0x0003e8000c101904 */
[----:B--2---:R2:W-:Y:S04]  /*69970*/  @P0 STG.E [R224.64], R243 ;  /* 0x000000f3e0000986 */ /* 0x0045e8000c101904 */
[----:B---3--:R3:W-:Y:S01]  /*69980*/  @P3 STG.E [R226.64], R242 ;  /* 0x000000f2e2003986 */ /* 0x0087e2000c101904 */
[----:B-1----:R-:W-:-:S03]  /*69990*/  IMAD.WIDE R2, R0, 0x4, R216 ;  /* 0x0000000400027825 */ /* 0x002fc600078e02d8 */
[----:B------:R-:W4:Y:S01]  /*699a0*/  LDL.LU R246, [R1+0x420] ;  /* 0x0004200001f67983 */ /* 0x000f220000300800 */
[----:B--2---:R-:W-:-:S03]  /*699b0*/  IMAD.WIDE R224, R0, 0x4, R6 ;  /* 0x0000000400e07825 */ /* 0x004fc600078e0206 */
[----:B------:R-:W2:Y:S01]  /*699c0*/  LDL.LU R243, [R1+0xab4] ;  /* 0x000ab40001f37983 */ /* 0x000ea20000300800 */
[----:B---3--:R-:W-:-:S03]  /*699d0*/  IMAD.WIDE R226, R240, 0x4, R4 ;  /* 0x00000004f0e27825 */ /* 0x008fc600078e0204 */
[----:B------:R-:W3:Y:S04]  /*699e0*/  LDL.LU R242, [R1+0xaa4] ;  /* 0x000aa40001f27983 */ /* 0x000ee80000300800 */
        /* <DEDUP_REMOVED lines=13> */
[----:B----4-:R-:W-:-:S04]  /*69ac0*/  ISETP.GE.AND P0, PT, R248, c[0x0][0x17c], PT ;  /* 0x00005f00f8007a0c */ /* 0x010fc80003f06270 */
[----:B------:R-:W-:Y:S02]  /*69ad0*/  ISETP.LT.AND P5, PT, R211, c[0x0][0x178], !P0 ;  /* 0x00005e00d3007a0c */ /* 0x000fe400047a1270 */
[----:B------:R-:W-:Y:S02]  /*69ae0*/  ISETP.GE.AND P2, PT, R241, c[0x0][0x17c], PT ;  /* 0x00005f00f1007a0c */ /* 0x000fe40003f46270 */
[----:B------:R-:W4:Y:S01]  /*69af0*/  LDL.LU R241, [R1+0x23f8] ;  /* 0x0023f80001f17983 */ /* 0x000f220000300800 */
[----:B------:R-:W-:-:S03]  /*69b00*/  ISETP.LT.AND P6, PT, R202, c[0x0][0x178], !P0 ;  /* 0x00005e00ca007a0c */ /* 0x000fc600047c1270 */
[----:B------:R-:W4:Y:S04]  /*69b10*/  LDL.LU R251, [R1+0xa48] ;  /* 0x000a480001fb7983 */ /* 0x000f280000300800 */
[----:B------:R-:W4:Y:S04]  /*69b20*/  LDL.LU R249, [R1+0x408] ;  /* 0x0004080001f97983 */ /* 0x000f280000300800 */
[----:B------:R-:W4:Y:S04]  /*69b30*/  LDL.LU R248, [R1+0x258] ;  /* 0x0002580001f87983 */ /* 0x000f280000300800 */
[----:B--2---:R1:W-:Y:S01]  /*69b40*/  @P3 STG.E [R224.64], R227 ;  /* 0x000000e3e0003986 */ /* 0x0043e2000c101904 */
[----:B------:R-:W-:-:S03]  /*69b50*/  ISETP.LT.AND P3, PT, R183, c[0x0][0x178], !P0 ;  /* 0x00005e00b7007a0c */ /* 0x000fc60004761270 */
[----:B------:R2:W-:Y:S01]  /*69b60*/  @P1 STG.E [R2.64], R250 ;  /* 0x000000fa02001986 */ /* 0x0005e2000c101904 */
[----:B------:R-:W-:Y:S01]  /*69b70*/  ISETP.LT.AND P1, PT, R203, c[0x0][0x178], !P0 ;  /* 0x00005e00cb007a0c */ /* 0x000fe20004721270 */
[----:B-1----:R-:W-:-:S04]  /*69b80*/  IMAD.WIDE R224, R0, 0x4, R4 ;  /* 0x0000000400e07825 */ /* 0x002fc800078e0204 */
[----:B--2---:R-:W-:-:S04]  /*69b90*/  IMAD.WIDE R2, R240, 0x4, R6 ;  /* 0x00000004f0027825 */ /* 0x004fc800078e0206 */
[C---:B------:R-:W-:Y:S01]  /*69ba0*/  IMAD.WIDE R226, R0.reuse, 0x4, R218 ;  /* 0x0000000400e27825 */ /* 0x040fe200078e02da */
[----:B------:R1:W-:Y:S04]  /*69bb0*/  @P4 STG.E [R2.64], R246 ;  /* 0x000000f602004986 */ /* 0x0003e8000c101904 */
[----:B------:R2:W-:Y:S04]  /*69bc0*/  @P5 STG.E [R224.64], R243 ;  /* 0x000000f3e0005986 */ /* 0x0005e8000c101904 */
[----:B---3--:R3:W-:Y:S04]  /*69bd0*/  @P6 STG.E [R226.64], R242 ;  /* 0x000000f2e2006986 */ /* 0x0087e8000c101904 */
[----:B-1----:R-:W4:Y:S01]  /*69be0*/  LDL.LU R246, [R1+0x238] ;  /* 0x0002380001f67983 */ /* 0x002f220000300800 */
[----:B------:R-:W-:-:S03]  /*69bf0*/  IMAD.WIDE R2, R0, 0x4, R6 ;  /* 0x0000000400027825 */ /* 0x000fc600078e0206 */
[----:B--2---:R-:W2:Y:S01]  /*69c00*/  LDL.LU R243, [R1+0xa4c] ;  /* 0x000a4c0001f37983 */ /* 0x004ea20000300800 */
        /* <DEDUP_REMOVED lines=9> */
[----:B------:R-:W-:Y:S01]  /*69ca0*/  IADD3 R240, R0, c[0x0][0x198], RZ ;  /* 0x0000660000f07a10 */ /* 0x000fe20007ffe0ff */
[----:B------:R-:W3:Y:S01]  /*69cb0*/  LDL.LU R250, [R1+0x4f8] ;  /* 0x0004f80001fa7983 */ /* 0x000ee20000300800 */
[----:B------:R-:W-:Y:S02]  /*69cc0*/  ISETP.LT.AND P5, PT, R202, c[0x0][0x178], !P2 ;  /* 0x00005e00ca007a0c */ /* 0x000fe400057a1270 */
[----:B------:R-:W-:Y:S01]  /*69cd0*/  ISETP.LT.AND P6, PT, R203, c[0x0][0x178], !P2 ;  /* 0x00005e00cb007a0c */ /* 0x000fe200057c1270 */
[C---:B------:R-:W-:Y:S01]  /*69ce0*/  IMAD.WIDE R226, R240.reuse, 0x4, R4 ;  /* 0x00000004f0e27825 */ /* 0x040fe200078e0204 */
[----:B------:R-:W-:Y:S02]  /*69cf0*/  ISETP.LT.AND P2, PT, R183, c[0x0][0x178], !P2 ;  /* 0x00005e00b7007a0c */ /* 0x000fe40005741270 */
[----:B------:R-:W-:Y:S01]  /*69d00*/  ISETP.LT.AND P3, PT, R211, c[0x0][0x178], !P0 ;  /* 0x00005e00d3007a0c */ /* 0x000fe20004761270 */
[C---:B------:R-:W-:Y:S01]  /*69d10*/  IMAD.WIDE R2, R240.reuse, 0x4, R218 ;  /* 0x00000004f0027825 */ /* 0x040fe200078e02da */
[----:B------:R-:W-:-:S03]  /*69d20*/  IADD3 R0, R240, c[0x0][0x198], RZ ;  /* 0x00006600f0007a10 */ /* 0x000fc60007ffe0ff */
[----:B------:R-:W-:Y:S01]  /*69d30*/  IMAD.WIDE R224, R240, 0x4, R216 ;  /* 0x00000004f0e07825 */ /* 0x000fe200078e02d8 */
[----:B----4-:R-:W-:Y:S01]  /*69d40*/  ISETP.GE.AND P1, PT, R241, c[0x0][0x17c], PT ;  /* 0x00005f00f1007a0c */ /* 0x010fe20003f26270 */
        /* <DEDUP_REMOVED lines=8> */
[----:B----4-:R-:W-:Y:S01]  /*69dd0*/  IMAD.WIDE R2, R240, 0x4, R6 ;  /* 0x00000004f0027825 */ /* 0x010fe200078e0206 */
[----:B------:R-:W-:-:S03]  /*69de0*/  IADD3 R240, R0, c[0x0][0x198], RZ ;  /* 0x0000660000f07a10 */ /* 0x000fc60007ffe0ff */
[C---:B------:R-:W-:Y:S01]  /*69df0*/  IMAD.WIDE R224, R0.reuse, 0x4, R4 ;  /* 0x0000000400e07825 */ /* 0x040fe200078e0204 */
        /* <DEDUP_REMOVED lines=24> */
[----:B----4-:R-:W-:Y:S02]  /*69f80*/  ISETP.GE.AND P2, PT, R248, c[0x0][0x17c], PT ;  /* 0x00005f00f8007a0c */ /* 0x010fe40003f46270 */
[----:B------:R-:W-:Y:S02]  /*69f90*/  ISETP.GE.AND P0, PT, R241, c[0x0][0x17c], PT ;  /* 0x00005f00f1007a0c */ /* 0x000fe40003f06270 */
[----:B------:R-:W4:Y:S04]  /*69fa0*/  LDL.LU R241, [R1+0x2408] ;  /* 0x0024080001f17983 */ /* 0x000f280000300800 */
[----:B------:R-:W4:Y:S01]  /*69fb0*/  LDL.LU R251, [R1+0xa98] ;  /* 0x000a980001fb7983 */ /* 0x000f220000300800 */
[----:B------:R-:W-:-:S03]  /*69fc0*/  ISETP.LT.AND P5, PT, R211, c[0x0][0x178], !P2 ;  /* 0x00005e00d3007a0c */ /* 0x000fc600057a1270 */
[----:B------:R-:W4:Y:S01]  /*69fd0*/  LDL.LU R249, [R1+0xa78] ;  /* 0x000a780001f97983 */ /* 0x000f220000300800 */
[----:B------:R-:W-:-:S03]  /*69fe0*/  ISETP.LT.AND P6, PT, R202, c[0x0][0x178], !P2 ;  /* 0x00005e00ca007a0c */ /* 0x000fc600057c1270 */
[----:B------:R-:W4:Y:S04]  /*69ff0*/  LDL.LU R248, [R1+0x588] ;  /* 0x0005880001f87983 */ /* 0x000f280000300800 */
        /* <DEDUP_REMOVED lines=8> */
[----:B-1----:R-:W2:Y:S03]  /*6a080*/  LDL.LU R246, [R1+0x228] ;  /* 0x0002280001f67983 */ /* 0x002ea60000300800 */
[C---:B------:R-:W-:Y:S01]  /*6a090*/  IMAD.WIDE R2, R0.reuse, 0x4, R216 ;  /* 0x0000000400027825 */ /* 0x040fe200078e02d8 */
[----:B------:R1:W-:Y:S04]  /*6a0a0*/  @P5 STG.E [R224.64], R243 ;  /* 0x000000f3e0005986 */ /* 0x0003e8000c101904 */
[----:B---3--:R3:W-:Y:S04]  /*6a0b0*/  @P6 STG.E [R226.64], R242 ;  /* 0x000000f2e2006986 */ /* 0x0087e8000c101904 */
[----:B-1----:R-:W2:Y:S01]  /*6a0c0*/  LDL.LU R243, [R1+0xa9c] ;  /* 0x000a9c0001f37983 */ /* 0x002ea20000300800 */
        /* <DEDUP_REMOVED lines=18> */
[----:B----4-:R-:W-:Y:S02]  /*6a1f0*/  ISETP.GE.AND P3, PT, R241, c[0x0][0x17c], PT ;  /* 0x00005f00f1007a0c */ /* 0x010fe40003f66270 */
[----:B------:R-:W4:Y:S04]  /*6a200*/  LDL.LU R241, [R1+0xaa8] ;  /* 0x000aa80001f17983 */ /* 0x000f280000300800 */
[----:B------:R1:W-:Y:S04]  /*6a210*/  @P1 STG.E [R2.64], R251 ;  /* 0x000000fb02001986 */ /* 0x0003e8000c101904 */
[----:B------:R-:W4:Y:S04]  /*6a220*/  LDL.LU R250, [R1+0xa88] ;  /* 0x000a880001fa7983 */ /* 0x000f280000300800 */
[----:B------:R1:W-:Y:S01]  /*6a230*/  @P5 STG.E [R224.64], R249 ;  /* 0x000000f9e0005986 */ /* 0x0003e2000c101904 */
[----:B------:R-:W-:Y:S01]  /*6a240*/  ISETP.LT.AND P1, PT, R202, c[0x0][0x178], !P2 ;  /* 0x00005e00ca007a0c */ /* 0x000fe20005721270 */
[----:B-1----:R-:W-:-:S02]  /*6a250*/  IMAD.WIDE R2, R0, 0x4, R6 ;  /* 0x0000000400027825 */ /* 0x002fc400078e0206 */
[----:B------:R1:W-:Y:S04]  /*6a260*/  @P6 STG.E [R226.64], R248 ;  /* 0x000000f8e2006986 */ /* 0x0003e8000c101904 */
[----:B------:R-:W4:Y:S01]  /*6a270*/  LDL.LU R249, [R1+0x241c] ;  /* 0x00241c0001f97983 */ /* 0x000f220000300800 */
[----:B------:R-:W-:Y:S01]  /*6a280*/  ISETP.LT.AND P5, PT, R203, c[0x0][0x178], !P2 ;  /* 0x00005e00cb007a0c */ /* 0x000fe200057a1270 */
[C---:B------:R-:W-:Y:S02]  /*6a290*/  IMAD.WIDE R224, R240.reuse, 0x4, R4 ;  /* 0x00000004f0e07825 */ /* 0x040fe400078e0204 */
[----:B-1----:R-:W4:Y:S01]  /*6a2a0*/  LDL.LU R248, [R1+0x2420] ;  /* 0x0024200001f87983 */ /* 0x002f220000300800 */
[----:B------:R-:W-:Y:S01]  /*6a2b0*/  ISETP.LT.AND P2, PT, R183, c[0x0][0x178], !P2 ;  /* 0x00005e00b7007a0c */ /* 0x000fe20005741270 */
[----:B------:R-:W-:Y:S01]  /*6a2c0*/  IMAD.WIDE R226, R240, 0x4, R218 ;  /* 0x00000004f0e27825 */ /* 0x000fe200078e02da */
[----:B------:R-:W-:-:S02]  /*6a2d0*/  ISETP.LT.AND P6, PT, R211, c[0x0][0x178], !P3 ;  /* 0x00005e00d3007a0c */ /* 0x000fc40005fc1270 */
[C---:B------:R-:W-:Y:S01]  /*6a2e0*/  IADD3 R0, R240.reuse, c[0x0][0x198], RZ ;  /* 0x00006600f0007a10 */ /* 0x040fe20007ffe0ff */
[----:B--2---:R1:W-:Y:S04]  /*6a2f0*/  @P0 STG.E [R2.64], R246 ;  /* 0x000000f602000986 */ /* 0x0043e8000c101904 */
[----:B-1----:R-:W2:Y:S01]  /*6a300*/  LDL.LU R246, [R1+0x428] ;  /* 0x0004280001f67983 */ /* 0x002ea20000300800 */
[----:B------:R-:W-:-:S03]  /*6a310*/  IMAD.WIDE R2, R240, 0x4, R216 ;  /* 0x00000004f0027825 */ /* 0x000fc600078e02d8 */
[----:B------:R1:W-:Y:S04]  /*6a320*/  @P4 STG.E [R224.64], R243 ;  /* 0x000000f3e0004986 */ /* 0x0003e8000c101904 */
[----:B---3--:R3:W-:Y:S04]  /*6a330*/  @P1 STG.E [R226.64], R242 ;  /* 0x000000f2e2001986 */ /* 0x0087e8000c101904 */
[----:B-1----:R-:W2:Y:S01]  /*6a340*/  LDL.LU R243, [R1+0xabc] ;  /* 0x000abc0001f37983 */ /* 0x002ea20000300800 */
[----:B------:R-:W-:-:S03]  /*6a350*/  IMAD.WIDE R224, R240, 0x4, R6 ;  /* 0x00000004f0e07825 */ /* 0x000fc600078e0206 */
[----:B---3--:R-:W2:Y:S01]  /*6a360*/  LDL.LU R242, [R1+0xaac] ;  /* 0x000aac0001f27983 */ /* 0x008ea20000300800 */
[----:B------:R-:W-:-:S03]  /*6a370*/  IMAD.WIDE R226, R0, 0x4, R4 ;  /* 0x0000000400e27825 */ /* 0x000fc600078e0204 */
        /* <DEDUP_REMOVED lines=8> */
[C---:B------:R-:W-:Y:S01]  /*6a400*/  IMAD.WIDE R224, R0.reuse, 0x4, R218 ;  /* 0x0000000400e07825 */ /* 0x040fe200078e02da */
[----:B------:R-:W-:Y:S01]  /*6a410*/  ISETP.LT.AND P3, PT, R183, c[0x0][0x178], !P3 ;  /* 0x00005e00b7007a0c */ /* 0x000fe20005f61270 */
[----:B------:R-:W2:Y:S02]  /*6a420*/  LDL.LU R3, [R1+0x2418] ;  /* 0x0024180001037983 */ /* 0x000ea40000300800 */
[C---:B------:R-:W-:Y:S02]  /*6a430*/  IMAD.WIDE R226, R0.reuse, 0x4, R216 ;  /* 0x0000000400e27825 */ /* 0x040fe400078e02d8 */
[----:B------:R-:W2:Y:S01]  /*6a440*/  LDL.LU R251, [R1+0xac0] ;  /* 0x000ac00001fb7983 */ /* 0x000ea20000300800 */
[----:B------:R-:W-:-:S03]  /*6a450*/  IADD3 R2, R0, c[0x0][0x198], RZ ;  /* 0x0000660000027a10 */ /* 0x000fc60007ffe0ff */
[----:B----4-:R1:W-:Y:S04]  /*6a460*/  @P4 STG.E [R224.64], R241 ;  /* 0x000000f1e0004986 */ /* 0x0103e8000c101904 */
[----:B------:R4:W-:Y:S01]  /*6a470*/  @P1 STG.E [R226.64], R250 ;  /* 0x000000fae2001986 */ /* 0x0009e2000c101904 */
[----:B-1----:R-:W-:Y:S01]  /*6a480*/  IMAD.WIDE R224, R0, 0x4, R6 ;  /* 0x0000000400e07825 */ /* 0x002fe200078e0206 */
[----:B------:R-:W-:Y:S02]  /*6a490*/  ISETP.GE.AND P0, PT, R249, c[0x0][0x17c], PT ;  /* 0x00005f00f9007a0c */ /* 0x000fe40003f06270 */
[----:B------:R-:W3:Y:S02]  /*6a4a0*/  LDL.LU R249, [R1+0x470] ;  /* 0x0004700001f97983 */ /* 0x000ee40000300800 */
[----:B------:R-:W-:-:S02]  /*6a4b0*/  ISETP.LT.AND P5, PT, R211, c[0x0][0x178], !P0 ;  /* 0x00005e00d3007a0c */ /* 0x000fc400047a1270 */
[----:B------:R-:W-:Y:S02]  /*6a4c0*/  ISETP.LT.AND P6, PT, R202, c[0x0][0x178], !P0 ;  /* 0x00005e00ca007a0c */ /* 0x000fe400047c1270 */
[----:B------:R-:W-:Y:S02]  /*6a4d0*/  ISETP.GE.AND P2, PT, R248, c[0x0][0x17c], PT ;  /* 0x00005f00f8007a0c */ /* 0x000fe40003f46270 */
[----:B------:R-:W3:Y:S01]  /*6a4e0*/  LDL.LU R248, [R1+0x3e0] ;  /* 0x0003e00001f87983 */ /* 0x000ee20000300800 */
[----:B------:R-:W-:Y:S01]  /*6a4f0*/  ISETP.LT.AND P1, PT, R203, c[0x0][0x178], !P0 ;  /* 0x00005e00cb007a0c */ /* 0x000fe20004721270 */
[----:B----4-:R-:W-:Y:S01]  /*6a500*/  IMAD.WIDE R226, R2, 0x4, R4 ;  /* 0x0000000402e27825 */ /* 0x010fe200078e0204 */
[----:B------:R-:W-:-:S03]  /*6a510*/  ISETP.LT.AND P0, PT, R183, c[0x0][0x178], !P0 ;  /* 0x00005e00b7007a0c */ /* 0x000fc60004701270 */
[C---:B------:R-:W-:Y:S01]  /*6a520*/  IMAD.WIDE R240, R2.reuse, 0x4, R218 ;  /* 0x0000000402f07825 */ /* 0x040fe200078e02da */
[----:B--2---:R1:W-:Y:S04]  /*6a530*/  @P3 STG.E [R224.64], R246 ;  /* 0x000000f6e0003986 */ /* 0x0043e8000c101904 */
[----:B-1----:R-:W2:Y:S01]  /*6a540*/  LDL.LU R246, [R1+0x3c0] ;  /* 0x0003c00001f67983 */ /* 0x002ea20000300800 */
[----:B------:R-:W-:-:S03]  /*6a550*/  IMAD.WIDE R224, R2, 0x4, R216 ;  /* 0x0000000402e07825 */ /* 0x000fc600078e02d8 */
[----:B------:R1:W-:Y:S04]  /*6a560*/  @P5 STG.E [R226.64], R243 ;  /* 0x000000f3e2005986 */ /* 0x0003e8000c101904 */
[----:B------:R4:W-:Y:S04]  /*6a570*/  @P6 STG.E [R240.64], R242 ;  /* 0x000000f2f0006986 */ /* 0x0009e8000c101904 */
[----:B-1----:R-:W2:Y:S01]  /*6a580*/  LDL.LU R243, [R1+0xac4] ;  /* 0x000ac40001f37983 */ /* 0x002ea20000300800 */
        /* <DEDUP_REMOVED lines=23> */
[----:B---3--:R1:W-:Y:S01]  /*6a700*/  @P5 STG.E [R224.64], R249 ;  /* 0x000000f9e0005986 */ /* 0x0083e2000c101904 */
[----:B------:R-:W-:-:S03]  /*6a710*/  ISETP.LT.AND P5, PT, R203, c[0x0][0x178], !P4 ;  /* 0x00005e00cb007a0c */ /* 0x000fc600067a1270 */
[----:B-1----:R-:W3:Y:S04]  /*6a720*/  LDL.LU R249, [R1+0x2428] ;  /* 0x0024280001f97983 */ /* 0x002ee80000300800 */
        /* <DEDUP_REMOVED lines=11> */
[----:B----4-:R4:W-:Y:S04]  /*6a7e0*/  @P3 STG.E [R224.64], R242 ;  /* 0x000000f2e0003986 */ /* 0x0109e8000c101904 */
[----:B------:R-:W2:Y:S04]  /*6a7f0*/  LDL.LU R246, [R1+0x3d0] ;  /* 0x0003d00001f67983 */ /* 0x000ea80000300800 */
[----:B-1----:R-:W2:Y:S01]  /*6a800*/  LDL.LU R243, [R1+0xaf4] ;  /* 0x000af40001f37983 */ /* 0x002ea20000300800 */
        /* <DEDUP_REMOVED lines=17> */
[----:B---3--:R-:W-:Y:S02]  /*6a920*/  ISETP.GE.AND P0, PT, R249, c[0x0][0x17c], PT ;  /* 0x00005f00f9007a0c */ /* 0x008fe40003f06270 */
[----:B------:R-:W4:Y:S02]  /*6a930*/  LDL.LU R249, [R1+0xb50] ;  /* 0x000b500001f97983 */ /* 0x000f240000300800 */
[----:B------:R-:W-:-:S02]  /*6a940*/  ISETP.LT.AND P5, PT, R211, c[0x0][0x178], !P0 ;  /* 0x00005e00d3007a0c */ /* 0x000fc400047a1270 */
[----:B------:R-:W-:Y:S01]  /*6a950*/  ISETP.LT.AND P6, PT, R202, c[0x0][0x178], !P0 ;  /* 0x00005e00ca007a0c */ /* 0x000fe200047c1270 */
[----:B--2---:R1:W-:Y:S01]  /*6a960*/  @P3 STG.E [R224.64], R3 ;  /* 0x00000003e0003986 */ /* 0x0043e2000c101904 */
[----:B------:R-:W-:-:S03]  /*6a970*/  ISETP.LT.AND P3, PT, R183, c[0x0][0x178], !P0 ;  /* 0x00005e00b7007a0c */ /* 0x000fc60004761270 */
[----:B------:R2:W-:Y:S01]  /*6a980*/  @P2 STG.E [R226.64], R250 ;  /* 0x000000fae2002986 */ /* 0x0005e2000c101904 */
[----:B------:R-:W-:Y:S02]  /*6a990*/  ISETP.LT.AND P2, PT, R203, c[0x0][0x178], !P0 ;  /* 0x00005e00cb007a0c */ /* 0x000fe40004741270 */
[----:B------:R-:W-:Y:S02]  /*6a9a0*/  ISETP.GE.AND P1, PT, R248, c[0x0][0x17c], PT ;  /* 0x00005f00f8007a0c */ /* 0x000fe40003f26270 */
[----:B------:R-:W3:Y:S01]  /*6a9b0*/  LDL.LU R248, [R1+0x960] ;  /* 0x0009600001f87983 */ /* 0x000ee20000300800 */
[----:B-1----:R-:W-:-:S04]  /*6a9c0*/  IMAD.WIDE R2, R2, 0x4, R6 ;  /* 0x0000000402027825 */ /* 0x002fc800078e0206 */
[C---:B------:R-:W-:Y:S01]  /*6a9d0*/  IMAD.WIDE R224, R0.reuse, 0x4, R4 ;  /* 0x0000000400e07825 */ /* 0x040fe200078e0204 */
[----:B------:R1:W-:Y:S03]  /*6a9e0*/  @P4 STG.E [R2.64], R246 ;  /* 0x000000f602004986 */ /* 0x0003e6000c101904 */
[C---:B--2---:R-:W-:Y:S01]  /*6a9f0*/  IMAD.WIDE R226, R0.reuse, 0x4, R218 ;  /* 0x0000000400e27825 */ /* 0x044fe200078e02da */
[----:B------:R2:W-:Y:S04]  /*6aa00*/  @P5 STG.E [R224.64], R243 ;  /* 0x000000f3e0005986 */ /* 0x0005e8000c101904 */
[----:B----4-:R4:W-:Y:S04]  /*6aa10*/  @P6 STG.E [R226.64], R242 ;  /* 0x000000f2e2006986 */ /* 0x0109e8000c101904 */
        /* <DEDUP_REMOVED lines=12> */
[----:B------:R-:W-:Y:S01]  /*6aae0*/  IADD3 R2, R0, c[0x0][0x198], RZ ;  /* 0x0000660000027a10 */ /* 0x000fe20007ffe0ff */
[----:B------:R-:W4:Y:S01]  /*6aaf0*/  LDL.LU R250, [R1+0xb60] ;  /* 0x000b600001fa7983 */ /* 0x000f220000300800 */
        /* <DEDUP_REMOVED lines=74> */
[----:B------:R-:W-:Y:S01]  /*6afa0*/  IADD3 R240, R0, c[0x0][0x198], RZ ;  /* 0x0000660000f07a10 */ /* 0x000fe20007ffe0ff */
[----:B------:R-:W4:Y:S01]  /*6afb0*/  LDL.LU R250, [R1+0x5b8] ;  /* 0x0005b80001fa7983 */ /* 0x000f220000300800 */
        /* <DEDUP_REMOVED lines=63> */
[----:B----4-:R4:W-:Y:S04]  /*6b3b0*/  @P6 STG.E [R226.64], R242 ;  /* 0x000000f2e2006986 */ /* 0x0109e8000c101904 */
[----:B-1----:R-:W2:Y:S01]  /*6b3c0*/  LDL.LU R243, [R1+0xbac] ;  /* 0x000bac0001f37983 */ /* 0x002ea20000300800 */
        /* <DEDUP_REMOVED lines=25> */
[----:B------:R1:W-:Y:S04]  /*6b560*/  @P6 STG.E [R226.64], R248 ;  /* 0x000000f8e2006986 */ /* 0x0003e8000c101904 */
[----:B------:R-:W3:Y:S01]  /*6b570*/  LDL.LU R249, [R1+0x246c] ;  /* 0x00246c0001f97983 */ /* 0x000ee20000300800 */
[----:B------:R-:W-:Y:S01]  /*6b580*/  ISETP.LT.AND P5, PT, R203, c[0x0][0x178], !P4 ;  /* 0x00005e00cb007a0c */ /* 0x000fe200067a1270 */
[C---:B------:R-:W-:Y:S02]  /*6b590*/  IMAD.WIDE R224, R240.reuse, 0x4, R4 ;  /* 0x00000004f0e07825 */ /* 0x040fe400078e0204 */
[----:B-1----:R-:W3:Y:S01]  /*6b5a0*/  LDL.LU R248, [R1+0x2470] ;  /* 0x0024700001f87983 */ /* 0x002ee20000300800 */
        /* <DEDUP_REMOVED lines=8> */
[----:B----4-:R4:W-:Y:S04]  /*6b630*/  @P3 STG.E [R226.64], R242 ;  /* 0x000000f2e2003986 */ /* 0x0109e8000c101904 */
[----:B-1----:R-:W2:Y:S01]  /*6b640*/  LDL.LU R243, [R1+0xbec] ;  /* 0x000bec0001f37983 */ /* 0x002ea20000300800 */
[----:B------:R-:W-:-:S03]  /*6b650*/  IMAD.WIDE R224, R240, 0x4, R6 ;  /* 0x00000004f0e07825 */ /* 0x000fc600078e0206 */
[----:B----4-:R-:W2:Y:S01]  /*6b660*/  LDL.LU R242, [R1+0xbcc] ;  /* 0x000bcc0001f27983 */ /* 0x010ea20000300800 */
        /* <DEDUP_REMOVED lines=15> */
[----:B---3--:R1:W-:Y:S04]  /*6b760*/  @P3 STG.E [R224.64], R241 ;  /* 0x000000f1e0003986 */ /* 0x0083e8000c101904 */
        /* <DEDUP_REMOVED lines=9> */
[----:B---3--:R-:W-:Y:S01]  /*6b800*/  IMAD.WIDE R226, R2, 0x4, R4 ;  /* 0x0000000402e27825 */ /* 0x008fe200078e0204 */
        /* <DEDUP_REMOVED lines=32> */
[----:B------:R-:W-:-:S03]  /*6ba10*/  ISETP.LT.AND P5, PT, R203, c[0x0][0x178], !P0 ;  /* 0x00005e00cb007a0c */ /* 0x000fc600047a1270 */
[----:B-1----:R-:W4:Y:S04]  /*6ba20*/  LDL.LU R249, [R1+0x247c] ;  /* 0x00247c0001f97983 */ /* 0x002f280000300800 */
        /* <DEDUP_REMOVED lines=35> */
[----:B--2---:R1:W-:Y:S01]  /*6bc60*/  @P4 STG.E [R224.64], R3 ;  /* 0x00000003e0004986 */ /* 0x0043e2000c101904 */
[----:B------:R-:W-:-:S03]  /*6bc70*/  ISETP.LT.AND P4, PT, R183, c[0x0][0x178], !P2 ;  /* 0x00005e00b7007a0c */ /* 0x000fc60005781270 */
[----:B------:R2:W-:Y:S01]  /*6bc80*/  @P3 STG.E [R226.64], R250 ;  /* 0x000000fae2003986 */ /* 0x0005e2000c101904 */
[----:B------:R-:W-:Y:S02]  /*6bc90*/  ISETP.LT.AND P3, PT, R203, c[0x0][0x178], !P2 ;  /* 0x00005e00cb007a0c */ /* 0x000fe40005761270 */
[----:B------:R-:W-:Y:S02]  /*6bca0*/  ISETP.GE.AND P0, PT, R248, c[0x0][0x17c], PT ;  /* 0x00005f00f8007a0c */ /* 0x000fe40003f06270 */
        /* <DEDUP_REMOVED lines=136> */
[----:B------:R-:W3:Y:S01]  /*6c530*/  LDL.LU R247, [R1+0x24a4] ;  /* 0x0024a40001f77983 */ /* 0x000ee20000300800 */
[----:B------:R-:W-:Y:S01]  /*6c540*/  ISETP.LT.AND P4, PT, R183, c[0x0][0x178], !P1 ;  /* 0x00005e00b7007a0c */ /* 0x000fe20004f81270 */
[----:B------:R-:W-:-:S04]  /*6c550*/  IMAD.WIDE R224, R240, 0x4, R218 ;  /* 0x00000004f0e07825 */ /* 0x000fc800078e02da */
[----:B------:R-:W-:Y:S01]  /*6c560*/  IMAD.WIDE R2, R240, 0x4, R216 ;  /* 0x00000004f0027825 */ /* 0x000fe200078e02d8 */
[----:B----4-:R-:W-:Y:S02]  /*6c570*/  ISETP.GE.AND P1, PT, R241, c[0x0][0x17c], PT ;  /* 0x00005f00f1007a0c */ /* 0x010fe40003f26270 */
[----:B------:R-:W4:Y:S04]  /*6c580*/  LDL.LU R241, [R1+0x24a8] ;  /* 0x0024a80001f17983 */ /* 0x000f280000300800 */
[----:B------:R-:W4:Y:S01]  /*6c590*/  LDL.LU R251, [R1+0xca8] ;  /* 0x000ca80001fb7983 */ /* 0x000f220000300800 */
[----:B------:R-:W-:-:S03]  /*6c5a0*/  ISETP.GE.AND P0, PT, R248, c[0x0][0x17c], PT ;  /* 0x00005f00f8007a0c */ /* 0x000fc60003f06270 */
[----:B------:R-:W4:Y:S04]  /*6c5b0*/  LDL.LU R249, [R1+0xc78] ;  /* 0x000c780001f97983 */ /* 0x000f280000300800 */
[----:B------:R-:W4:Y:S04]  /*6c5c0*/  LDL.LU R248, [R1+0xb98] ;  /* 0x000b980001f87983 */ /* 0x000f280000300800 */
[----:B--2---:R-:W-:Y:S04]  /*6c5d0*/  @P3 STG.E [R224.64], R227 ;  /* 0x000000e3e0003986 */ /* 0x004fe8000c101904 */
[----:B------:R1:W-:Y:S02]  /*6c5e0*/  @P2 STG.E [R2.64], R250 ;  /* 0x000000fa02002986 */ /* 0x0003e4000c101904 */
[----:B-1----:R-:W-:-:S05]  /*6c5f0*/  IMAD.WIDE R2, R240, 0x4, R6 ;  /* 0x00000004f0027825 */ /* 0x002fca00078e0206 */
[----:B------:R1:W-:Y:S04]  /*6c600*/  @P4 STG.E [R2.64], R246 ;  /* 0x000000f602004986 */ /* 0x0003e8000c101904 */
[----:B-1----:R-:W2:Y:S01]  /*6c610*/  LDL.LU R246, [R1+0x3f8] ;  /* 0x0003f80001f67983 */ /* 0x002ea20000300800 */
[----:B------:R-:W-:Y:S02]  /*6c620*/  ISETP.LT.AND P5, PT, R211, c[0x0][0x178], !P0 ;  /* 0x00005e00d3007a0c */ /* 0x000fe400047a1270 */
[----:B------:R-:W-:Y:S02]  /*6c630*/  ISETP.LT.AND P6, PT, R202, c[0x0][0x178], !P0 ;  /* 0x00005e00ca007a0c */ /* 0x000fe400047c1270 */
[----:B------:R-:W-:Y:S02]  /*6c640*/  IADD3 R0, R240, c[0x0][0x198], RZ ;  /* 0x00006600f0007a10 */ /* 0x000fe40007ffe0ff */
[----:B------:R-:W-:-:S02]  /*6c650*/  ISETP.LT.AND P2, PT, R203, c[0x0][0x178], !P0 ;  /* 0x00005e00cb007a0c */ /* 0x000fc40004741270 */
[----:B------:R-:W-:Y:S01]  /*6c660*/  ISETP.LT.AND P3, PT, R183, c[0x0][0x178], !P0 ;  /* 0x00005e00b7007a0c */ /* 0x000fe20004761270 */
[----:B------:R-:W-:-:S04]  /*6c670*/  IMAD.WIDE R224, R0, 0x4, R4 ;  /* 0x0000000400e07825 */ /* 0x000fc800078e0204 */
[C---:B------:R-:W-:Y:S01]  /*6c680*/  IMAD.WIDE R226, R0.reuse, 0x4, R218 ;  /* 0x0000000400e27825 */ /* 0x040fe200078e02da */
[----:B------:R1:W-:Y:S03]  /*6c690*/  @P5 STG.E [R224.64], R243 ;  /* 0x000000f3e0005986 */ /* 0x0003e6000c101904 */
[----:B------:R-:W-:Y:S01]  /*6c6a0*/  IMAD.WIDE R2, R0, 0x4, R216 ;  /* 0x0000000400027825 */ /* 0x000fe200078e02d8 */
[----:B---3--:R3:W-:Y:S01]  /*6c6b0*/  @P6 STG.E [R226.64], R242 ;  /* 0x000000f2e2006986 */ /* 0x0087e2000c101904 */
[----:B------:R-:W-:-:S03]  /*6c6c0*/  ISETP.LT.AND P4, PT, R211, c[0x0][0x178], !P1 ;  /* 0x00005e00d3007a0c */ /* 0x000fc60004f81270 */
[----:B-1----:R-:W2:Y:S01]  /*6c6d0*/  LDL.LU R243, [R1+0xcac] ;  /* 0x000cac0001f37983 */ /* 0x002ea20000300800 */
[----:B------:R-:W-:-:S03]  /*6c6e0*/  IMAD.WIDE R224, R0, 0x4, R6 ;  /* 0x0000000400e07825 */ /* 0x000fc600078e0206 */
[----:B---3--:R-:W3:Y:S01]  /*6c6f0*/  LDL.LU R242, [R1+0xc7c] ;  /* 0x000c7c0001f27983 */ /* 0x008ee20000300800 */
[----:B------:R-:W-:-:S03]  /*6c700*/  ISETP.GE.AND P0, PT, R247, c[0x0][0x17c], PT ;  /* 0x00005f00f7007a0c */ /* 0x000fc60003f06270 */
[----:B------:R1:W-:Y:S01]  /*6c710*/  @P2 STG.E [R2.64], R245 ;  /* 0x000000f502002986 */ /* 0x0003e2000c101904 */
[----:B------:R-:W-:-:S03]  /*6c720*/  IADD3 R0, R0, c[0x0][0x198], RZ ;  /* 0x0000660000007a10 */ /* 0x000fc60007ffe0ff */
[----:B------:R1:W-:Y:S01]  /*6c730*/  @P3 STG.E [R224.64], R244 ;  /* 0x000000f4e0003986 */ /* 0x0003e2000c101904 */
[----:B------:R-:W-:Y:S02]  /*6c740*/  ISETP.LT.AND P5, PT, R202, c[0x0][0x178], !P1 ;  /* 0x00005e00ca007a0c */ /* 0x000fe40004fa1270 */
[----:B------:R-:W-:Y:S01]  /*6c750*/  ISETP.LT.AND P6, PT, R203, c[0x0][0x178], !P1 ;  /* 0x00005e00cb007a0c */ /* 0x000fe20004fc1270 */
[----:B-1----:R-:W3:Y:S04]  /*6c760*/  LDL.LU R245, [R1+0xb9c] ;  /* 0x000b9c0001f57983 */ /* 0x002ee80000300800 */
[----:B------:R-:W3:Y:S04]  /*6c770*/  LDL.LU R244, [R1+0x3fc] ;  /* 0x0003fc0001f47983 */ /* 0x000ee80000300800 */
[----:B------:R-:W3:Y:S01]  /*6c780*/  LDL.LU R247, [R1+0xce8] ;  /* 0x000ce80001f77983 */ /* 0x000ee20000300800 */
[----:B------:R-:W-:Y:S01]  /*6c790*/  ISETP.LT.AND P1, PT, R183, c[0x0][0x178], !P1 ;  /* 0x00005e00b7007a0c */ /* 0x000fe20004f21270 */
[----:B------:R-:W-:-:S04]  /*6c7a0*/  IMAD.WIDE R2, R0, 0x4, R4 ;  /* 0x0000000400027825 */ /* 0x000fc800078e0204 */
[----:B------:R-:W-:-:S04]  /*6c7b0*/  IMAD.WIDE R224, R0, 0x4, R218 ;  /* 0x0000000400e07825 */ /* 0x000fc800078e02da */
[C---:B------:R-:W-:Y:S01]  /*6c7c0*/  IMAD.WIDE R226, R0.reuse, 0x4, R216 ;  /* 0x0000000400e27825 */ /* 0x040fe200078e02d8 */
[----:B----4-:R-:W-:Y:S02]  /*6c7d0*/  ISETP.GE.AND P2, PT, R241, c[0x0][0x17c], PT ;  /* 0x00005f00f1007a0c */ /* 0x010fe40003f46270 */
[----:B------:R-:W4:Y:S04]  /*6c7e0*/  LDL.LU R241, [R1+0xcd8] ;  /* 0x000cd80001f17983 */ /* 0x000f280000300800 */
[----:B------:R1:W-:Y:S04]  /*6c7f0*/  @P4 STG.E [R2.64], R251 ;  /* 0x000000fb02004986 */ /* 0x0003e8000c101904 */
[----:B------:R-:W4:Y:S04]  /*6c800*/  LDL.LU R250, [R1+0xc98] ;  /* 0x000c980001fa7983 */ /* 0x000f280000300800 */
[----:B------:R1:W-:Y:S02]  /*6c810*/  @P5 STG.E [R224.64], R249 ;  /* 0x000000f9e0005986 */ /* 0x0003e4000c101904 */
[----:B-1----:R-:W-:-:S02]  /*6c820*/  IMAD.WIDE R2, R0, 0x4, R6 ;  /* 0x0000000400027825 */ /* 0x002fc400078e0206 */
[----:B------:R1:W-:Y:S04]  /*6c830*/  @P6 STG.E [R226.64], R248 ;  /* 0x000000f8e2006986 */ /* 0x0003e8000c101904 */
[----:B------:R-:W4:Y:S04]  /*6c840*/  LDL.LU R249, [R1+0x24c4] ;  /* 0x0024c40001f97983 */ /* 0x000f280000300800 */
[----:B-1----:R-:W4:Y:S04]  /*6c850*/  LDL.LU R248, [R1+0x24b0] ;  /* 0x0024b00001f87983 */ /* 0x002f280000300800 */
[----:B--2---:R1:W-:Y:S04]  /*6c860*/  @P1 STG.E [R2.64], R246 ;  /* 0x000000f602001986 */ /* 0x0043e8000c101904 */
[----:B-1----:R-:W2:Y:S01]  /*6c870*/  LDL.LU R246, [R1+0x558] ;  /* 0x0005580001f67983 */ /* 0x002ea20000300800 */
[----:B------:R-:W-:-:S02]  /*6c880*/  ISETP.LT.AND P3, PT, R211, c[0x0][0x178], !P0 ;  /* 0x00005e00d3007a0c */ /* 0x000fc40004761270 */
[----:B------:R-:W-:Y:S02]  /*6c890*/  ISETP.LT.AND P4, PT, R202, c[0x0][0x178], !P0 ;  /* 0x00005e00ca007a0c */ /* 0x000fe40004781270 */
[----:B------:R-:W-:Y:S02]  /*6c8a0*/  IADD3 R240, R0, c[0x0][0x198], RZ ;  /* 0x0000660000f07a10 */ /* 0x000fe40007ffe0ff */
[----:B------:R-:W-:Y:S02]  /*6c8b0*/  ISETP.LT.AND P5, PT, R203, c[0x0][0x178], !P0 ;  /* 0x00005e00cb007a0c */ /* 0x000fe400047a1270 */
[----:B------:R-:W-:Y:S01]  /*6c8c0*/  ISETP.LT.AND P0, PT, R183, c[0x0][0x178], !P0 ;  /* 0x00005e00b7007a0c */ /* 0x000fe20004701270 */
[----:B------:R-:W-:Y:S01]  /*6c8d0*/  IMAD.WIDE R224, R240, 0x4, R4 ;  /* 0x00000004f0e07825 */ /* 0x000fe200078e0204 */
[----:B------:R-:W-:-:S03]  /*6c8e0*/  ISETP.LT.AND P6, PT, R211, c[0x0][0x178], !P2 ;  /* 0x00005e00d3007a0c */ /* 0x000fc600057c1270 */
[C---:B------:R-:W-:Y:S01]  /*6c8f0*/  IMAD.WIDE R226, R240.reuse, 0x4, R218 ;  /* 0x00000004f0e27825 */ /* 0x040fe200078e02da */
[C---:B------:R-:W-:Y:S01]  /*6c900*/  IADD3 R0, R240.reuse, c[0x0][0x198], RZ ;  /* 0x00006600f0007a10 */ /* 0x040fe20007ffe0ff */
[----:B------:R1:W-:Y:S02]  /*6c910*/  @P3 STG.E [R224.64], R243 ;  /* 0x000000f3e0003986 */ /* 0x0003e4000c101904 */
[----:B------:R-:W-:Y:S02]  /*6c920*/  IMAD.WIDE R2, R240, 0x4, R216 ;  /* 0x00000004f0027825 */ /* 0x000fe400078e02d8 */
[----:B---3--:R3:W-:Y:S01]  /*6c930*/  @P4 STG.E [R226.64], R242 ;  /* 0x000000f2e2004986 */ /* 0x0087e2000c101904 */
[----:B------:R-:W-:-:S03]  /*6c940*/  ISETP.LT.AND P4, PT, R202, c[0x0][0x178], !P2 ;  /* 0x00005e00ca007a0c */ /* 0x000fc60005781270 */
[----:B-1----:R-:W2:Y:S01]  /*6c950*/  LDL.LU R243, [R1+0xcec] ;  /* 0x000cec0001f37983 */ /* 0x002ea20000300800 */
[----:B------:R-:W-:-:S03]  /*6c960*/  IMAD.WIDE R224, R240, 0x4, R6 ;  /* 0x00000004f0e07825 */ /* 0x000fc600078e0206 */
[----:B---3--:R-:W3:Y:S01]  /*6c970*/  LDL.LU R242, [R1+0xcdc] ;  /* 0x000cdc0001f27983 */ /* 0x008ee20000300800 */
[----:B------:R-:W-:-:S03]  /*6c980*/  IMAD.WIDE R226, R0, 0x4, R4 ;  /* 0x0000000400e27825 */ /* 0x000fc600078e0204 */
[----:B------:R1:W-:Y:S04]  /*6c990*/  @P5 STG.E [R2.64], R245 ;  /* 0x000000f502005986 */ /* 0x0003e8000c101904 */
[----:B------:R1:W-:Y:S04]  /*6c9a0*/  @P0 STG.E [R224.64], R244 ;  /* 0x000000f4e0000986 */ /* 0x0003e8000c101904 */
[----:B------:R1:W-:Y:S04]  /*6c9b0*/  @P6 STG.E [R226.64], R247 ;  /* 0x000000f7e2006986 */ /* 0x0003e8000c101904 */
[----:B-1----:R-:W3:Y:S04]  /*6c9c0*/  LDL.LU R245, [R1+0xc9c] ;  /* 0x000c9c0001f57983 */ /* 0x002ee80000300800 */
[----:B------:R-:W3:Y:S01]  /*6c9d0*/  LDL.LU R244, [R1+0x55c] ;  /* 0x00055c0001f47983 */ /* 0x000ee20000300800 */
[----:B------:R-:W-:-:S03]  /*6c9e0*/  ISETP.LT.AND P3, PT, R203, c[0x0][0x178], !P2 ;  /* 0x00005e00cb007a0c */ /* 0x000fc60005761270 */
[----:B------:R-:W3:Y:S01]  /*6c9f0*/  LDL.LU R247, [R1+0x24b4] ;  /* 0x0024b40001f77983 */ /* 0x000ee20000300800 */
[----:B------:R-:W-:Y:S01]  /*6ca00*/  ISETP.LT.AND P2, PT, R183, c[0x0][0x178], !P2 ;  /* 0x00005e00b7007a0c */ /* 0x000fe20005741270 */
[C---:B------:R-:W-:Y:S02]  /*6ca10*/  IMAD.WIDE R224, R0.reuse, 0x4, R218 ;  /* 0x0000000400e07825 */ /* 0x040fe400078e02da */
[----:B------:R-:W3:Y:S02]  /*6ca20*/  LDL.LU R3, [R1+0x24c0] ;  /* 0x0024c00001037983 */ /* 0x000ee40000300800 */
[C---:B------:R-:W-:Y:S02]  /*6ca30*/  IMAD.WIDE R226, R0.reuse, 0x4, R216 ;  /* 0x0000000400e27825 */ /* 0x040fe400078e02d8 */
[----:B------:R-:W3:Y:S04]  /*6ca40*/  LDL.LU R251, [R1+0xd00] ;  /* 0x000d000001fb7983 */ /* 0x000ee80000300800 */
[----:B----4-:R1:W-:Y:S04]  /*6ca50*/  @P4 STG.E [R224.64], R241 ;  /* 0x000000f1e0004986 */ /* 0x0103e8000c101904 */
[----:B------:R-:W-:Y:S01]  /*6ca60*/  @P3 STG.E [R226.64], R250 ;  /* 0x000000fae2003986 */ /* 0x000fe2000c101904 */
[----:B-1----:R-:W-:Y:S01]  /*6ca70*/  IMAD.WIDE R224, R0, 0x4, R6 ;  /* 0x0000000400e07825 */ /* 0x002fe200078e0206 */
[----:B------:R-:W-:-:S02]  /*6ca80*/  ISETP.GE.AND P1, PT, R249, c[0x0][0x17c], PT ;  /* 0x00005f00f9007a0c */ /* 0x000fc40003f26270 */
[----:B------:R-:W4:Y:S01]  /*6ca90*/  LDL.LU R249, [R1+0xad0] ;  /* 0x000ad00001f97983 */ /* 0x000f220000300800 */
[----:B------:R-:W-:-:S03]  /*6caa0*/  ISETP.GE.AND P0, PT, R248, c[0x0][0x17c], PT ;  /* 0x00005f00f8007a0c */ /* 0x000fc60003f06270 */
[----:B------:R-:W4:Y:S04]  /*6cab0*/  LDL.LU R248, [R1+0x610] ;  /* 0x0006100001f87983 */ /* 0x000f280000300800 */
[----:B--2---:R1:W-:Y:S04]  /*6cac0*/  @P2 STG.E [R224.64], R246 ;  /* 0x000000f6e0002986 */ /* 0x0043e8000c101904 */
[----:B-1----:R-:W2:Y:S01]  /*6cad0*/  LDL.LU R246, [R1+0x540] ;  /* 0x0005400001f67983 */ /* 0x002ea20000300800 */
[----:B------:R-:W-:Y:S02]  /*6cae0*/  ISETP.LT.AND P5, PT, R211, c[0x0][0x178], !P1 ;  /* 0x00005e00d3007a0c */ /* 0x000fe40004fa1270 */
[----:B------:R-:W-:-:S02]  /*6caf0*/  ISETP.LT.AND P6, PT, R202, c[0x0][0x178], !P1 ;  /* 0x00005e00ca007a0c */ /* 0x000fc40004fc1270 */
[----:B------:R-:W-:Y:S02]  /*6cb00*/  IADD3 R2, R0, c[0x0][0x198], RZ ;  /* 0x0000660000027a10 */ /* 0x000fe40007ffe0ff */
[----:B------:R-:W-:Y:S02]  /*6cb10*/  ISETP.LT.AND P3, PT, R203, c[0x0][0x178], !P1 ;  /* 0x00005e00cb007a0c */ /* 0x000fe40004f61270 */
[----:B------:R-:W-:Y:S01]  /*6cb20*/  ISETP.LT.AND P4, PT, R183, c[0x0][0x178], !P1 ;  /* 0x00005e00b7007a0c */ /* 0x000fe20004f81270 */
[----:B------:R-:W-:-:S04]  /*6cb30*/  IMAD.WIDE R226, R2, 0x4, R4 ;  /* 0x0000000402e27825 */ /* 0x000fc800078e0204 */
[C---:B------:R-:W-:Y:S01]  /*6cb40*/  IMAD.WIDE R240, R2.reuse, 0x4, R218 ;  /* 0x0000000402f07825 */ /* 0x040fe200078e02da */
[----:B------:R1:W-:Y:S03]  /*6cb50*/  @P5 STG.E [R226.64], R243 ;  /* 0x000000f3e2005986 */ /* 0x0003e6000c101904 */
[C---:B------:R-:W-:Y:S01]  /*6cb60*/  IMAD.WIDE R224, R2.reuse, 0x4, R216 ;  /* 0x0000000402e07825 */ /* 0x040fe200078e02d8 */
[----:B---3--:R3:W-:Y:S04]  /*6cb70*/  @P6 STG.E [R240.64], R242 ;  /* 0x000000f2f0006986 */ /* 0x0087e8000c101904 */
[----:B-1----:R-:W2:Y:S01]  /*6cb80*/  LDL.LU R243, [R1+0xd04] ;  /* 0x000d040001f37983 */ /* 0x002ea20000300800 */
[----:B------:R-:W-:-:S03]  /*6cb90*/  IMAD.WIDE R226, R2, 0x4, R6 ;  /* 0x0000000402e27825 */ /* 0x000fc600078e0206 */
[----:B---3--:R-:W3:Y:S04]  /*6cba0*/  LDL.LU R242, [R1+0xad4] ;  /* 0x000ad40001f27983 */ /* 0x008ee80000300800 */
[----:B------:R1:W-:Y:S01]  /*6cbb0*/  @P3 STG.E [R224.64], R245 ;  /* 0x000000f5e0003986 */ /* 0x0003e2000c101904 */
[----:B------:R-:W-:-:S03]  /*6cbc0*/  ISETP.LT.AND P2, PT, R211, c[0x0][0x178], !P0 ;  /* 0x00005e00d3007a0c */ /* 0x000fc60004741270 */
[----:B------:R1:W-:Y:S01]  /*6cbd0*/  @P4 STG.E [R226.64], R244 ;  /* 0x000000f4e2004986 */ /* 0x0003e2000c101904 */
[----:B------:R-:W-:Y:S02]  /*6cbe0*/  ISETP.LT.AND P5, PT, R202, c[0x0][0x178], !P0 ;  /* 0x00005e00ca007a0c */ /* 0x000fe400047a1270 */
[----:B------:R-:W-:Y:S01]  /*6cbf0*/  ISETP.GE.AND P1, PT, R247, c[0x0][0x17c], PT ;  /* 0x00005f00f7007a0c */ /* 0x000fe20003f26270 */
[----:B-1----:R-:W3:Y:S04]  /*6cc00*/  LDL.LU R245, [R1+0x614] ;  /* 0x0006140001f57983 */ /* 0x002ee80000300800 */
[----:B------:R-:W3:Y:S01]  /*6cc10*/  LDL.LU R244, [R1+0x544] ;  /* 0x0005440001f47983 */ /* 0x000ee20000300800 */
[----:B------:R-:W-:-:S03]  /*6cc20*/  ISETP.LT.AND P6, PT, R203, c[0x0][0x178], !P0 ;  /* 0x00005e00cb007a0c */ /* 0x000fc600047c1270 */
[----:B------:R-:W3:Y:S01]  /*6cc30*/  LDL.LU R247, [R1+0xd30] ;  /* 0x000d300001f77983 */ /* 0x000ee20000300800 */
[----:B------:R-:W-:Y:S02]  /*6cc40*/  IADD3 R2, R2, c[0x0][0x198], RZ ;  /* 0x0000660002027a10 */ /* 0x000fe40007ffe0ff */
[----:B------:R-:W-:Y:S01]  /*6cc50*/  ISETP.LT.AND P0, PT, R183, c[0x0][0x178], !P0 ;  /* 0x00005e00b7007a0c */ /* 0x000fe20004701270 */
[----:B------:R-:W3:Y:S02]  /*6cc60*/  LDL.LU R250, [R1+0xbf0] ;  /* 0x000bf00001fa7983 */ /* 0x000ee40000300800 */
[C---:B------:R-:W-:Y:S01]  /*6cc70*/  IMAD.WIDE R240, R2.reuse, 0x4, R4 ;  /* 0x0000000402f07825 */ /* 0x040fe200078e0204 */
[----:B------:R-:W-:Y:S02]  /*6cc80*/  ISETP.GE.AND P3, PT, R3, c[0x0][0x17c], PT ;  /* 0x00005f0003007a0c */ /* 0x000fe40003f66270 */
[C---:B------:R-:W-:Y:S01]  /*6cc90*/  IADD3 R0, R2.reuse, c[0x0][0x198], RZ ;  /* 0x0000660002007a10 */ /* 0x040fe20007ffe0ff */
[C---:B------:R-:W-:Y:S01]  /*6cca0*/  IMAD.WIDE R224, R2.reuse, 0x4, R218 ;  /* 0x0000000402e07825 */ /* 0x040fe200078e02da */
[----:B------:R-:W-:Y:S03]  /*6ccb0*/  @P2 STG.E [R240.64], R251 ;  /* 0x000000fbf0002986 */ /* 0x000fe6000c101904 */
[----:B------:R-:W-:-:S04]  /*6ccc0*/  IMAD.WIDE R226, R2, 0x4, R216 ;  /* 0x0000000402e27825 */ /* 0x000fc800078e02d8 */
[----:B------:R-:W-:Y:S01]  /*6ccd0*/  IMAD.WIDE R2, R2, 0x4, R6 ;  /* 0x0000000402027825 */ /* 0x000fe200078e0206 */
[----:B----4-:R1:W-:Y:S04]  /*6cce0*/  @P5 STG.E [R224.64], R249 ;  /* 0x000000f9e0005986 */ /* 0x0103e8000c101904 */
[----:B------:R-:W-:Y:S04]  /*6ccf0*/  @P6 STG.E [R226.64], R248 ;  /* 0x000000f8e2006986 */ /* 0x000fe8000c101904 */
[----:B-1----:R-:W4:Y:S04]  /*6cd00*/  LDL.LU R249, [R1+0x24d8] ;  /* 0x0024d80001f97983 */ /* 0x002f280000300800 */
[----:B--2---:R1:W-:Y:S04]  /*6cd10*/  @P0 STG.E [R2.64], R246 ;  /* 0x000000f602000986 */ /* 0x0043e8000c101904 */
[----:B-1----:R-:W2:Y:S04]  /*6cd20*/  LDL.LU R3, [R1+0xd20] ;  /* 0x000d200001037983 */ /* 0x002ea80000300800 */
[----:B------:R-:W2:Y:S01]  /*6cd30*/  LDL.LU R248, [R1+0x24dc] ;  /* 0x0024dc0001f87983 */ /* 0x000ea20000300800 */
[----:B------:R-:W-:-:S02]  /*6cd40*/  ISETP.LT.AND P4, PT, R211, c[0x0][0x178], !P1 ;  /* 0x00005e00d3007a0c */ /* 0x000fc40004f81270 */
[----:B------:R-:W-:Y:S01]  /*6cd50*/  ISETP.LT.AND P2, PT, R202, c[0x0][0x178], !P1 ;  /* 0x00005e00ca007a0c */ /* 0x000fe20004f41270 */
[C---:B------:R-:W-:Y:S01]  /*6cd60*/  IMAD.WIDE R226, R0.reuse, 0x4, R4 ;  /* 0x0000000400e27825 */ /* 0x040fe200078e0204 */
[----:B------:R-:W-:Y:S01]  /*6cd70*/  ISETP.LT.AND P5, PT, R203, c[0x0][0x178], !P1 ;  /* 0x00005e00cb007a0c */ /* 0x000fe20004fa1270 */
[----:B------:R-:W2:Y:S01]  /*6cd80*/  LDL.LU R246, [R1+0x600] ;  /* 0x0006000001f67983 */ /* 0x000ea20000300800 */
[----:B------:R-:W-:Y:S01]  /*6cd90*/  ISETP.LT.AND P1, PT, R183, c[0x0][0x178], !P1 ;  /* 0x00005e00b7007a0c */ /* 0x000fe20004f21270 */
[C---:B------:R-:W-:Y:S01]  /*6cda0*/  IMAD.WIDE R224, R0.reuse, 0x4, R218 ;  /* 0x0000000400e07825 */ /* 0x040fe200078e02da */
[----:B------:R-:W-:Y:S02]  /*6cdb0*/  ISETP.LT.AND P6, PT, R211, c[0x0][0x178], !P3 ;  /* 0x00005e00d3007a0c */ /* 0x000fe40005fc1270 */
[----:B------:R-:W-:-:S03]  /*6cdc0*/  IADD3 R2, R0, c[0x0][0x198], RZ ;  /* 0x0000660000027a10 */ /* 0x000fc60007ffe0ff */
[----:B------:R1:W-:Y:S04]  /*6cdd0*/  @P4 STG.E [R226.64], R243 ;  /* 0x000000f3e2004986 */ /* 0x0003e8000c101904 */
[----:B---3--:R3:W-:Y:S01]  /*6cde0*/  @P2 STG.E [R224.64], R242 ;  /* 0x000000f2e0002986 */ /* 0x0087e2000c101904 */
[----:B------:R-:W-:-:S03]  /*6cdf0*/  IMAD.WIDE R240, R2, 0x4, R4 ;  /* 0x0000000402f07825 */ /* 0x000fc600078e0204 */
        /* <DEDUP_REMOVED lines=12> */
[----:B----4-:R-:W-:-:S03]  /*6cec0*/  ISETP.GE.AND P0, PT, R249, c[0x0][0x17c], PT ;  /* 0x00005f00f9007a0c */ /* 0x010fc60003f06270 */
[----:B------:R-:W4:Y:S01]  /*6ced0*/  LDL.LU R249, [R1+0xd40] ;  /* 0x000d400001f97983 */ /* 0x000f220000300800 */
[----:B--2---:R-:W-:-:S03]  /*6cee0*/  ISETP.GE.AND P1, PT, R248, c[0x0][0x17c], PT ;  /* 0x00005f00f8007a0c */ /* 0x004fc60003f26270 */
[----:B------:R-:W2:Y:S01]  /*6cef0*/  LDL.LU R248, [R1+0xc00] ;  /* 0x000c000001f87983 */ /* 0x000ea20000300800 */
[----:B------:R-:W-:Y:S02]  /*6cf00*/  ISETP.LT.AND P4, PT, R202, c[0x0][0x178], !P3 ;  /* 0x00005e00ca007a0c */ /* 0x000fe40005f81270 */
[----:B------:R-:W-:Y:S01]  /*6cf10*/  ISETP.LT.AND P2, PT, R203, c[0x0][0x178], !P3 ;  /* 0x00005e00cb007a0c */ /* 0x000fe20005f41270 */
[C---:B------:R-:W-:Y:S01]  /*6cf20*/  IMAD.WIDE R224, R2.reuse, 0x4, R218 ;  /* 0x0000000402e07825 */ /* 0x040fe200078e02da */
[----:B------:R-:W-:Y:S02]  /*6cf30*/  ISETP.LT.AND P3, PT, R183, c[0x0][0x178], !P3 ;  /* 0x00005e00b7007a0c */ /* 0x000fe40005f61270 */
[----:B------:R-:W-:Y:S01]  /*6cf40*/  ISETP.LT.AND P5, PT, R211, c[0x0][0x178], !P0 ;  /* 0x00005e00d3007a0c */ /* 0x000fe200047a1270 */
[----:B------:R-:W-:Y:S01]  /*6cf50*/  IMAD.WIDE R226, R2, 0x4, R216 ;  /* 0x0000000402e27825 */ /* 0x000fe200078e02d8 */
[----:B------:R-:W-:Y:S02]  /*6cf60*/  ISETP.LT.AND P6, PT, R202, c[0x0][0x178], !P0 ;  /* 0x00005e00ca007a0c */ /* 0x000fe400047c1270 */
[----:B------:R-:W-:-:S03]  /*6cf70*/  IADD3 R0, R2, c[0x0][0x198], RZ ;  /* 0x0000660002007a10 */ /* 0x000fc60007ffe0ff */
[----:B------:R1:W-:Y:S04]  /*6cf80*/  @P4 STG.E [R224.64], R3 ;  /* 0x00000003e0004986 */ /* 0x0003e8000c101904 */
[----:B------:R1:W-:Y:S01]  /*6cf90*/  @P2 STG.E [R226.64], R250 ;  /* 0x000000fae2002986 */ /* 0x0003e2000c101904 */
[----:B------:R-:W-:Y:S02]  /*6cfa0*/  ISETP.LT.AND P2, PT, R203, c[0x0][0x178], !P0 ;  /* 0x00005e00cb007a0c */ /* 0x000fe40004741270 */
[----:B------:R-:W-:Y:S01]  /*6cfb0*/  ISETP.LT.AND P0, PT, R183, c[0x0][0x178], !P0 ;  /* 0x00005e00b7007a0c */ /* 0x000fe20004701270 */
[----:B-1----:R-:W-:-:S04]  /*6cfc0*/  IMAD.WIDE R2, R2, 0x4, R6 ;  /* 0x0000000402027825 */ /* 0x002fc800078e0206 */
[C---:B------:R-:W-:Y:S01]  /*6cfd0*/  IMAD.WIDE R224, R0.reuse, 0x4, R4 ;  /* 0x0000000400e07825 */ /* 0x040fe200078e0204 */
[----:B------:R1:W-:Y:S03]  /*6cfe0*/  @P3 STG.E [R2.64], R246 ;  /* 0x000000f602003986 */ /* 0x0003e6000c101904 */
[C---:B------:R-:W-:Y:S01]  /*6cff0*/  IMAD.WIDE R226, R0.reuse, 0x4, R218 ;  /* 0x0000000400e27825 */ /* 0x040fe200078e02da */
[----:B------:R3:W-:Y:S04]  /*6d000*/  @P5 STG.E [R224.64], R243 ;  /* 0x000000f3e0005986 */ /* 0x0007e8000c101904 */
[----:B---3--:R3:W-:Y:S04]  /*6d010*/  @P6 STG.E [R226.64], R242 ;  /* 0x000000f2e2006986 */ /* 0x0087e8000c101904 */
[----:B-1----:R-:W2:Y:S01]  /*6d020*/  LDL.LU R246, [R1+0x530] ;  /* 0x0005300001f67983 */ /* 0x002ea20000300800 */
[----:B------:R-:W-:-:S03]  /*6d030*/  IMAD.WIDE R224, R0, 0x4, R216 ;  /* 0x0000000400e07825 */ /* 0x000fc600078e02d8 */
[----:B------:R-:W2:Y:S01]  /*6d040*/  LDL.LU R243, [R1+0xd74] ;  /* 0x000d740001f37983 */ /* 0x000ea20000300800 */
[----:B---3--:R-:W-:-:S03]  /*6d050*/  IMAD.WIDE R226, R0, 0x4, R6 ;  /* 0x0000000400e27825 */ /* 0x008fc600078e0206 */
[----:B------:R-:W3:Y:S01]  /*6d060*/  LDL.LU R242, [R1+0xd44] ;  /* 0x000d440001f27983 */ /* 0x000ee20000300800 */
[----:B------:R-:W-:-:S03]  /*6d070*/  ISETP.GE.AND P4, PT, R247, c[0x0][0x17c], PT ;  /* 0x00005f00f7007a0c */ /* 0x000fc60003f86270 */
[----:B------:R1:W-:Y:S04]  /*6d080*/  @P2 STG.E [R224.64], R245 ;  /* 0x000000f5e0002986 */ /* 0x0003e8000c101904 */
[----:B------:R1:W-:Y:S01]  /*6d090*/  @P0 STG.E [R226.64], R244 ;  /* 0x000000f4e2000986 */ /* 0x0003e2000c101904 */
[----:B------:R-:W-:-:S03]  /*6d0a0*/  ISETP.LT.AND P3, PT, R211, c[0x0][0x178], !P1 ;  /* 0x00005e00d3007a0c */ /* 0x000fc60004f61270 */
[----:B-1----:R-:W3:Y:S04]  /*6d0b0*/  LDL.LU R245, [R1+0xc04] ;  /* 0x000c040001f57983 */ /* 0x002ee80000300800 */
[----:B------:R-:W3:Y:S04]  /*6d0c0*/  LDL.LU R244, [R1+0x534] ;  /* 0x0005340001f47983 */ /* 0x000ee80000300800 */
[----:B------:R-:W3:Y:S01]  /*6d0d0*/  LDL.LU R247, [R1+0xd90] ;  /* 0x000d900001f77983 */ /* 0x000ee20000300800 */
[----:B------:R-:W-:Y:S02]  /*6d0e0*/  ISETP.LT.AND P5, PT, R202, c[0x0][0x178], !P1 ;  /* 0x00005e00ca007a0c */ /* 0x000fe40004fa1270 */
[----:B------:R-:W-:Y:S01]  /*6d0f0*/  ISETP.LT.AND P6, PT, R203, c[0x0][0x178], !P1 ;  /* 0x00005e00cb007a0c */ /* 0x000fe20004fc1270 */
[----:B------:R-:W3:Y:S01]  /*6d100*/  LDL.LU R250, [R1+0xd50] ;  /* 0x000d500001fa7983 */ /* 0x000ee20000300800 */
[----:B------:R-:W-:-:S02]  /*6d110*/  IADD3 R2, R0, c[0x0][0x198], RZ ;  /* 0x0000660000027a10 */ /* 0x000fc40007ffe0ff */
[----:B------:R-:W-:-:S03]  /*6d120*/  ISETP.GE.AND P2, PT, R240, c[0x0][0x17c], PT ;  /* 0x00005f00f0007a0c */ /* 0x000fc60003f46270 */
[----:B------:R-:W-:-:S04]  /*6d130*/  IMAD.WIDE R240, R2, 0x4, R4 ;  /* 0x0000000402f07825 */ /* 0x000fc800078e0204 */
[C---:B------:R-:W-:Y:S01]  /*6d140*/  IMAD.WIDE R224, R2.reuse, 0x4, R218 ;  /* 0x0000000402e07825 */ /* 0x040fe200078e02da */
[----:B------:R-:W-:Y:S03]  /*6d150*/  @P3 STG.E [R240.64], R251 ;  /* 0x000000fbf0003986 */ /* 0x000fe6000c101904 */
[----:B------:R-:W-:Y:S01]  /*6d160*/  IMAD.WIDE R226, R2, 0x4, R216 ;  /* 0x0000000402e27825 */ /* 0x000fe200078e02d8 */
[----:B----4-:R-:W-:Y:S04]  /*6d170*/  @P5 STG.E [R224.64], R249 ;  /* 0x000000f9e0005986 */ /* 0x010fe8000c101904 */
[----:B--2---:R1:W-:Y:S04]  /*6d180*/  @P6 STG.E [R226.64], R248 ;  /* 0x000000f8e2006986 */ /* 0x0043e8000c101904 */
[----:B-1----:R-:W2:Y:S04]  /*6d190*/  LDL.LU R248, [R1+0x24e4] ;  /* 0x0024e40001f87983 */ /* 0x002ea80000300800 */
[----:B------:R-:W4:Y:S01]  /*6d1a0*/  LDL.LU R241, [R1+0x24e8] ;  /* 0x0024e80001f17983 */ /* 0x000f220000300800 */
[----:B------:R-:W-:-:S02]  /*6d1b0*/  ISETP.LT.AND P1, PT, R183, c[0x0][0x178], !P1 ;  /* 0x00005e00b7007a0c */ /* 0x000fc40004f21270 */
[----:B------:R-:W-:Y:S02]  /*6d1c0*/  ISETP.LT.AND P0, PT, R211, c[0x0][0x178], !P4 ;  /* 0x00005e00d3007a0c */ /* 0x000fe40006701270 */
[----:B------:R-:W-:Y:S02]  /*6d1d0*/  ISETP.LT.AND P3, PT, R202, c[0x0][0x178], !P4 ;  /* 0x00005e00ca007a0c */ /* 0x000fe40006761270 */
[C---:B------:R-:W-:Y:S02]  /*6d1e0*/  IADD3 R0, R2.reuse, c[0x0][0x198], RZ ;  /* 0x0000660002007a10 */ /* 0x040fe40007ffe0ff */
[----:B------:R-:W-:Y:S01]  /*6d1f0*/  ISETP.LT.AND P5, PT, R203, c[0x0][0x178], !P4 ;  /* 0x00005e00cb007a0c */ /* 0x000fe200067a1270 */
[----:B------:R-:W-:Y:S01]  /*6d200*/  IMAD.WIDE R2, R2, 0x4, R6 ;  /* 0x0000000402027825 */ /* 0x000fe200078e0206 */
[----:B------:R-:W-:Y:S02]  /*6d210*/  ISETP.LT.AND P4, PT, R183, c[0x0][0x178], !P4 ;  /* 0x00005e00b7007a0c */ /* 0x000fe40006781270 */
[----:B------:R-:W-:Y:S01]  /*6d220*/  ISETP.LT.AND P6, PT, R211, c[0x0][0x178], !P2 ;  /* 0x00005e00d3007a0c */ /* 0x000fe200057c1270 */
[C---:B------:R-:W-:Y:S01]  /*6d230*/  IMAD.WIDE R224, R0.reuse, 0x4, R4 ;  /* 0x0000000400e07825 */ /* 0x040fe200078e0204 */
[----:B------:R-:W-:-:S03]  /*6d240*/  IADD3 R240, R0, c[0x0][0x198], RZ ;  /* 0x0000660000f07a10 */ /* 0x000fc60007ffe0ff */
[C---:B------:R-:W-:Y:S01]  /*6d250*/  IMAD.WIDE R226, R0.reuse, 0x4, R218 ;  /* 0x0000000400e27825 */ /* 0x040fe200078e02da */
[----:B------:R1:W-:Y:S04]  /*6d260*/  @P1 STG.E [R2.64], R246 ;  /* 0x000000f602001986 */ /* 0x0003e8000c101904 */
[----:B------:R3:W-:Y:S04]  /*6d270*/  @P0 STG.E [R224.64], R243 ;  /* 0x000000f3e0000986 */ /* 0x0007e8000c101904 */
[----:B---3--:R3:W-:Y:S01]  /*6d280*/  @P3 STG.E [R226.64], R242 ;  /* 0x000000f2e2003986 */ /* 0x0087e2000c101904 */
[----:B-1----:R-:W-:-:S03]  /*6d290*/  IMAD.WIDE R2, R0, 0x4, R216 ;  /* 0x0000000400027825 */ /* 0x002fc600078e02d8 */
[----:B------:R-:W4:Y:S01]  /*6d2a0*/  LDL.LU R246, [R1+0xb30] ;  /* 0x000b300001f67983 */ /* 0x000f220000300800 */
[----:B------:R-:W-:-:S03]  /*6d2b0*/  IMAD.WIDE R224, R0, 0x4, R6 ;  /* 0x0000000400e07825 */ /* 0x000fc600078e0206 */
[----:B------:R-:W4:Y:S01]  /*6d2c0*/  LDL.LU R243, [R1+0xd94] ;  /* 0x000d940001f37983 */ /* 0x000f220000300800 */
[----:B---3--:R-:W-:-:S03]  /*6d2d0*/  IMAD.WIDE R226, R240, 0x4, R4 ;  /* 0x00000004f0e27825 */ /* 0x008fc600078e0204 */
[----:B------:R-:W3:Y:S04]  /*6d2e0*/  LDL.LU R242, [R1+0xd84] ;  /* 0x000d840001f27983 */ /* 0x000ee80000300800 */
[----:B------:R1:W-:Y:S04]  /*6d2f0*/  @P5 STG.E [R2.64], R245 ;  /* 0x000000f502005986 */ /* 0x0003e8000c101904 */
[----:B------:R1:W-:Y:S04]  /*6d300*/  @P4 STG.E [R224.64], R244 ;  /* 0x000000f4e0004986 */ /* 0x0003e8000c101904 */
[----:B------:R1:W-:Y:S04]  /*6d310*/  @P6 STG.E [R226.64], R247 ;  /* 0x000000f7e2006986 */ /* 0x0003e8000c101904 */
[----:B-1----:R-:W3:Y:S04]  /*6d320*/  LDL.LU R245, [R1+0xd54] ;  /* 0x000d540001f57983 */ /* 0x002ee80000300800 */
[----:B------:R-:W3:Y:S04]  /*6d330*/  LDL.LU R244, [R1+0xb34] ;  /* 0x000b340001f47983 */ /* 0x000ee80000300800 */
[----:B------:R-:W3:Y:S01]  /*6d340*/  LDL.LU R227, [R1+0xd80] ;  /* 0x000d800001e37983 */ /* 0x000ee20000300800 */
[----:B------:R-:W-:-:S03]  /*6d350*/  ISETP.LT.AND P3, PT, R202, c[0x0][0x178], !P2 ;  /* 0x00005e00ca007a0c */ /* 0x000fc60005761270 */
[----:B------:R-:W3:Y:S01]  /*6d360*/  LDL.LU R247, [R1+0x24f0] ;  /* 0x0024f00001f77983 */ /* 0x000ee20000300800 */
[----:B------:R-:W-:Y:S02]  /*6d370*/  ISETP.LT.AND P1, PT, R203, c[0x0][0x178], !P2 ;  /* 0x00005e00cb007a0c */ /* 0x000fe40005721270 */
[----:B------:R-:W-:Y:S02]  /*6d380*/  ISETP.LT.AND P4, PT, R183, c[0x0][0x178], !P2 ;  /* 0x00005e00b7007a0c */ /* 0x000fe40005781270 */
[----:B--2---:R-:W-:Y:S02]  /*6d390*/  ISETP.GE.AND P0, PT, R248, c[0x0][0x17c], PT ;  /* 0x00005f00f8007a0c */ /* 0x004fe40003f06270 */
[----:B----4-:R-:W-:Y:S02]  /*6d3a0*/  ISETP.GE.AND P2, PT, R241, c[0x0][0x17c], PT ;  /* 0x00005f00f1007a0c */ /* 0x010fe40003f46270 */
[----:B------:R-:W2:Y:S04]  /*6d3b0*/  LDL.LU R241, [R1+0x24e0] ;  /* 0x0024e00001f17983 */ /* 0x000ea80000300800 */
[----:B------:R-:W4:Y:S04]  /*6d3c0*/  LDL.LU R251, [R1+0xd08] ;  /* 0x000d080001fb7983 */ /* 0x000f280000300800 */
[----:B------:R-:W2:Y:S04]  /*6d3d0*/  LDL.LU R249, [R1+0xad8] ;  /* 0x000ad80001f97983 */ /* 0x000ea80000300800 */
[----:B------:R-:W2:Y:S01]  /*6d3e0*/  LDL.LU R248, [R1+0x618] ;  /* 0x0006180001f87983 */ /* 0x000ea20000300800 */
[----:B------:R-:W-:Y:S01]  /*6d3f0*/  ISETP.LT.AND P5, PT, R211, c[0x0][0x178], !P0 ;  /* 0x00005e00d3007a0c */ /* 0x000fe200047a1270 */
[----:B------:R-:W-:Y:S01]  /*6d400*/  IMAD.WIDE R224, R240, 0x4, R218 ;  /* 0x00000004f0e07825 */ /* 0x000fe200078e02da */
[----:B------:R-:W-:-:S03]  /*6d410*/  ISETP.LT.AND P6, PT, R202, c[0x0][0x178], !P0 ;  /* 0x00005e00ca007a0c */ /* 0x000fc600047c1270 */
[C---:B------:R-:W-:Y:S01]  /*6d420*/  IMAD.WIDE R2, R240.reuse, 0x4, R216 ;  /* 0x00000004f0027825 */ /* 0x040fe200078e02d8 */
[----:B------:R-:W-:Y:S01]  /*6d430*/  IADD3 R0, R240, c[0x0][0x198], RZ ;  /* 0x00006600f0007a10 */ /* 0x000fe20007ffe0ff */
[----:B---3--:R1:W-:Y:S01]  /*6d440*/  @P3 STG.E [R224.64], R227 ;  /* 0x000000e3e0003986 */ /* 0x0083e2000c101904 */
[----:B------:R-:W-:-:S03]  /*6d450*/  ISETP.LT.AND P3, PT, R183, c[0x0][0x178], !P0 ;  /* 0x00005e00b7007a0c */ /* 0x000fc60004761270 */
[----:B------:R3:W-:Y:S01]  /*6d460*/  @P1 STG.E [R2.64], R250 ;  /* 0x000000fa02001986 */ /* 0x0007e2000c101904 */
[----:B------:R-:W-:Y:S01]  /*6d470*/  ISETP.LT.AND P1, PT, R203, c[0x0][0x178], !P0 ;  /* 0x00005e00cb007a0c */ /* 0x000fe20004721270 */
[----:B-1----:R-:W-:-:S04]  /*6d480*/  IMAD.WIDE R224, R0, 0x4, R4 ;  /* 0x0000000400e07825 */ /* 0x002fc800078e0204 */
[----:B---3--:R-:W-:-:S04]  /*6d490*/  IMAD.WIDE R2, R240, 0x4, R6 ;  /* 0x00000004f0027825 */ /* 0x008fc800078e0206 */
[----:B------:R-:W-:Y:S01]  /*6d4a0*/  IMAD.WIDE R226, R0, 0x4, R218 ;  /* 0x0000000400e27825 */ /* 0x000fe200078e02da */
[----:B------:R1:W-:Y:S01]  /*6d4b0*/  @P4 STG.E [R2.64], R246 ;  /* 0x000000f602004986 */ /* 0x0003e2000c101904 */
[----:B------:R-:W-:-:S03]  /*6d4c0*/  ISETP.LT.AND P4, PT, R211, c[0x0][0x178], !P2 ;  /* 0x00005e00d3007a0c */ /* 0x000fc60005781270 */
[----:B------:R3:W-:Y:S01]  /*6d4d0*/  @P5 STG.E [R224.64], R243 ;  /* 0x000000f3e0005986 */ /* 0x0007e2000c101904 */
[----:B------:R-:W-:-:S03]  /*6d4e0*/  ISETP.LT.AND P5, PT, R202, c[0x0][0x178], !P2 ;  /* 0x00005e00ca007a0c */ /* 0x000fc600057a1270 */
[----:B------:R3:W-:Y:S01]  /*6d4f0*/  @P6 STG.E [R226.64], R242 ;  /* 0x000000f2e2006986 */ /* 0x0007e2000c101904 */
[----:B------:R-:W-:Y:S02]  /*6d500*/  ISETP.LT.AND P6, PT, R203, c[0x0][0x178], !P2 ;  /* 0x00005e00cb007a0c */ /* 0x000fe400057c1270 */
[C---:B------:R-:W-:Y:S01]  /*6d510*/  IADD3 R240, R0.reuse, c[0x0][0x198], RZ ;  /* 0x0000660000f07a10 */ /* 0x040fe20007ffe0ff */
[----:B-1----:R-:W-:-:S04]  /*6d520*/  IMAD.WIDE R2, R0, 0x4, R6 ;  /* 0x0000000400027825 */ /* 0x002fc800078e0206 */
[----:B---3--:R-:W-:Y:S01]  /*6d530*/  IMAD.WIDE R224, R0, 0x4, R216 ;  /* 0x0000000400e07825 */ /* 0x008fe200078e02d8 */
[----:B------:R-:W-:Y:S02]  /*6d540*/  ISETP.GE.AND P0, PT, R247, c[0x0][0x17c], PT ;  /* 0x00005f00f7007a0c */ /* 0x000fe40003f06270 */
[----:B------:R-:W3:Y:S01]  /*6d550*/  LDL.LU R247, [R1+0x548] ;  /* 0x0005480001f77983 */ /* 0x000ee20000300800 */
[----:B------:R-:W-:-:S03]  /*6d560*/  IMAD.WIDE R226, R240, 0x4, R4 ;  /* 0x00000004f0e27825 */ /* 0x000fc600078e0204 */
[----:B------:R1:W-:Y:S04]  /*6d570*/  @P1 STG.E [R224.64], R245 ;  /* 0x000000f5e0001986 */ /* 0x0003e8000c101904 */
[----:B------:R1:W-:Y:S04]  /*6d580*/  @P3 STG.E [R2.64], R244 ;  /* 0x000000f402003986 */ /* 0x0003e8000c101904 */
[----:B------:R-:W3:Y:S01]  /*6d590*/  LDL.LU R246, [R1+0xd0c] ;  /* 0x000d0c0001f67983 */ /* 0x000ee20000300800 */
[----:B-1----:R-:W-:-:S03]  /*6d5a0*/  IMAD.WIDE R224, R240, 0x4, R216 ;  /* 0x00000004f0e07825 */ /* 0x002fc600078e02d8 */
[----:B------:R-:W3:Y:S01]  /*6d5b0*/  LDL.LU R243, [R1+0xadc] ;  /* 0x000adc0001f37983 */ /* 0x000ee20000300800 */
[----:B------:R-:W-:-:S03]  /*6d5c0*/  IMAD.WIDE R2, R240, 0x4, R218 ;  /* 0x00000004f0027825 */ /* 0x000fc600078e02da */
[----:B------:R-:W3:Y:S04]  /*6d5d0*/  LDL.LU R242, [R1+0x61c] ;  /* 0x00061c0001f27983 */ /* 0x000ee80000300800 */
[----:B------:R-:W3:Y:S04]  /*6d5e0*/  LDL.LU R244, [R1+0x54c] ;  /* 0x00054c0001f47983 */ /* 0x000ee80000300800 */
[----:B------:R-:W3:Y:S04]  /*6d5f0*/  LDL.LU R245, [R1+0xd38] ;  /* 0x000d380001f57983 */ /* 0x000ee80000300800 */
[----:B------:R-:W3:Y:S04]  /*6d600*/  LDL.LU R250, [R1+0xbf8] ;  /* 0x000bf80001fa7983 */ /* 0x000ee80000300800 */
[----:B----4-:R-:W-:Y:S04]  /*6d610*/  @P4 STG.E [R226.64], R251 ;  /* 0x000000fbe2004986 */ /* 0x010fe8000c101904 */
[----:B--2---:R-:W-:Y:S04]  /*6d620*/  @P5 STG.E [R2.64], R249 ;  /* 0x000000f902005986 */ /* 0x004fe8000c101904 */
[----:B------:R1:W-:Y:S04]  /*6d630*/  @P6 STG.E [R224.64], R248 ;  /* 0x000000f8e0006986 */ /* 0x0003e8000c101904 */
[----:B-1----:R-:W2:Y:S01]  /*6d640*/  LDL.LU R248, [R1+0x24f4] ;  /* 0x0024f40001f87983 */ /* 0x002ea20000300800 */
[----:B------:R-:W-:-:S03]  /*6d650*/  ISETP.GE.AND P1, PT, R241, c[0x0][0x17c], PT ;  /* 0x00005f00f1007a0c */ /* 0x000fc60003f26270 */
[----:B------:R-:W4:Y:S01]  /*6d660*/  LDL.LU R241, [R1+0x2500] ;  /* 0x0025000001f17983 */ /* 0x000f220000300800 */
[----:B------:R-:W-:Y:S02]  /*6d670*/  ISETP.LT.AND P2, PT, R183, c[0x0][0x178], !P2 ;  /* 0x00005e00b7007a0c */ /* 0x000fe40005741270 */
[----:B------:R-:W-:Y:S02]  /*6d680*/  ISETP.LT.AND P3, PT, R211, c[0x0][0x178], !P0 ;  /* 0x00005e00d3007a0c */ /* 0x000fe40004761270 */
[----:B------:R-:W-:Y:S02]  /*6d690*/  ISETP.LT.AND P4, PT, R202, c[0x0][0x178], !P0 ;  /* 0x00005e00ca007a0c */ /* 0x000fe40004781270 */
[C---:B------:R-:W-:Y:S02]  /*6d6a0*/  IADD3 R0, R240.reuse, c[0x0][0x198], RZ ;  /* 0x00006600f0007a10 */ /* 0x040fe40007ffe0ff */
[----:B------:R-:W-:Y:S01]  /*6d6b0*/  ISETP.LT.AND P5, PT, R203, c[0x0][0x178], !P0 ;  /* 0x00005e00cb007a0c */ /* 0x000fe200047a1270 */
[----:B------:R-:W-:Y:S01]  /*6d6c0*/  IMAD.WIDE R2, R240, 0x4, R6 ;  /* 0x00000004f0027825 */ /* 0x000fe200078e0206 */
[----:B------:R-:W-:-:S02]  /*6d6d0*/  ISETP.LT.AND P0, PT, R183, c[0x0][0x178], !P0 ;  /* 0x00005e00b7007a0c */ /* 0x000fc40004701270 */
[----:B------:R-:W-:Y:S01]  /*6d6e0*/  ISETP.LT.AND P6, PT, R211, c[0x0][0x178], !P1 ;  /* 0x00005e00d3007a0c */ /* 0x000fe20004fc1270 */
[C---:B------:R-:W-:Y:S01]  /*6d6f0*/  IMAD.WIDE R224, R0.reuse, 0x4, R4 ;  /* 0x0000000400e07825 */ /* 0x040fe200078e0204 */
[----:B------:R-:W-:-:S03]  /*6d700*/  IADD3 R240, R0, c[0x0][0x198], RZ ;  /* 0x0000660000f07a10 */ /* 0x000fc60007ffe0ff */
[C---:B------:R-:W-:Y:S01]  /*6d710*/  IMAD.WIDE R226, R0.reuse, 0x4, R218 ;  /* 0x0000000400e27825 */ /* 0x040fe200078e02da */
[----:B---3--:R1:W-:Y:S04]  /*6d720*/  @P2 STG.E [R2.64], R247 ;  /* 0x000000f702002986 */ /* 0x0083e8000c101904 */
[----:B------:R3:W-:Y:S01]  /*6d730*/  @P3 STG.E [R224.64], R246 ;  /* 0x000000f6e0003986 */ /* 0x0007e2000c101904 */
[----:B-1----:R-:W-:-:S03]  /*6d740*/  IMAD.WIDE R2, R0, 0x4, R216 ;  /* 0x0000000400027825 */ /* 0x002fc600078e02d8 */
[----:B------:R-:W4:Y:S04]  /*6d750*/  LDL.LU R247, [R1+0x608] ;  /* 0x0006080001f77983 */ /* 0x000f280000300800 */
[----:B------:R1:W-:Y:S01]  /*6d760*/  @P4 STG.E [R226.64], R243 ;  /* 0x000000f3e2004986 */ /* 0x0003e2000c101904 */
[----:B---3--:R-:W-:-:S03]  /*6d770*/  IMAD.WIDE R224, R0, 0x4, R6 ;  /* 0x0000000400e07825 */ /* 0x008fc600078e0206 */
[----:B------:R-:W3:Y:S04]  /*6d780*/  LDL.LU R246, [R1+0xd3c] ;  /* 0x000d3c0001f67983 */ /* 0x000ee80000300800 */
[----:B------:R-:W-:Y:S01]  /*6d790*/  @P5 STG.E [R2.64], R242 ;  /* 0x000000f202005986 */ /* 0x000fe2000c101904 */
[----:B-1----:R-:W-:-:S03]  /*6d7a0*/  IMAD.WIDE R226, R240, 0x4, R4 ;  /* 0x00000004f0e27825 */ /* 0x002fc600078e0204 */
[----:B------:R-:W3:Y:S04]  /*6d7b0*/  LDL.LU R243, [R1+0xd2c] ;  /* 0x000d2c0001f37983 */ /* 0x000ee80000300800 */
[----:B------:R1:W-:Y:S04]  /*6d7c0*/  @P0 STG.E [R224.64], R244 ;  /* 0x000000f4e0000986 */ /* 0x0003e8000c101904 */
[----:B------:R1:W-:Y:S01]  /*6d7d0*/  @P6 STG.E [R226.64], R245 ;  /* 0x000000f5e2006986 */ /* 0x0003e2000c101904 */
[----:B--2---:R-:W-:-:S03]  /*6d7e0*/  ISETP.GE.AND P2, PT, R248, c[0x0][0x17c], PT ;  /* 0x00005f00f8007a0c */ /* 0x004fc60003f46270 */
[----:B------:R-:W2:Y:S04]  /*6d7f0*/  LDL.LU R248, [R1+0xbfc] ;  /* 0x000bfc0001f87983 */ /* 0x000ea80000300800 */
[----:B-1----:R-:W2:Y:S04]  /*6d800*/  LDL.LU R244, [R1+0x60c] ;  /* 0x00060c0001f47983 */ /* 0x002ea80000300800 */
[----:B------:R-:W2:Y:S04]  /*6d810*/  LDL.LU R227, [R1+0xd28] ;  /* 0x000d280001e37983 */ /* 0x000ea80000300800 */
[----:B------:R-:W3:Y:S04]  /*6d820*/  LDL.LU R249, [R1+0x2508] ;  /* 0x0025080001f97983 */ /* 0x000ee80000300800 */
[----:B------:R-:W3:Y:S01]  /*6d830*/  LDL.LU R245, [R1+0x2510] ;  /* 0x0025100001f57983 */ /* 0x000ee20000300800 */
[----:B----4-:R-:W-:-:S03]  /*6d840*/  ISETP.GE.AND P0, PT, R241, c[0x0][0x17c], PT ;  /* 0x00005f00f1007a0c */ /* 0x010fc60003f06270 */
[----:B------:R-:W2:Y:S04]  /*6d850*/  LDL.LU R241, [R1+0xd78] ;  /* 0x000d780001f17983 */ /* 0x000ea80000300800 */
[----:B------:R-:W3:Y:S04]  /*6d860*/  LDL.LU R251, [R1+0xd48] ;  /* 0x000d480001fb7983 */ /* 0x000ee80000300800 */
[----:B------:R-:W3:Y:S01]  /*6d870*/  LDL.LU R242, [R1+0xc08] ;  /* 0x000c080001f27983 */ /* 0x000ee20000300800 */
[----:B------:R-:W-:Y:S02]  /*6d880*/  ISETP.LT.AND P4, PT, R202, c[0x0][0x178], !P1 ;  /* 0x00005e00ca007a0c */ /* 0x000fe40004f81270 */
[----:B------:R-:W-:Y:S01]  /*6d890*/  ISETP.LT.AND P3, PT, R203, c[0x0][0x178], !P1 ;  /* 0x00005e00cb007a0c */ /* 0x000fe20004f61270 */
[----:B------:R-:W-:Y:S01]  /*6d8a0*/  IMAD.WIDE R224, R240, 0x4, R218 ;  /* 0x00000004f0e07825 */ /* 0x000fe200078e02da */
[----:B------:R-:W-:-:S03]  /*6d8b0*/  ISETP.LT.AND P1, PT, R183, c[0x0][0x178], !P1 ;  /* 0x00005e00b7007a0c */ /* 0x000fc60004f21270 */
[----:B------:R-:W-:Y:S01]  /*6d8c0*/  IMAD.WIDE R2, R240, 0x4, R216 ;  /* 0x00000004f0027825 */ /* 0x000fe200078e02d8 */
[----:B------:R-:W-:Y:S02]  /*6d8d0*/  ISETP.LT.AND P5, PT, R211, c[0x0][0x178], !P2 ;  /* 0x00005e00d3007a0c */ /* 0x000fe400057a1270 */
[----:B------:R-:W-:Y:S02]  /*6d8e0*/  ISETP.LT.AND P6, PT, R202, c[0x0][0x178], !P2 ;  /* 0x00005e00ca007a0c */ /* 0x000fe400057c1270 */
[----:B------:R-:W-:Y:S01]  /*6d8f0*/  IADD3 R0, R240, c[0x0][0x198], RZ ;  /* 0x00006600f0007a10 */ /* 0x000fe20007ffe0ff */
[----:B--2---:R1:W-:Y:S04]  /*6d900*/  @P4 STG.E [R224.64], R227 ;  /* 0x000000e3e0004986 */ /* 0x0043e8000c101904 */
[----:B------:R2:W-:Y:S01]  /*6d910*/  @P3 STG.E [R2.64], R250 ;  /* 0x000000fa02003986 */ /* 0x0005e2000c101904 */
[----:B------:R-:W-:-:S02]  /*6d920*/  ISETP.LT.AND P3, PT, R203, c[0x0][0x178], !P2 ;  /* 0x00005e00cb007a0c */ /* 0x000fc40005761270 */
[----:B------:R-:W-:Y:S01]  /*6d930*/  ISETP.LT.AND P4, PT, R183, c[0x0][0x178], !P2 ;  /* 0x00005e00b7007a0c */ /* 0x000fe20005781270 */
[----:B-1----:R-:W-:-:S04]  /*6d940*/  IMAD.WIDE R224, R0, 0x4, R4 ;  /* 0x0000000400e07825 */ /* 0x002fc800078e0204 */
[----:B--2---:R-:W-:-:S04]  /*6d950*/  IMAD.WIDE R2, R240, 0x4, R6 ;  /* 0x00000004f0027825 */ /* 0x004fc800078e0206 */
[----:B------:R-:W-:Y:S01]  /*6d960*/  IMAD.WIDE R226, R0, 0x4, R218 ;  /* 0x0000000400e27825 */ /* 0x000fe200078e02da */
[----:B------:R1:W-:Y:S01]  /*6d970*/  @P1 STG.E [R2.64], R247 ;  /* 0x000000f702001986 */ /* 0x0003e2000c101904 */
[----:B------:R-:W-:-:S03]  /*6d980*/  ISETP.LT.AND P1, PT, R211, c[0x0][0x178], !P0 ;  /* 0x00005e00d3007a0c */ /* 0x000fc60004721270 */
[----:B---3--:R2:W-:Y:S01]  /*6d990*/  @P5 STG.E [R224.64], R246 ;  /* 0x000000f6e0005986 */ /* 0x0085e2000c101904 */
[----:B------:R-:W-:-:S03]  /*6d9a0*/  ISETP.LT.AND P5, PT, R202, c[0x0][0x178], !P0 ;  /* 0x00005e00ca007a0c */ /* 0x000fc600047a1270 */
[----:B------:R3:W-:Y:S04]  /*6d9b0*/  @P6 STG.E [R226.64], R243 ;  /* 0x000000f3e2006986 */ /* 0x0007e8000c101904 */
[----:B-1----:R-:W4:Y:S01]  /*6d9c0*/  LDL.LU R247, [R1+0x538] ;  /* 0x0005380001f77983 */ /* 0x002f220000300800 */
[C---:B------:R-:W-:Y:S01]  /*6d9d0*/  IMAD.WIDE R2, R0.reuse, 0x4, R216 ;  /* 0x0000000400027825 */ /* 0x040fe200078e02d8 */
[----:B------:R-:W-:Y:S02]  /*6d9e0*/  ISETP.LT.AND P6, PT, R203, c[0x0][0x178], !P0 ;  /* 0x00005e00cb007a0c */ /* 0x000fe400047c1270 */
[----:B--2---:R-:W2:Y:S01]  /*6d9f0*/  LDL.LU R246, [R1+0xd7c] ;  /* 0x000d7c0001f67983 */ /* 0x004ea20000300800 */
[----:B------:R-:W-:-:S03]  /*6da00*/  IMAD.WIDE R224, R0, 0x4, R6 ;  /* 0x0000000400e07825 */ /* 0x000fc600078e0206 */
[----:B------:R1:W-:Y:S01]  /*6da10*/  @P3 STG.E [R2.64], R248 ;  /* 0x000000f802003986 */ /* 0x0003e2000c101904 */
[----:B------:R-:W-:-:S03]  /*6da20*/  ISETP.GE.AND P3, PT, R245, c[0x0][0x17c], PT ;  /* 0x00005f00f5007a0c */ /* 0x000fc60003f66270 */
[----:B---3--:R-:W3:Y:S01]  /*6da30*/  LDL.LU R243, [R1+0xd4c] ;  /* 0x000d4c0001f37983 */ /* 0x008ee20000300800 */
[----:B------:R-:W-:-:S03]  /*6da40*/  IADD3 R0, R0, c[0x0][0x198], RZ ;  /* 0x0000660000007a10 */ /* 0x000fc60007ffe0ff */
[----:B------:R-:W3:Y:S02]  /*6da50*/  LDL.LU R245, [R1+0xc0c] ;  /* 0x000c0c0001f57983 */ /* 0x000ee40000300800 */
[C---:B------:R-:W-:Y:S02]  /*6da60*/  IMAD.WIDE R226, R0.reuse, 0x4, R216 ;  /* 0x0000000400e27825 */ /* 0x040fe400078e02d8 */
[----:B------:R1:W-:Y:S02]  /*6da70*/  @P4 STG.E [R224.64], R244 ;  /* 0x000000f4e0004986 */ /* 0x0003e4000c101904 */
[----:B-1----:R-:W-:Y:S01]  /*6da80*/  IMAD.WIDE R2, R0, 0x4, R4 ;  /* 0x0000000400027825 */ /* 0x002fe200078e0204 */
[----:B------:R-:W-:-:S04]  /*6da90*/  ISETP.GE.AND P2, PT, R249, c[0x0][0x17c], PT ;  /* 0x00005f00f9007a0c */ /* 0x000fc80003f46270 */
[----:B------:R-:W-:Y:S01]  /*6daa0*/  @P1 STG.E [R2.64], R241 ;  /* 0x000000f102001986 */ /* 0x000fe2000c101904 */
[----:B------:R-:W-:-:S03]  /*6dab0*/  IMAD.WIDE R224, R0, 0x4, R218 ;  /* 0x0000000400e07825 */ /* 0x000fc600078e02da */
[----:B------:R-:W3:Y:S04]  /*6dac0*/  LDL.LU R244, [R1+0x53c] ;  /* 0x00053c0001f47983 */ /* 0x000ee80000300800 */
[----:B------:R-:W3:Y:S04]  /*6dad0*/  LDL.LU R248, [R1+0xd98] ;  /* 0x000d980001f87983 */ /* 0x000ee80000300800 */
[----:B------:R-:W3:Y:S04]  /*6dae0*/  LDL.LU R250, [R1+0xd88] ;  /* 0x000d880001fa7983 */ /* 0x000ee80000300800 */
[----:B------:R-:W-:Y:S04]  /*6daf0*/  @P5 STG.E [R224.64], R251 ;  /* 0x000000fbe0005986 */ /* 0x000fe8000c101904 */
[----:B------:R-:W3:Y:S04]  /*6db00*/  LDL.LU R249, [R1+0xd58] ;  /* 0x000d580001f97983 */ /* 0x000ee80000300800 */
[----:B------:R1:W-:Y:S04]  /*6db10*/  @P6 STG.E [R226.64], R242 ;  /* 0x000000f2e2006986 */ /* 0x0003e8000c101904 */
[----:B-1----:R-:W3:Y:S01]  /*6db20*/  LDL.LU R242, [R1+0x250c] ;  /* 0x00250c0001f27983 */ /* 0x002ee20000300800 */
[----:B------:R-:W-:-:S02]  /*6db30*/  ISETP.LT.AND P0, PT, R183, c[0x0][0x178], !P0 ;  /* 0x00005e00b7007a0c */ /* 0x000fc40004701270 */
[----:B------:R-:W-:Y:S01]  /*6db40*/  ISETP.LT.AND P4, PT, R211, c[0x0][0x178], !P2 ;  /* 0x00005e00d3007a0c */ /* 0x000fe20005781270 */
[----:B------:R-:W-:Y:S01]  /*6db50*/  IMAD.WIDE R2, R0, 0x4, R6 ;  /* 0x0000000400027825 */ /* 0x000fe200078e0206 */
[----:B------:R-:W-:Y:S01]  /*6db60*/  ISETP.LT.AND P1, PT, R202, c[0x0][0x178], !P2 ;  /* 0x00005e00ca007a0c */ /* 0x000fe20005721270 */
[----:B------:R-:W3:Y:S01]  /*6db70*/  LDL.LU R241, [R1+0x2514] ;  /* 0x0025140001f17983 */ /* 0x000ee20000300800 */
[----:B------:R-:W-:Y:S02]  /*6db80*/  ISETP.LT.AND P5, PT, R203, c[0x0][0x178], !P2 ;  /* 0x00005e00cb007a0c */ /* 0x000fe400057a1270 */
[----:B------:R-:W-:-:S05]  /*6db90*/  IADD3 R240, R0, c[0x0][0x198], RZ ;  /* 0x0000660000f07a10 */ /* 0x000fca0007ffe0ff */
[----:B------:R-:W-:-:S04]  /*6dba0*/  IMAD.WIDE R224, R240, 0x4, R4 ;  /* 0x00000004f0e07825 */ /* 0x000fc800078e0204 */
[C---:B------:R-:W-:Y:S01]  /*6dbb0*/  IMAD.WIDE R226, R240.reuse, 0x4, R218 ;  /* 0x00000004f0e27825 */ /* 0x040fe200078e02da */
[----:B------:R-:W-:Y:S01]  /*6dbc0*/  ISETP.LT.AND P2, PT, R183, c[0x0][0x178], !P2 ;  /* 0x00005e00b7007a0c */ /* 0x000fe20005741270 */
[----:B----4-:R1:W-:Y:S04]  /*6dbd0*/  @P0 STG.E [R2.64], R247 ;  /* 0x000000f702000986 */ /* 0x0103e8000c101904 */
[----:B--2---:R2:W-:Y:S04]  /*6dbe0*/  @P4 STG.E [R224.64], R246 ;  /* 0x000000f6e0004986 */ /* 0x0045e8000c101904 */
[----:B-1----:R-:W4:Y:S01]  /*6dbf0*/  LDL.LU R247, [R1+0xb38] ;  /* 0x000b380001f77983 */ /* 0x002f220000300800 */
[----:B------:R-:W-:-:S03]  /*6dc00*/  IMAD.WIDE R2, R240, 0x4, R216 ;  /* 0x00000004f0027825 */ /* 0x000fc600078e02d8 */
[----:B---3--:R1:W-:Y:S04]  /*6dc10*/  @P1 STG.E [R226.64], R243 ;  /* 0x000000f3e2001986 */ /* 0x0083e8000c101904 */
[----:B--2---:R-:W2:Y:S04]  /*6dc20*/  LDL.LU R246, [R1+0xd9c] ;  /* 0x000d9c0001f67983 */ /* 0x004ea80000300800 */
[----:B------:R3:W-:Y:S04]  /*6dc30*/  @P5 STG.E [R2.64], R245 ;  /* 0x000000f502005986 */ /* 0x0007e8000c101904 */
[----:B-1----:R-:W2:Y:S04]  /*6dc40*/  LDL.LU R243, [R1+0xd8c] ;  /* 0x000d8c0001f37983 */ /* 0x002ea80000300800 */
[----:B---3--:R-:W3:Y:S01]  /*6dc50*/  LDL.LU R245, [R1+0xd5c] ;  /* 0x000d5c0001f57983 */ /* 0x008ee20000300800 */
[----:B------:R-:W-:-:S05]  /*6dc60*/  IMAD.WIDE R224, R240, 0x4, R6 ;  /* 0x00000004f0e07825 */ /* 0x000fca00078e0206 */
[----:B------:R1:W-:Y:S01]  /*6dc70*/  @P2 STG.E [R224.64], R244 ;  /* 0x000000f4e0002986 */ /* 0x0003e2000c101904 */
[----:B------:R-:W-:-:S03]  /*6dc80*/  ISETP.GE.AND P0, PT, R242, c[0x0][0x17c], PT ;  /* 0x00005f00f2007a0c */ /* 0x000fc60003f06270 */
[----:B------:R-:W3:Y:S04]  /*6dc90*/  LDL.LU R242, [R1+0x2524] ;  /* 0x0025240001f27983 */ /* 0x000ee80000300800 */
[----:B------:R-:W3:Y:S04]  /*6dca0*/  LDL.LU R3, [R1+0x2518] ;  /* 0x0025180001037983 */ /* 0x000ee80000300800 */
[----:B-1----:R-:W3:Y:S01]  /*6dcb0*/  LDL.LU R244, [R1+0xb3c] ;  /* 0x000b3c0001f47983 */ /* 0x002ee20000300800 */
[----:B------:R-:W-:Y:S02]  /*6dcc0*/  ISETP.LT.AND P6, PT, R211, c[0x0][0x178], !P3 ;  /* 0x00005e00d3007a0c */ /* 0x000fe40005fc1270 */
[----:B------:R-:W-:-:S02]  /*6dcd0*/  IADD3 R0, R240, c[0x0][0x198], RZ ;  /* 0x00006600f0007a10 */ /* 0x000fc40007ffe0ff */
[----:B------:R-:W-:Y:S02]  /*6dce0*/  ISETP.LT.AND P4, PT, R202, c[0x0][0x178], !P3 ;  /* 0x00005e00ca007a0c */ /* 0x000fe40005f81270 */
[----:B------:R-:W-:Y:S01]  /*6dcf0*/  ISETP.LT.AND P1, PT, R203, c[0x0][0x178], !P3 ;  /* 0x00005e00cb007a0c */ /* 0x000fe20005f21270 */
[----:B------:R-:W-:Y:S01]  /*6dd00*/  IMAD.WIDE R226, R0, 0x4, R4 ;  /* 0x0000000400e27825 */ /* 0x000fe200078e0204 */
[----:B------:R-:W-:-:S03]  /*6dd10*/  ISETP.LT.AND P3, PT, R183, c[0x0][0x178], !P3 ;  /* 0x00005e00b7007a0c */ /* 0x000fc60005f61270 */
[----:B------:R-:W-:Y:S02]  /*6dd20*/  IMAD.WIDE R224, R0, 0x4, R218 ;  /* 0x0000000400e07825 */ /* 0x000fe400078e02da */
[----:B------:R1:W-:Y:S01]  /*6dd30*/  @P6 STG.E [R226.64], R248 ;  /* 0x000000f8e2006986 */ /* 0x0003e2000c101904 */
[----:B------:R-:W-:Y:S02]  /*6dd40*/  ISETP.LT.AND P5, PT, R211, c[0x0][0x178], !P0 ;  /* 0x00005e00d3007a0c */ /* 0x000fe400047a1270 */
[----:B------:R-:W-:Y:S01]  /*6dd50*/  ISETP.LT.AND P6, PT, R202, c[0x0][0x178], !P0 ;  /* 0x00005e00ca007a0c */ /* 0x000fe200047c1270 */
[----:B------:R1:W-:Y:S01]  /*6dd60*/  @P4 STG.E [R224.64], R250 ;  /* 0x000000fae0004986 */ /* 0x0003e2000c101904 */
[C---:B------:R-:W-:Y:S01]  /*6dd70*/  IADD3 R2, R0.reuse, c[0x0][0x198], RZ ;  /* 0x0000660000027a10 */ /* 0x040fe20007ffe0ff */
[C---:B-1----:R-:W-:Y:S02]  /*6dd80*/  IMAD.WIDE R226, R0.reuse, 0x4, R216 ;  /* 0x0000000400e27825 */ /* 0x042fe400078e02d8 */
[----:B------:R-:W3:Y:S04]  /*6dd90*/  LDL.LU R248, [R1+0xd60] ;  /* 0x000d600001f87983 */ /* 0x000ee80000300800 */
[----:B------:R1:W-:Y:S01]  /*6dda0*/  @P1 STG.E [R226.64], R249 ;  /* 0x000000f9e2001986 */ /* 0x0003e2000c101904 */
[----:B------:R-:W-:Y:S01]  /*6ddb0*/  ISETP.LT.AND P1, PT, R203, c[0x0][0x178], !P0 ;  /* 0x00005e00cb007a0c */ /* 0x000fe20004721270 */
[----:B------:R-:W-:Y:S01]  /*6ddc0*/  IMAD.WIDE R224, R0, 0x4, R6 ;  /* 0x0000000400e07825 */ /* 0x000fe200078e0206 */
[----:B------:R-:W-:-:S03]  /*6ddd0*/  ISETP.GE.AND P2, PT, R241, c[0x0][0x17c], PT ;  /* 0x00005f00f1007a0c */ /* 0x000fc60003f46270 */
[----:B------:R-:W-:-:S04]  /*6dde0*/  IMAD.WIDE R240, R2, 0x4, R218 ;  /* 0x0000000402f07825 */ /* 0x000fc800078e02da */
[C---:B-1----:R-:W-:Y:S01]  /*6ddf0*/  IMAD.WIDE R226, R2.reuse, 0x4, R4 ;  /* 0x0000000402e27825 */ /* 0x042fe200078e0204 */
[----:B------:R-:W-:Y:S01]  /*6de00*/  ISETP.LT.AND P0, PT, R183, c[0x0][0x178], !P0 ;  /* 0x00005e00b7007a0c */ /* 0x000fe20004701270 */
[----:B----4-:R1:W-:Y:S04]  /*6de10*/  @P3 STG.E [R224.64], R247 ;  /* 0x000000f7e0003986 */ /* 0x0103e8000c101904 */
[----:B--2---:R2:W-:Y:S04]  /*6de20*/  @P5 STG.E [R226.64], R246 ;  /* 0x000000f6e2005986 */ /* 0x0045e8000c101904 */
[----:B-1----:R-:W4:Y:S01]  /*6de30*/  LDL.LU R247, [R1+0xd64] ;  /* 0x000d640001f77983 */ /* 0x002f220000300800 */
[----:B------:R-:W-:-:S03]  /*6de40*/  IMAD.WIDE R224, R2, 0x4, R216 ;  /* 0x0000000402e07825 */ /* 0x000fc600078e02d8 */
[----:B------:R-:W-:Y:S04]  /*6de50*/  @P6 STG.E [R240.64], R243 ;  /* 0x000000f3f0006986 */ /* 0x000fe8000c101904 */
[----:B--2---:R-:W2:Y:S04]  /*6de60*/  LDL.LU R246, [R1+0x253c] ;  /* 0x00253c0001f67983 */ /* 0x004ea80000300800 */
[----:B---3--:R1:W-:Y:S04]  /*6de70*/  @P1 STG.E [R224.64], R245 ;  /* 0x000000f5e0001986 */ /* 0x0083e8000c101904 */
[----:B-1----:R-:W3:Y:S04]  /*6de80*/  LDL.LU R245, [R1+0xb80] ;  /* 0x000b800001f57983 */ /* 0x002ee80000300800 */
[----:B------:R-:W3:Y:S01]  /*6de90*/  LDL.LU R243, [R1+0x2528] ;  /* 0x0025280001f37983 */ /* 0x000ee20000300800 */
[----:B------:R-:W-:Y:S01]  /*6dea0*/  IMAD.WIDE R226, R2, 0x4, R6 ;  /* 0x0000000402e27825 */ /* 0x000fe200078e0206 */
[----:B------:R-:W-:-:S02]  /*6deb0*/  ISETP.GE.AND P1, PT, R242, c[0x0][0x17c], PT ;  /* 0x00005f00f2007a0c */ /* 0x000fc40003f26270 */
[----:B------:R-:W3:Y:S04]  /*6dec0*/  LDL.LU R242, [R1+0x252c] ;  /* 0x00252c0001f27983 */ /* 0x000ee80000300800 */
[----:B------:R1:W-:Y:S04]  /*6ded0*/  @P0 STG.E [R226.64], R244 ;  /* 0x000000f4e2000986 */ /* 0x0003e8000c101904 */
[----:B-1----:R-:W3:Y:S01]  /*6dee0*/  LDL.LU R244, [R1+0xb84] ;  /* 0x000b840001f47983 */ /* 0x002ee20000300800 */
[----:B------:R-:W-:Y:S02]  /*6def0*/  ISETP.LT.AND P3, PT, R211, c[0x0][0x178], !P2 ;  /* 0x00005e00d3007a0c */ /* 0x000fe40005761270 */
[----:B------:R-:W-:-:S02]  /*6df00*/  ISETP.LT.AND P5, PT, R202, c[0x0][0x178], !P2 ;  /* 0x00005e00ca007a0c */ /* 0x000fc400057a1270 */
[----:B------:R-:W-:Y:S02]  /*6df10*/  IADD3 R2, R2, c[0x0][0x198], RZ ;  /* 0x0000660002027a10 */ /* 0x000fe40007ffe0ff */
[----:B------:R-:W-:Y:S02]  /*6df20*/  ISETP.GE.AND P4, PT, R3, c[0x0][0x17c], PT ;  /* 0x00005f0003007a0c */ /* 0x000fe40003f86270 */
[----:B------:R-:W-:Y:S01]  /*6df30*/  ISETP.LT.AND P6, PT, R203, c[0x0][0x178], !P2 ;  /* 0x00005e00cb007a0c */ /* 0x000fe200057c1270 */
[C---:B------:R-:W-:Y:S01]  /*6df40*/  IMAD.WIDE R240, R2.reuse, 0x4, R4 ;  /* 0x0000000402f07825 */ /* 0x040fe200078e0204 */
[----:B------:R-:W-:Y:S02]  /*6df50*/  ISETP.LT.AND P2, PT, R183, c[0x0][0x178], !P2 ;  /* 0x00005e00b7007a0c */ /* 0x000fe40005741270 */
[----:B------:R-:W-:Y:S01]  /*6df60*/  ISETP.LT.AND P0, PT, R211, c[0x0][0x178], !P4 ;  /* 0x00005e00d3007a0c */ /* 0x000fe20006701270 */
[C---:B------:R-:W-:Y:S01]  /*6df70*/  IMAD.WIDE R224, R2.reuse, 0x4, R218 ;  /* 0x0000000402e07825 */ /* 0x040fe200078e02da */
[----:B------:R-:W-:Y:S01]  /*6df80*/  @P3 STG.E [R240.64], R248 ;  /* 0x000000f8f0003986 */ /* 0x000fe2000c101904 */
[----:B------:R-:W-:-:S02]  /*6df90*/  IADD3 R0, R2, c[0x0][0x198], RZ ;  /* 0x0000660002007a10 */ /* 0x000fc40007ffe0ff */
[----:B------:R-:W-:Y:S01]  /*6dfa0*/  ISETP.LT.AND P3, PT, R202, c[0x0][0x178], !P4 ;  /* 0x00005e00ca007a0c */ /* 0x000fe20006761270 */
[----:B------:R1:W-:Y:S01]  /*6dfb0*/  @P5 STG.E [R224.64], R236 ;  /* 0x000000ece0005986 */ /* 0x0003e2000c101904 */
[----:B------:R-:W-:Y:S01]  /*6dfc0*/  ISETP.LT.AND P5, PT, R203, c[0x0][0x178], !P4 ;  /* 0x00005e00cb007a0c */ /* 0x000fe200067a1270 */
[----:B------:R-:W-:Y:S01]  /*6dfd0*/  IMAD.WIDE R226, R2, 0x4, R216 ;  /* 0x0000000402e27825 */ /* 0x000fe200078e02d8 */
[----:B------:R-:W-:-:S03]  /*6dfe0*/  ISETP.LT.AND P4, PT, R183, c[0x0][0x178], !P4 ;  /* 0x00005e00b7007a0c */ /* 0x000fc60006781270 */
[----:B------:R-:W-:Y:S01]  /*6dff0*/  IMAD.WIDE R2, R2, 0x4, R6 ;  /* 0x0000000402027825 */ /* 0x000fe200078e0206 */
[----:B------:R1:W-:Y:S03]  /*6e000*/  @P6 STG.E [R226.64], R212 ;  /* 0x000000d4e2006986 */ /* 0x0003e6000c101904 */
[----:B-1----:R-:W-:Y:S01]  /*6e010*/  IMAD.WIDE R224, R0, 0x4, R4 ;  /* 0x0000000400e07825 */ /* 0x002fe200078e0204 */
[----:B------:R1:W-:Y:S01]  /*6e020*/  @P2 STG.E [R2.64], R40 ;  /* 0x0000002802002986 */ /* 0x0003e2000c101904 */
[----:B------:R-:W-:-:S03]  /*6e030*/  ISETP.LT.AND P6, PT, R211, c[0x0][0x178], !P1 ;  /* 0x00005e00d3007a0c */ /* 0x000fc60004fc1270 */
[----:B------:R-:W3:Y:S01]  /*6e040*/  LDL.LU R236, [R1+0x2534] ;  /* 0x0025340001ec7983 */ /* 0x000ee20000300800 */
[----:B------:R-:W-:-:S04]  /*6e050*/  IMAD.WIDE R226, R0, 0x4, R218 ;  /* 0x0000000400e27825 */ /* 0x000fc800078e02da */
[C---:B-1----:R-:W-:Y:S01]  /*6e060*/  IMAD.WIDE R2, R0.reuse, 0x4, R216 ;  /* 0x0000000400027825 */ /* 0x042fe200078e02d8 */
[----:B------:R-:W-:Y:S02]  /*6e070*/  ISETP.LT.AND P2, PT, R203, c[0x0][0x178], !P1 ;  /* 0x00005e00cb007a0c */ /* 0x000fe40004f41270 */
[----:B------:R-:W-:Y:S01]  /*6e080*/  IADD3 R40, R0, c[0x0][0x198], RZ ;  /* 0x0000660000287a10 */ /* 0x000fe20007ffe0ff */
[----:B----4-:R1:W-:Y:S04]  /*6e090*/  @P0 STG.E [R224.64], R247 ;  /* 0x000000f7e0000986 */ /* 0x0103e8000c101904 */
[----:B------:R4:W-:Y:S01]  /*6e0a0*/  @P3 STG.E [R226.64], R237 ;  /* 0x000000ede2003986 */ /* 0x0009e2000c101904 */
[----:B------:R-:W-:-:S03]  /*6e0b0*/  ISETP.LT.AND P3, PT, R202, c[0x0][0x178], !P1 ;  /* 0x00005e00ca007a0c */ /* 0x000fc60004f61270 */
[----:B------:R2:W-:Y:S01]  /*6e0c0*/  @P5 STG.E [R2.64], R213 ;  /* 0x000000d502005986 */ /* 0x0005e2000c101904 */
[----:B-1----:R-:W-:-:S05]  /*6e0d0*/  IMAD.WIDE R224, R0, 0x4, R6 ;  /* 0x0000000400e07825 */ /* 0x002fca00078e0206 */
[----:B------:R1:W-:Y:S01]  /*6e0e0*/  @P4 STG.E [R224.64], R41 ;  /* 0x00000029e0004986 */ /* 0x0003e2000c101904 */
[----:B------:R-:W-:Y:S01]  /*6e0f0*/  ISETP.LT.AND P4, PT, R183, c[0x0][0x178], !P1 ;  /* 0x00005e00b7007a0c */ /* 0x000fe20004f81270 */
[----:B----4-:R-:W-:Y:S01]  /*6e100*/  IMAD.WIDE R226, R40, 0x4, R4 ;  /* 0x0000000428e27825 */ /* 0x010fe200078e0204 */
[----:B--2---:R-:W-:-:S03]  /*6e110*/  ISETP.GE.AND P0, PT, R246, c[0x0][0x17c], PT ;  /* 0x00005f00f6007a0c */ /* 0x004fc60003f06270 */
[C---:B------:R-:W-:Y:S01]  /*6e120*/  IMAD.WIDE R212, R40.reuse, 0x4, R218 ;  /* 0x0000000428d47825 */ /* 0x040fe200078e02da */
[----:B---3--:R-:W-:Y:S02]  /*6e130*/  ISETP.GE.AND P1, PT, R243, c[0x0][0x17c], PT ;  /* 0x00005f00f3007a0c */ /* 0x008fe40003f26270 */
[----:B------:R-:W2:Y:S01]  /*6e140*/  LDL.LU R243, [R1+0x8e0] ;  /* 0x0008e00001f37983 */ /* 0x000ea20000300800 */
[----:B------:R-:W-:-:S03]  /*6e150*/  IMAD.WIDE R2, R40, 0x4, R216 ;  /* 0x0000000428027825 */ /* 0x000fc600078e02d8 */
[----:B------:R3:W-:Y:S01]  /*6e160*/  @P6 STG.E [R226.64], R245 ;  /* 0x000000f5e2006986 */ /* 0x0007e2000c101904 */
[----:B------:R-:W-:-:S03]  /*6e170*/  ISETP.LT.AND P5, PT, R211, c[0x0][0x178], !P0 ;  /* 0x00005e00d3007a0c */ /* 0x000fc600047a1270 */
[----:B------:R-:W-:Y:S01]  /*6e180*/  @P3 STG.E [R212.64], R232 ;  /* 0x000000e8d4003986 */ /* 0x000fe2000c101904 */
[----:B------:R-:W-:Y:S02]  /*6e190*/  ISETP.LT.AND P6, PT, R202, c[0x0][0x178], !P0 ;  /* 0x00005e00ca007a0c */ /* 0x000fe400047c1270 */
[----:B------:R-:W-:Y:S01]  /*6e1a0*/  ISETP.LT.AND P3, PT, R183, c[0x0][0x178], !P0 ;  /* 0x00005e00b7007a0c */ /* 0x000fe20004761270 */
[----:B------:R4:W-:Y:S01]  /*6e1b0*/  @P2 STG.E [R2.64], R24 ;  /* 0x0000001802002986 */ /* 0x0009e2000c101904 */
[----:B------:R-:W-:Y:S02]  /*6e1c0*/  ISETP.LT.AND P2, PT, R203, c[0x0][0x178], !P0 ;  /* 0x00005e00cb007a0c */ /* 0x000fe40004741270 */
[----:B------:R-:W-:Y:S02]  /*6e1d0*/  ISETP.GE.AND P0, PT, R242, c[0x0][0x17c], PT ;  /* 0x00005f00f2007a0c */ /* 0x000fe40003f06270 */
[----:B------:R-:W2:Y:S01]  /*6e1e0*/  LDL.LU R242, [R1+0x8e4] ;  /* 0x0008e40001f27983 */ /* 0x000ea20000300800 */
[----:B------:R-:W-:-:S03]  /*6e1f0*/  IADD3 R0, R40, c[0x0][0x198], RZ ;  /* 0x0000660028007a10 */ /* 0x000fc60007ffe0ff */
[----:B-1----:R-:W2:Y:S01]  /*6e200*/  LDL.LU R224, [R1+0x2554] ;  /* 0x0025540001e07983 */ /* 0x002ea20000300800 */
[----:B------:R-:W-:-:S03]  /*6e210*/  IMAD.WIDE R40, R40, 0x4, R6 ;  /* 0x0000000428287825 */ /* 0x000fc600078e0206 */
[----:B---3--:R-:W3:Y:S01]  /*6e220*/  LDL.LU R245, [R1+0x650] ;  /* 0x0006500001f57983 */ /* 0x008ee20000300800 */
[----:B----4-:R-:W-:-:S04]  /*6e230*/  IMAD.WIDE R2, R0, 0x4, R4 ;  /* 0x0000000400027825 */ /* 0x010fc800078e0204 */
[C---:B------:R-:W-:Y:S01]  /*6e240*/  IMAD.WIDE R212, R0.reuse, 0x4, R218 ;  /* 0x0000000400d47825 */ /* 0x040fe200078e02da */
[----:B------:R-:W-:Y:S04]  /*6e250*/  @P4 STG.E [R40.64], R36 ;  /* 0x0000002428004986 */ /* 0x000fe8000c101904 */
[----:B------:R-:W-:Y:S04]  /*6e260*/  @P5 STG.E [R2.64], R244 ;  /* 0x000000f402005986 */ /* 0x000fe8000c101904 */
[----:B------:R1:W-:Y:S04]  /*6e270*/  @P6 STG.E [R212.64], R233 ;  /* 0x000000e9d4006986 */ /* 0x0003e8000c101904 */
[----:B-1----:R-:W4:Y:S04]  /*6e280*/  LDL.LU R213, [R1+0x2558] ;  /* 0x0025580001d57983 */ /* 0x002f280000300800 */
[----:B------:R-:W4:Y:S04]  /*6e290*/  LDL.LU R212, [R1+0x2544] ;  /* 0x0025440001d47983 */ /* 0x000f280000300800 */
[----:B------:R-:W4:Y:S01]  /*6e2a0*/  LDL.LU R244, [R1+0x654] ;  /* 0x0006540001f47983 */ /* 0x000f220000300800 */
[----:B------:R-:W-:Y:S01]  /*6e2b0*/  ISETP.LT.AND P4, PT, R211, c[0x0][0x178], !P1 ;  /* 0x00005e00d3007a0c */ /* 0x000fe20004f81270 */
[----:B------:R-:W-:-:S04]  /*6e2c0*/  IMAD.WIDE R2, R0, 0x4, R216 ;  /* 0x0000000400027825 */ /* 0x000fc800078e02d8 */
[C---:B------:R-:W-:Y:S01]  /*6e2d0*/  IMAD.WIDE R40, R0.reuse, 0x4, R6 ;  /* 0x0000000400287825 */ /* 0x040fe200078e0206 */
[----:B------:R-:W-:Y:S01]  /*6e2e0*/  IADD3 R0, R0, c[0x0][0x198], RZ ;  /* 0x0000660000007a10 */ /* 0x000fe20007ffe0ff */
[----:B------:R1:W-:Y:S01]  /*6e2f0*/  @P2 STG.E [R2.64], R25 ;  /* 0x0000001902002986 */ /* 0x0003e2000c101904 */
[----:B------:R-:W-:Y:S02]  /*6e300*/  ISETP.LT.AND P5, PT, R202, c[0x0][0x178], !P1 ;  /* 0x00005e00ca007a0c */ /* 0x000fe40004fa1270 */
[----:B------:R-:W-:Y:S01]  /*6e310*/  ISETP.LT.AND P6, PT, R203, c[0x0][0x178], !P1 ;  /* 0x00005e00cb007a0c */ /* 0x000fe20004fc1270 */
[----:B------:R1:W-:Y:S01]  /*6e320*/  @P3 STG.E [R40.64], R37 ;  /* 0x0000002528003986 */ /* 0x0003e2000c101904 */
[----:B------:R-:W-:Y:S02]  /*6e330*/  ISETP.LT.AND P1, PT, R183, c[0x0][0x178], !P1 ;  /* 0x00005e00b7007a0c */ /* 0x000fe40004f21270 */
[----:B------:R-:W-:Y:S01]  /*6e340*/  ISETP.LT.AND P3, PT, R211, c[0x0][0x178], !P0 ;  /* 0x00005e00d3007a0c */ /* 0x000fe20004761270 */
[----:B-1----:R-:W-:-:S04]  /*6e350*/  IMAD.WIDE R2, R0, 0x4, R4 ;  /* 0x0000000400027825 */ /* 0x002fc800078e0204 */
[C---:B------:R-:W-:Y:S01]  /*6e360*/  IMAD.WIDE R24, R0.reuse, 0x4, R218 ;  /* 0x0000000400187825 */ /* 0x040fe200078e02da */
[----:B------:R-:W-:-:S03]  /*6e370*/  IADD3 R40, R0, c[0x0][0x198], RZ ;  /* 0x0000660000287a10 */ /* 0x000fc60007ffe0ff */
[----:B------:R-:W-:Y:S01]  /*6e380*/  IMAD.WIDE R36, R0, 0x4, R216 ;  /* 0x0000000400247825 */ /* 0x000fe200078e02d8 */
[----:B------:R-:W-:Y:S01]  /*6e390*/  ISETP.GE.AND P2, PT, R236, c[0x0][0x17c], PT ;  /* 0x00005f00ec007a0c */ /* 0x000fe20003f46270 */
[----:B--2---:R1:W-:Y:S01]  /*6e3a0*/  @P4 STG.E [R2.64], R243 ;  /* 0x000000f302004986 */ /* 0x0043e2000c101904 */
[----:B------:R-:W-:-:S03]  /*6e3b0*/  ISETP.LT.AND P4, PT, R202, c[0x0][0x178], !P0 ;  /* 0x00005e00ca007a0c */ /* 0x000fc60004781270 */
[----:B------:R2:W-:Y:S01]  /*6e3c0*/  @P5 STG.E [R24.64], R228 ;  /* 0x000000e418005986 */ /* 0x0005e2000c101904 */
[----:B------:R-:W-:Y:S02]  /*6e3d0*/  ISETP.LT.AND P5, PT, R203, c[0x0][0x178], !P0 ;  /* 0x00005e00cb007a0c */ /* 0x000fe400047a1270 */
[----:B------:R-:W-:Y:S01]  /*6e3e0*/  ISETP.LT.AND P0, PT, R183, c[0x0][0x178], !P0 ;  /* 0x00005e00b7007a0c */ /* 0x000fe20004701270 */
[----:B------:R2:W-:Y:S01]  /*6e3f0*/  @P6 STG.E [R36.64], R20 ;  /* 0x0000001424006986 */ /* 0x0005e2000c101904 */
[----:B------:R-:W-:Y:S01]  /*6e400*/  ISETP.LT.AND P6, PT, R211, c[0x0][0x178], !P2 ;  /* 0x00005e00d3007a0c */ /* 0x000fe200057c1270 */
[----:B-1----:R-:W-:-:S04]  /*6e410*/  IMAD.WIDE R2, R0, 0x4, R6 ;  /* 0x0000000400027825 */ /* 0x002fc800078e0206 */
[C---:B--2---:R-:W-:Y:S01]  /*6e420*/  IMAD.WIDE R24, R40.reuse, 0x4, R4 ;  /* 0x0000000428187825 */ /* 0x044fe200078e0204 */
[----:B------:R1:W-:Y:S03]  /*6e430*/  @P1 STG.E [R2.64], R32 ;  /* 0x0000002002001986 */ /* 0x0003e6000c101904 */
[C---:B------:R-:W-:Y:S01]  /*6e440*/  IMAD.WIDE R36, R40.reuse, 0x4, R218 ;  /* 0x0000000428247825 */ /* 0x040fe200078e02da */
[----:B------:R-:W-:Y:S01]  /*6e450*/  IADD3 R0, R40, c[0x0][0x198], RZ ;  /* 0x0000660028007a10 */ /* 0x000fe20007ffe0ff */
[----:B------:R2:W-:Y:S01]  /*6e460*/  @P3 STG.E [R24.64], R242 ;  /* 0x000000f218003986 */ /* 0x0005e2000c101904 */
[----:B------:R-:W-:-:S03]  /*6e470*/  ISETP.LT.AND P3, PT, R203, c[0x0][0x178], !P2 ;  /* 0x00005e00cb007a0c */ /* 0x000fc60005761270 */
[----:B------:R-:W-:Y:S01]  /*6e480*/  @P4 STG.E [R36.64], R229 ;  /* 0x000000e524004986 */ /* 0x000fe2000c101904 */
[----:B------:R-:W-:Y:S01]  /*6e490*/  ISETP.LT.AND P4, PT, R202, c[0x0][0x178], !P2 ;  /* 0x00005e00ca007a0c */ /* 0x000fe20005781270 */
[----:B-1----:R-:W-:Y:S01]  /*6e4a0*/  IMAD.WIDE R2, R40, 0x4, R216 ;  /* 0x0000000428027825 */ /* 0x002fe200078e02d8 */
[----:B------:R-:W-:-:S03]  /*6e4b0*/  ISETP.GE.AND P1, PT, R224, c[0x0][0x17c], PT ;  /* 0x00005f00e0007a0c */ /* 0x000fc60003f26270 */
[----:B------:R-:W-:Y:S01]  /*6e4c0*/  IMAD.WIDE R40, R40, 0x4, R6 ;  /* 0x0000000428287825 */ /* 0x000fe200078e0206 */
[----:B------:R1:W-:Y:S03]  /*6e4d0*/  @P5 STG.E [R2.64], R21 ;  /* 0x0000001502005986 */ /* 0x0003e6000c101904 */
[----:B--2---:R-:W-:Y:S01]  /*6e4e0*/  IMAD.WIDE R24, R0, 0x4, R4 ;  /* 0x0000000400187825 */ /* 0x004fe200078e0204 */
[----:B------:R-:W-:Y:S01]  /*6e4f0*/  @P0 STG.E [R40.64], R33 ;  /* 0x0000002128000986 */ /* 0x000fe2000c101904 */
[----:B------:R-:W-:Y:S02]  /*6e500*/  ISETP.LT.AND P2, PT, R183, c[0x0][0x178], !P2 ;  /* 0x00005e00b7007a0c */ /* 0x000fe40005741270 */
[----:B------:R-:W-:Y:S01]  /*6e510*/  ISETP.LT.AND P5, PT, R211, c[0x0][0x178], !P1 ;  /* 0x00005e00d3007a0c */ /* 0x000fe20004fa1270 */
[----:B---3--:R2:W-:Y:S01]  /*6e520*/  @P6 STG.E [R24.64], R245 ;  /* 0x000000f518006986 */ /* 0x0085e2000c101904 */
[----:B------:R-:W-:Y:S01]  /*6e530*/  ISETP.LT.AND P6, PT, R202, c[0x0][0x178], !P1 ;  /* 0x00005e00ca007a0c */ /* 0x000fe20004fc1270 */
[C---:B-1----:R-:W-:Y:S01]  /*6e540*/  IMAD.WIDE R2, R0.reuse, 0x4, R218 ;  /* 0x0000000400027825 */ /* 0x042fe200078e02da */
[C---:B------:R-:W-:Y:S01]  /*6e550*/  IADD3 R32, R0.reuse, c[0x0][0x198], RZ ;  /* 0x0000660000207a10 */ /* 0x040fe20007ffe0ff */
[----:B------:R-:W3:Y:S02]  /*6e560*/  LDL.LU R36, [R1+0x2550] ;  /* 0x0025500001247983 */ /* 0x000ee40000300800 */
[----:B------:R-:W-:-:S02]  /*6e570*/  IMAD.WIDE R20, R0, 0x4, R216 ;  /* 0x0000000400147825 */ /* 0x000fc400078e02d8 */
[----:B------:R1:W-:Y:S02]  /*6e580*/  @P4 STG.E [R2.64], R220 ;  /* 0x000000dc02004986 */ /* 0x0003e4000c101904 */
[----:B--2---:R-:W-:Y:S02]  /*6e590*/  IMAD.WIDE R24, R32, 0x4, R218 ;  /* 0x0000000420187825 */ /* 0x004fe400078e02da */
[----:B------:R-:W2:Y:S04]  /*6e5a0*/  LDL.LU R243, [R1+0xd68] ;  /* 0x000d680001f37983 */ /* 0x000ea80000300800 */
[----:B------:R4:W-:Y:S01]  /*6e5b0*/  @P3 STG.E [R20.64], R16 ;  /* 0x0000001014003986 */ /* 0x0009e2000c101904 */
[----:B-1----:R-:W-:-:S03]  /*6e5c0*/  IMAD.WIDE R2, R0, 0x4, R6 ;  /* 0x0000000400027825 */ /* 0x002fc600078e0206 */
[----:B------:R-:W2:Y:S01]  /*6e5d0*/  LDL.LU R242, [R1+0xd6c] ;  /* 0x000d6c0001f27983 */ /* 0x000ea20000300800 */
[----:B----4-:R-:W-:-:S03]  /*6e5e0*/  IMAD.WIDE R20, R32, 0x4, R4 ;  /* 0x0000000420147825 */ /* 0x010fc600078e0204 */
[----:B------:R-:W-:Y:S04]  /*6e5f0*/  @P2 STG.E [R2.64], R28 ;  /* 0x0000001c02002986 */ /* 0x000fe8000c101904 */
[----:B------:R-:W-:Y:S04]  /*6e600*/  @P5 STG.E [R20.64], R244 ;  /* 0x000000f414005986 */ /* 0x000fe8000c101904 */
[----:B------:R1:W-:Y:S04]  /*6e610*/  @P6 STG.E [R24.64], R221 ;  /* 0x000000dd18006986 */ /* 0x0003e8000c101904 */
[----:B-1----:R-:W4:Y:S04]  /*6e620*/  LDL.LU R25, [R1+0x2564] ;  /* 0x0025640001197983 */ /* 0x002f280000300800 */
[----:B------:R-:W4:Y:S04]  /*6e630*/  LDL.LU R245, [R1+0xb88] ;  /* 0x000b880001f57983 */ /* 0x000f280000300800 */
[----:B------:R-:W4:Y:S04]  /*6e640*/  LDL.LU R33, [R1+0x2568] ;  /* 0x0025680001217983 */ /* 0x000f280000300800 */
[----:B------:R-:W4:Y:S04]  /*6e650*/  LDL.LU R28, [R1+0x256c] ;  /* 0x00256c00011c7983 */ /* 0x000f280000300800 */
[----:B------:R-:W4:Y:S01]  /*6e660*/  LDL.LU R244, [R1+0xb8c] ;  /* 0x000b8c0001f47983 */ /* 0x000f220000300800 */
[----:B------:R-:W-:-:S02]  /*6e670*/  ISETP.LT.AND P3, PT, R203, c[0x0][0x178], !P1 ;  /* 0x00005e00cb007a0c */ /* 0x000fc40004f61270 */
[----:B------:R-:W-:Y:S02]  /*6e680*/  ISETP.GE.AND P0, PT, R213, c[0x0][0x17c], PT ;  /* 0x00005f00d5007a0c */ /* 0x000fe40003f06270 */
[----:B------:R-:W-:Y:S02]  /*6e690*/  ISETP.LT.AND P4, PT, R183, c[0x0][0x178], !P1 ;  /* 0x00005e00b7007a0c */ /* 0x000fe40004f81270 */
[----:B------:R-:W-:Y:S01]  /*6e6a0*/  ISETP.LT.AND P2, PT, R211, c[0x0][0x178], !P0 ;  /* 0x00005e00d3007a0c */ /* 0x000fe20004741270 */
[----:B------:R-:W-:Y:S01]  /*6e6b0*/  IMAD.WIDE R2, R32, 0x4, R216 ;  /* 0x0000000420027825 */ /* 0x000fe200078e02d8 */
[----:B------:R-:W-:-:S03]  /*6e6c0*/  ISETP.LT.AND P5, PT, R202, c[0x0][0x178], !P0 ;  /* 0x00005e00ca007a0c */ /* 0x000fc600047a1270 */
[C---:B------:R-:W-:Y:S01]  /*6e6d0*/  IMAD.WIDE R20, R32.reuse, 0x4, R6 ;  /* 0x0000000420147825 */ /* 0x040fe200078e0206 */
[----:B------:R-:W-:Y:S01]  /*6e6e0*/  IADD3 R32, R32, c[0x0][0x198], RZ ;  /* 0x0000660020207a10 */ /* 0x000fe20007ffe0ff */
[----:B------:R1:W-:Y:S01]  /*6e6f0*/  @P3 STG.E [R2.64], R17 ;  /* 0x0000001102003986 */ /* 0x0003e2000c101904 */
[----:B------:R-:W-:Y:S02]  /*6e700*/  ISETP.LT.AND P6, PT, R203, c[0x0][0x178], !P0 ;  /* 0x00005e00cb007a0c */ /* 0x000fe400047c1270 */
[----:B------:R-:W-:Y:S02]  /*6e710*/  ISETP.LT.AND P0, PT, R183, c[0x0][0x178], !P0 ;  /* 0x00005e00b7007a0c */ /* 0x000fe40004701270 */
[----:B------:R-:W-:Y:S01]  /*6e720*/  ISETP.GE.AND P1, PT, R212, c[0x0][0x17c], PT ;  /* 0x00005f00d4007a0c */ /* 0x000fe20003f26270 */
[----:B------:R1:W-:Y:S02]  /*6e730*/  @P4 STG.E [R20.64], R29 ;  /* 0x0000001d14004986 */ /* 0x0003e4000c101904 */
[----:B-1----:R-:W-:Y:S01]  /*6e740*/  IMAD.WIDE R2, R32, 0x4, R4 ;  /* 0x0000000420027825 */ /* 0x002fe200078e0204 */
[----:B------:R-:W-:-:S03]  /*6e750*/  ISETP.LT.AND P4, PT, R211, c[0x0][0x178], !P1 ;  /* 0x00005e00d3007a0c */ /* 0x000fc60004f81270 */
[C---:B------:R-:W-:Y:S01]  /*6e760*/  IMAD.WIDE R16, R32.reuse, 0x4, R218 ;  /* 0x0000000420107825 */ /* 0x040fe200078e02da */
[----:B------:R-:W-:-:S03]  /*6e770*/  IADD3 R0, R32, c[0x0][0x198], RZ ;  /* 0x0000660020007a10 */ /* 0x000fc60007ffe0ff */
[----:B------:R-:W-:Y:S01]  /*6e780*/  IMAD.WIDE R20, R32, 0x4, R216 ;  /* 0x0000000420147825 */ /* 0x000fe200078e02d8 */
[----:B------:R-:W-:Y:S02]  /*6e790*/  IADD3 R24, R0, c[0x0][0x198], RZ ;  /* 0x0000660000187a10 */ /* 0x000fe40007ffe0ff */
[----:B---3--:R-:W-:Y:S01]  /*6e7a0*/  ISETP.GE.AND P3, PT, R36, c[0x0][0x17c], PT ;  /* 0x00005f0024007a0c */ /* 0x008fe20003f66270 */
[----:B--2---:R1:W-:Y:S01]  /*6e7b0*/  @P2 STG.E [R2.64], R243 ;  /* 0x000000f302002986 */ /* 0x0043e2000c101904 */
[----:B------:R-:W-:-:S03]  /*6e7c0*/  ISETP.LT.AND P2, PT, R202, c[0x0][0x178], !P1 ;  /* 0x00005e00ca007a0c */ /* 0x000fc60004f41270 */
[----:B------:R2:W-:Y:S01]  /*6e7d0*/  @P5 STG.E [R16.64], R238 ;  /* 0x000000ee10005986 */ /* 0x0005e2000c101904 */
[----:B------:R-:W-:-:S03]  /*6e7e0*/  ISETP.LT.AND P5, PT, R203, c[0x0][0x178], !P1 ;  /* 0x00005e00cb007a0c */ /* 0x000fc60004fa1270 */
[----:B------:R3:W-:Y:S01]  /*6e7f0*/  @P6 STG.E [R20.64], R214 ;  /* 0x000000d614006986 */ /* 0x0007e2000c101904 */
[----:B-1----:R-:W-:Y:S01]  /*6e800*/  IMAD.WIDE R2, R32, 0x4, R6 ;  /* 0x0000000420027825 */ /* 0x002fe200078e0206 */
[----:B------:R-:W-:-:S03]  /*6e810*/  ISETP.LT.AND P1, PT, R183, c[0x0][0x178], !P1 ;  /* 0x00005e00b7007a0c */ /* 0x000fc60004f21270 */
[C---:B--2---:R-:W-:Y:S01]  /*6e820*/  IMAD.WIDE R16, R0.reuse, 0x4, R4 ;  /* 0x0000000400107825 */ /* 0x044fe200078e0204 */
[----:B------:R1:W-:Y:S03]  /*6e830*/  @P0 STG.E [R2.64], R42 ;  /* 0x0000002a02000986 */ /* 0x0003e6000c101904 */
[----:B---3--:R-:W-:Y:S01]  /*6e840*/  IMAD.WIDE R20, R0, 0x4, R218 ;  /* 0x0000000400147825 */ /* 0x008fe200078e02da */
[----:B------:R-:W-:Y:S01]  /*6e850*/  ISETP.LT.AND P6, PT, R211, c[0x0][0x178], !P3 ;  /* 0x00005e00d3007a0c */ /* 0x000fe20005fc1270 */
[----:B------:R2:W-:Y:S01]  /*6e860*/  @P4 STG.E [R16.64], R242 ;  /* 0x000000f210004986 */ /* 0x0005e2000c101904 */
[----:B------:R-:W-:-:S03]  /*6e870*/  ISETP.LT.AND P4, PT, R202, c[0x0][0x178], !P3 ;  /* 0x00005e00ca007a0c */ /* 0x000fc60005f81270 */
[----:B------:R3:W-:Y:S01]  /*6e880*/  @P2 STG.E [R20.64], R239 ;  /* 0x000000ef14002986 */ /* 0x0007e2000c101904 */
[----:B------:R-:W-:Y:S01]  /*6e890*/  ISETP.LT.AND P2, PT, R203, c[0x0][0x178], !P3 ;  /* 0x00005e00cb007a0c */ /* 0x000fe20005f41270 */
[C---:B-1----:R-:W-:Y:S01]  /*6e8a0*/  IMAD.WIDE R2, R0.reuse, 0x4, R216 ;  /* 0x0000000400027825 */ /* 0x042fe200078e02d8 */
[----:B----4-:R-:W-:Y:S02]  /*6e8b0*/  ISETP.GE.AND P0, PT, R25, c[0x0][0x17c], PT ;  /* 0x00005f0019007a0c */ /* 0x010fe40003f06270 */
[----:B------:R-:W4:Y:S04]  /*6e8c0*/  LDL.LU R25, [R1+0x255c] ;  /* 0x00255c0001197983 */ /* 0x000f280000300800 */
[----:B------:R-:W4:Y:S01]  /*6e8d0*/  LDL.LU R243, [R1+0x8e8] ;  /* 0x0008e80001f37983 */ /* 0x000f220000300800 */
[----:B--2---:R-:W-:-:S03]  /*6e8e0*/  IMAD.WIDE R16, R0, 0x4, R6 ;  /* 0x0000000400107825 */ /* 0x004fc600078e0206 */
[----:B------:R1:W-:Y:S01]  /*6e8f0*/  @P5 STG.E [R2.64], R215 ;  /* 0x000000d702005986 */ /* 0x0003e2000c101904 */
[C---:B---3--:R-:W-:Y:S01]  /*6e900*/  IMAD.WIDE R20, R24.reuse, 0x4, R4 ;  /* 0x0000000418147825 */ /* 0x048fe200078e0204 */
[----:B------:R-:W-:Y:S02]  /*6e910*/  ISETP.LT.AND P3, PT, R183, c[0x0][0x178], !P3 ;  /* 0x00005e00b7007a0c */ /* 0x000fe40005f61270 */
[----:B------:R2:W-:Y:S04]  /*6e920*/  @P1 STG.E [R16.64], R43 ;  /* 0x0000002b10001986 */ /* 0x0005e8000c101904 */
[----:B------:R-:W3:Y:S01]  /*6e930*/  LDL.LU R242, [R1+0x8ec] ;  /* 0x0008ec0001f27983 */ /* 0x000ee20000300800 */
[----:B-1----:R-:W-:-:S03]  /*6e940*/  IMAD.WIDE R2, R24, 0x4, R218 ;  /* 0x0000000418027825 */ /* 0x002fc600078e02da */
[----:B------:R-:W-:Y:S01]  /*6e950*/  @P6 STG.E [R20.64], R245 ;  /* 0x000000f514006986 */ /* 0x000fe2000c101904 */
[----:B--2---:R-:W-:-:S03]  /*6e960*/  IMAD.WIDE R16, R24, 0x4, R216 ;  /* 0x0000000418107825 */ /* 0x004fc600078e02d8 */
[----:B------:R1:W-:Y:S01]  /*6e970*/  @P4 STG.E [R2.64], R234 ;  /* 0x000000ea02004986 */ /* 0x0003e2000c101904 */
[----:B------:R-:W-:Y:S02]  /*6e980*/  ISETP.LT.AND P5, PT, R211, c[0x0][0x178], !P0 ;  /* 0x00005e00d3007a0c */ /* 0x000fe400047a1270 */
[----:B------:R-:W-:Y:S01]  /*6e990*/  ISETP.GE.AND P4, PT, R28, c[0x0][0x17c], PT ;  /* 0x00005f001c007a0c */ /* 0x000fe20003f86270 */
[----:B------:R2:W-:Y:S01]  /*6e9a0*/  @P2 STG.E [R16.64], R26 ;  /* 0x0000001a10002986 */ /* 0x0005e2000c101904 */
[----:B------:R-:W-:Y:S02]  /*6e9b0*/  ISETP.LT.AND P6, PT, R202, c[0x0][0x178], !P0 ;  /* 0x00005e00ca007a0c */ /* 0x000fe400047c1270 */
[----:B------:R-:W-:Y:S01]  /*6e9c0*/  ISETP.LT.AND P2, PT, R203, c[0x0][0x178], !P0 ;  /* 0x00005e00cb007a0c */ /* 0x000fe20004741270 */
[----:B------:R-:W3:Y:S01]  /*6e9d0*/  LDL.LU R28, [R1+0x2578] ;  /* 0x00257800011c7983 */ /* 0x000ee20000300800 */
[C---:B------:R-:W-:Y:S01]  /*6e9e0*/  IADD3 R0, R24.reuse, c[0x0][0x198], RZ ;  /* 0x0000660018007a10 */ /* 0x040fe20007ffe0ff */
[----:B-1----:R-:W-:-:S02]  /*6e9f0*/  IMAD.WIDE R2, R24, 0x4, R6 ;  /* 0x0000000418027825 */ /* 0x002fc400078e0206 */
[----:B------:R-:W3:Y:S02]  /*6ea00*/  LDL.LU R245, [R1+0x658] ;  /* 0x0006580001f57983 */ /* 0x000ee40000300800 */
[C---:B--2---:R-:W-:Y:S02]  /*6ea10*/  IMAD.WIDE R16, R0.reuse, 0x4, R4 ;  /* 0x0000000400107825 */ /* 0x044fe400078e0204 */
[----:B------:R1:W-:Y:S02]  /*6ea20*/  @P3 STG.E [R2.64], R38 ;  /* 0x0000002602003986 */ /* 0x0003e4000c101904 */
[C---:B------:R-:W-:Y:S02]  /*6ea30*/  IMAD.WIDE R20, R0.reuse, 0x4, R218 ;  /* 0x0000000400147825 */ /* 0x040fe400078e02da */
[----:B------:R-:W-:Y:S04]  /*6ea40*/  @P5 STG.E [R16.64], R244 ;  /* 0x000000f410005986 */ /* 0x000fe8000c101904 */
[----:B------:R-:W-:Y:S01]  /*6ea50*/  @P6 STG.E [R20.64], R235 ;  /* 0x000000eb14006986 */ /* 0x000fe2000c101904 */
[----:B-1----:R-:W-:-:S05]  /*6ea60*/  IMAD.WIDE R2, R0, 0x4, R216 ;  /* 0x0000000400027825 */ /* 0x002fca00078e02d8 */
[----:B------:R1:W-:Y:S04]  /*6ea70*/  @P2 STG.E [R2.64], R27 ;  /* 0x0000001b02002986 */ /* 0x0003e8000c101904 */
[----:B-1----:R-:W2:Y:S04]  /*6ea80*/  LDL.LU R27, [R1+0x2584] ;  /* 0x00258400011b7983 */ /* 0x002ea80000300800 */
[----:B------:R-:W2:Y:S04]  /*6ea90*/  LDL.LU R26, [R1+0x2588] ;  /* 0x00258800011a7983 */ /* 0x000ea80000300800 */
[----:B------:R-:W2:Y:S01]  /*6eaa0*/  LDL.LU R244, [R1+0x65c] ;  /* 0x00065c0001f47983 */ /* 0x000ea20000300800 */
[----:B------:R-:W-:-:S02]  /*6eab0*/  ISETP.GE.AND P1, PT, R33, c[0x0][0x17c], PT ;  /* 0x00005f0021007a0c */ /* 0x000fc40003f26270 */
[----:B------:R-:W-:Y:S02]  /*6eac0*/  ISETP.LT.AND P0, PT, R183, c[0x0][0x178], !P0 ;  /* 0x00005e00b7007a0c */ /* 0x000fe40004701270 */
[----:B------:R-:W-:Y:S01]  /*6ead0*/  ISETP.LT.AND P3, PT, R211, c[0x0][0x178], !P1 ;  /* 0x00005e00d3007a0c */ /* 0x000fe20004f61270 */
[C---:B------:R-:W-:Y:S01]  /*6eae0*/  IMAD.WIDE R16, R0.reuse, 0x4, R6 ;  /* 0x0000000400107825 */ /* 0x040fe200078e0206 */
[----:B------:R-:W-:Y:S02]  /*6eaf0*/  IADD3 R0, R0, c[0x0][0x198], RZ ;  /* 0x0000660000007a10 */ /* 0x000fe40007ffe0ff */
[----:B------:R-:W-:Y:S02]  /*6eb00*/  ISETP.LT.AND P5, PT, R202, c[0x0][0x178], !P1 ;  /* 0x00005e00ca007a0c */ /* 0x000fe40004fa1270 */
[----:B------:R-:W-:Y:S01]  /*6eb10*/  ISETP.LT.AND P6, PT, R203, c[0x0][0x178], !P1 ;  /* 0x00005e00cb007a0c */ /* 0x000fe20004fc1270 */
[----:B------:R-:W-:Y:S01]  /*6eb20*/  IMAD.WIDE R2, R0, 0x4, R4 ;  /* 0x0000000400027825 */ /* 0x000fe200078e0204 */
[----:B------:R-:W-:-:S03]  /*6eb30*/  ISETP.LT.AND P1, PT, R183, c[0x0][0x178], !P1 ;  /* 0x00005e00b7007a0c */ /* 0x000fc60004f21270 */
[----:B------:R1:W-:Y:S01]  /*6eb40*/  @P0 STG.E [R16.64], R39 ;  /* 0x0000002710000986 */ /* 0x0003e2000c101904 */
[----:B------:R-:W-:Y:S01]  /*6eb50*/  ISETP.LT.AND P0, PT, R211, c[0x0][0x178], !P4 ;  /* 0x00005e00d3007a0c */ /* 0x000fe20006701270 */
[C---:B------:R-:W-:Y:S01]  /*6eb60*/  IMAD.WIDE R20, R0.reuse, 0x4, R216 ;  /* 0x0000000400147825 */ /* 0x040fe200078e02d8 */
[----:B------:R-:W-:-:S03]  /*6eb70*/  IADD3 R24, R0, c[0x0][0x198], RZ ;  /* 0x0000660000187a10 */ /* 0x000fc60007ffe0ff */
[----:B-1----:R-:W-:Y:S01]  /*6eb80*/  IMAD.WIDE R16, R0, 0x4, R218 ;  /* 0x0000000400107825 */ /* 0x002fe200078e02da */
[----:B----4-:R-:W-:Y:S02]  /*6eb90*/  ISETP.GE.AND P2, PT, R25, c[0x0][0x17c], PT ;  /* 0x00005f0019007a0c */ /* 0x010fe40003f46270 */
[----:B------:R-:W4:Y:S04]  /*6eba0*/  LDL.LU R25, [R1+0x2590] ;  /* 0x0025900001197983 */ /* 0x000f280000300800 */
        /* <DEDUP_REMOVED lines=8> */
[C---:B------:R-:W-:Y:S01]  /*6ec30*/  IMAD.WIDE R16, R24.reuse, 0x4, R4 ;  /* 0x0000000418107825 */ /* 0x040fe200078e0204 */
[----:B------:R1:W-:Y:S03]  /*6ec40*/  @P1 STG.E [R2.64], R34 ;  /* 0x0000002202001986 */ /* 0x0003e6000c101904 */
[C---:B---3--:R-:W-:Y:S01]  /*6ec50*/  IMAD.WIDE R20, R24.reuse, 0x4, R218 ;  /* 0x0000000418147825 */ /* 0x048fe200078e02da */
[----:B------:R3:W-:Y:S01]  /*6ec60*/  @P0 STG.E [R16.64], R242 ;  /* 0x000000f210000986 */ /* 0x0007e2000c101904 */
[----:B------:R-:W-:-:S03]  /*6ec70*/  IADD3 R0, R24, c[0x0][0x198], RZ ;  /* 0x0000660018007a10 */ /* 0x000fc60007ffe0ff */
[----:B------:R3:W-:Y:S01]  /*6ec80*/  @P3 STG.E [R20.64], R231 ;  /* 0x000000e714003986 */ /* 0x0007e2000c101904 */
[----:B------:R-:W-:Y:S01]  /*6ec90*/  ISETP.LT.AND P3, PT, R202, c[0x0][0x178], !P2 ;  /* 0x00005e00ca007a0c */ /* 0x000fe20005761270 */
[----:B-1----:R-:W-:Y:S01]  /*6eca0*/  IMAD.WIDE R2, R24, 0x4, R216 ;  /* 0x0000000418027825 */ /* 0x002fe200078e02d8 */
[----:B------:R-:W-:-:S03]  /*6ecb0*/  ISETP.LT.AND P1, PT, R203, c[0x0][0x178], !P2 ;  /* 0x00005e00cb007a0c */ /* 0x000fc60005721270 */
[----:B---3--:R-:W-:Y:S01]  /*6ecc0*/  IMAD.WIDE R16, R24, 0x4, R6 ;  /* 0x0000000418107825 */ /* 0x008fe200078e0206 */
[----:B------:R-:W-:Y:S01]  /*6ecd0*/  ISETP.GE.AND P0, PT, R28, c[0x0][0x17c], PT ;  /* 0x00005f001c007a0c */ /* 0x000fe20003f06270 */
[----:B------:R1:W-:Y:S02]  /*6ece0*/  @P5 STG.E [R2.64], R23 ;  /* 0x0000001702005986 */ /* 0x0003e4000c101904 */
[----:B------:R-:W-:Y:S02]  /*6ecf0*/  IMAD.WIDE R20, R0, 0x4, R4 ;  /* 0x0000000400147825 */ /* 0x000fe400078e0204 */
[----:B------:R-:W3:Y:S01]  /*6ed00*/  LDL.LU R24, [R1+0x258c] ;  /* 0x00258c0001187983 */ /* 0x000ee20000300800 */
[----:B------:R-:W-:-:S03]  /*6ed10*/  ISETP.LT.AND P5, PT, R211, c[0x0][0x178], !P0 ;  /* 0x00005e00d3007a0c */ /* 0x000fc600047a1270 */
[----:B------:R1:W-:Y:S01]  /*6ed20*/  @P4 STG.E [R16.64], R35 ;  /* 0x0000002310004986 */ /* 0x0003e2000c101904 */
[----:B------:R-:W-:-:S03]  /*6ed30*/  ISETP.LT.AND P4, PT, R183, c[0x0][0x178], !P2 ;  /* 0x00005e00b7007a0c */ /* 0x000fc60005781270 */
[----:B------:R1:W-:Y:S02]  /*6ed40*/  @P6 STG.E [R20.64], R245 ;  /* 0x000000f514006986 */ /* 0x0003e4000c101904 */
[----:B-1----:R-:W-:Y:S01]  /*6ed50*/  IMAD.WIDE R2, R0, 0x4, R218 ;  /* 0x0000000400027825 */ /* 0x002fe200078e02da */
[----:B------:R-:W-:Y:S02]  /*6ed60*/  ISETP.LT.AND P6, PT, R202, c[0x0][0x178], !P0 ;  /* 0x00005e00ca007a0c */ /* 0x000fe400047c1270 */
[C---:B------:R-:W-:Y:S01]  /*6ed70*/  IADD3 R22, R0.reuse, c[0x0][0x198], RZ ;  /* 0x0000660000167a10 */ /* 0x040fe20007ffe0ff */
[----:B------:R-:W-:Y:S01]  /*6ed80*/  IMAD.WIDE R16, R0, 0x4, R216 ;  /* 0x0000000400107825 */ /* 0x000fe200078e02d8 */
[----:B------:R1:W-:Y:S04]  /*6ed90*/  @P3 STG.E [R2.64], R222 ;  /* 0x000000de02003986 */ /* 0x0003e8000c101904 */
[----:B------:R2:W-:Y:S01]  /*6eda0*/  @P1 STG.E [R16.64], R18 ;  /* 0x0000001210001986 */ /* 0x0005e2000c101904 */
[----:B------:R-:W-:-:S04]  /*6edb0*/  IMAD.WIDE R20, R22, 0x4, R218 ;  /* 0x0000000416147825 */ /* 0x000fc800078e02da */
[----:B-1----:R-:W-:-:S04]  /*6edc0*/  IMAD.WIDE R2, R0, 0x4, R6 ;  /* 0x0000000400027825 */ /* 0x002fc800078e0206 */
[C---:B--2---:R-:W-:Y:S01]  /*6edd0*/  IMAD.WIDE R16, R22.reuse, 0x4, R4 ;  /* 0x0000000416107825 */ /* 0x044fe200078e0204 */
[----:B------:R1:W-:Y:S01]  /*6ede0*/  @P4 STG.E [R2.64], R30 ;  /* 0x0000001e02004986 */ /* 0x0003e2000c101904 */
[----:B------:R-:W-:-:S03]  /*6edf0*/  IADD3 R23, R22, c[0x0][0x198], RZ ;  /* 0x0000660016177a10 */ /* 0x000fc60007ffe0ff */
[----:B------:R2:W-:Y:S04]  /*6ee00*/  @P5 STG.E [R16.64], R244 ;  /* 0x000000f410005986 */ /* 0x0005e8000c101904 */
[----:B------:R2:W-:Y:S01]  /*6ee10*/  @P6 STG.E [R20.64], R223 ;  /* 0x000000df14006986 */ /* 0x0005e2000c101904 */
[----:B-1----:R-:W-:-:S04]  /*6ee20*/  IMAD.WIDE R2, R22, 0x4, R216 ;  /* 0x0000000416027825 */ /* 0x002fc800078e02d8 */
[----:B--2---:R-:W-:Y:S02]  /*6ee30*/  IMAD.WIDE R16, R22, 0x4, R6 ;  /* 0x0000000416107825 */ /* 0x004fe400078e0206 */
[----:B------:R-:W2:Y:S04]  /*6ee40*/  LDL.LU R22, [R1+0x2594] ;  /* 0x0025940001167983 */ /* 0x000ea80000300800 */
[----:B------:R-:W2:Y:S04]  /*6ee50*/  LDL.LU R20, [R1+0x2598] ;  /* 0x0025980001147983 */ /* 0x000ea80000300800 */
[----:B------:R-:W2:Y:S01]  /*6ee60*/  LDL.LU R0, [R1+0x25a0] ;  /* 0x0025a00001007983 */ /* 0x000ea20000300800 */
[----:B------:R-:W-:-:S02]  /*6ee70*/  ISETP.LT.AND P1, PT, R203, c[0x0][0x178], !P0 ;  /* 0x00005e00cb007a0c */ /* 0x000fc40004721270 */
[----:B------:R-:W-:Y:S02]  /*6ee80*/  ISETP.GE.AND P2, PT, R27, c[0x0][0x17c], PT ;  /* 0x00005f001b007a0c */ /* 0x000fe40003f46270 */
[----:B------:R-:W-:Y:S02]  /*6ee90*/  ISETP.LT.AND P3, PT, R183, c[0x0][0x178], !P0 ;  /* 0x00005e00b7007a0c */ /* 0x000fe40004761270 */
[----:B------:R-:W-:Y:S02]  /*6eea0*/  ISETP.LT.AND P4, PT, R211, c[0x0][0x178], !P2 ;  /* 0x00005e00d3007a0c */ /* 0x000fe40005781270 */
[----:B------:R-:W-:Y:S02]  /*6eeb0*/  ISETP.LT.AND P5, PT, R202, c[0x0][0x178], !P2 ;  /* 0x00005e00ca007a0c */ /* 0x000fe400057a1270 */
[----:B------:R-:W-:-:S03]  /*6eec0*/  ISETP.LT.AND P6, PT, R203, c[0x0][0x178], !P2 ;  /* 0x00005e00cb007a0c */ /* 0x000fc600057c1270 */
[----:B------:R1:W-:Y:S01]  /*6eed0*/  @P1 STG.E [R2.64], R19 ;  /* 0x0000001302001986 */ /* 0x0003e2000c101904 */
[----:B------:R-:W-:Y:S02]  /*6eee0*/  ISETP.GE.AND P0, PT, R26, c[0x0][0x17c], PT ;  /* 0x00005f001a007a0c */ /* 0x000fe40003f06270 */
[----:B------:R-:W-:Y:S01]  /*6eef0*/  ISETP.LT.AND P2, PT, R183, c[0x0][0x178], !P2 ;  /* 0x00005e00b7007a0c */ /* 0x000fe20005741270 */
[----:B------:R1:W-:Y:S01]  /*6ef00*/  @P3 STG.E [R16.64], R31 ;  /* 0x0000001f10003986 */ /* 0x0003e2000c101904 */
[----:B------:R-:W-:Y:S01]  /*6ef10*/  ISETP.LT.AND P3, PT, R211, c[0x0][0x178], !P0 ;  /* 0x00005e00d3007a0c */ /* 0x000fe20004761270 */
[C---:B-1----:R-:W-:Y:S01]  /*6ef20*/  IMAD.WIDE R2, R23.reuse, 0x4, R4 ;  /* 0x0000000417027825 */ /* 0x042fe200078e0204 */
[----:B------:R-:W-:-:S04]  /*6ef30*/  IADD3 R21, R23, c[0x0][0x198], RZ ;  /* 0x0000660017157a10 */ /* 0x000fc80007ffe0ff */
[----:B------:R1:W-:Y:S01]  /*6ef40*/  @P4 STG.E [R2.64], R56 ;  /* 0x0000003802004986 */ /* 0x0003e2000c101904 */
[----:B------:R-:W-:Y:S01]  /*6ef50*/  ISETP.LT.AND P4, PT, R202, c[0x0][0x178], !P0 ;  /* 0x00005e00ca007a0c */ /* 0x000fe20004781270 */
[----:B------:R-:W-:-:S04]  /*6ef60*/  IMAD.WIDE R16, R23, 0x4, R218 ;  /* 0x0000000417107825 */ /* 0x000fc800078e02da */
[----:B------:R-:W-:Y:S01]  /*6ef70*/  IMAD.WIDE R18, R23, 0x4, R216 ;  /* 0x0000000417127825 */ /* 0x000fe200078e02d8 */
[----:B------:R1:W-:Y:S01]  /*6ef80*/  @P5 STG.E [R16.64], R72 ;  /* 0x0000004810005986 */ /* 0x0003e2000c101904 */
[----:B------:R-:W-:-:S03]  /*6ef90*/  ISETP.LT.AND P5, PT, R203, c[0x0][0x178], !P0 ;  /* 0x00005e00cb007a0c */ /* 0x000fc600047a1270 */
[----:B------:R1:W-:Y:S02]  /*6efa0*/  @P6 STG.E [R18.64], R88 ;  /* 0x0000005812006986 */ /* 0x0003e4000c101904 */
[----:B-1----:R-:W-:Y:S01]  /*6efb0*/  IMAD.WIDE R2, R23, 0x4, R6 ;  /* 0x0000000417027825 */ /* 0x002fe200078e0206 */
[----:B------:R-:W-:-:S03]  /*6efc0*/  ISETP.LT.AND P0, PT, R183, c[0x0][0x178], !P0 ;  /* 0x00005e00b7007a0c */ /* 0x000fc60004701270 */
[C---:B------:R-:W-:Y:S01]  /*6efd0*/  IMAD.WIDE R16, R21.reuse, 0x4, R4 ;  /* 0x0000000415107825 */ /* 0x040fe200078e0204 */
[----:B------:R1:W-:Y:S03]  /*6efe0*/  @P2 STG.E [R2.64], R104 ;  /* 0x0000006802002986 */ /* 0x0003e6000c101904 */
[C---:B------:R-:W-:Y:S01]  /*6eff0*/  IMAD.WIDE R18, R21.reuse, 0x4, R218 ;  /* 0x0000000415127825 */ /* 0x040fe200078e02da */
[----:B------:R1:W-:Y:S01]  /*6f000*/  @P3 STG.E [R16.64], R57 ;  /* 0x0000003910003986 */ /* 0x0003e2000c101904 */
[----:B------:R-:W-:-:S03]  /*6f010*/  IADD3 R23, R21, c[0x0][0x198], RZ ;  /* 0x0000660015177a10 */ /* 0x000fc60007ffe0ff */
[----:B------:R1:W-:Y:S02]  /*6f020*/  @P4 STG.E [R18.64], R73 ;  /* 0x0000004912004986 */ /* 0x0003e4000c101904 */
[----:B-1----:R-:W-:-:S04]  /*6f030*/  IMAD.WIDE R2, R21, 0x4, R216 ;  /* 0x0000000415027825 */ /* 0x002fc800078e02d8 */
[----:B------:R-:W-:Y:S01]  /*6f040*/  IMAD.WIDE R16, R21, 0x4, R6 ;  /* 0x0000000415107825 */ /* 0x000fe200078e0206 */
[----:B------:R1:W-:Y:S03]  /*6f050*/  @P5 STG.E [R2.64], R89 ;  /* 0x0000005902005986 */ /* 0x0003e6000c101904 */
[C---:B------:R-:W-:Y:S01]  /*6f060*/  IMAD.WIDE R18, R23.reuse, 0x4, R4 ;  /* 0x0000000417127825 */ /* 0x040fe200078e0204 */
[----:B------:R1:W-:Y:S03]  /*6f070*/  @P0 STG.E [R16.64], R105 ;  /* 0x0000006910000986 */ /* 0x0003e6000c101904 */
[----:B-1----:R-:W-:-:S04]  /*6f080*/  IMAD.WIDE R2, R23, 0x4, R218 ;  /* 0x0000000417027825 */ /* 0x002fc800078e02da */
[C---:B------:R-:W-:Y:S01]  /*6f090*/  IMAD.WIDE R16, R23.reuse, 0x4, R216 ;  /* 0x0000000417107825 */ /* 0x040fe200078e02d8 */
[----:B------:R-:W-:Y:S02]  /*6f0a0*/  IADD3 R21, R23, c[0x0][0x198], RZ ;  /* 0x0000660017157a10 */ /* 0x000fe40007ffe0ff */
[----:B----4-:R-:W-:-:S04]  /*6f0b0*/  ISETP.GE.AND P1, PT, R25, c[0x0][0x17c], PT ;  /* 0x00005f0019007a0c */ /* 0x010fc80003f26270 */
[----:B------:R-:W-:Y:S02]  /*6f0c0*/  ISETP.LT.AND P6, PT, R211, c[0x0][0x178], !P1 ;  /* 0x00005e00d3007a0c */ /* 0x000fe40004fc1270 */
[----:B------:R-:W-:Y:S02]  /*6f0d0*/  ISETP.LT.AND P4, PT, R202, c[0x0][0x178], !P1 ;  /* 0x00005e00ca007a0c */ /* 0x000fe40004f81270 */
[----:B------:R-:W-:Y:S02]  /*6f0e0*/  ISETP.LT.AND P3, PT, R203, c[0x0][0x178], !P1 ;  /* 0x00005e00cb007a0c */ /* 0x000fe40004f61270 */
[----:B------:R-:W-:-:S07]  /*6f0f0*/  ISETP.LT.AND P1, PT, R183, c[0x0][0x178], !P1 ;  /* 0x00005e00b7007a0c */ /* 0x000fce0004f21270 */
[----:B------:R-:W-:Y:S04]  /*6f100*/  @P6 STG.E [R18.64], R52 ;  /* 0x0000003412006986 */ /* 0x000fe8000c101904 */
[----:B------:R1:W-:Y:S04]  /*6f110*/  @P4 STG.E [R2.64], R68 ;  /* 0x0000004402004986 */ /* 0x0003e8000c101904 */
[----:B------:R4:W-:Y:S01]  /*6f120*/  @P3 STG.E [R16.64], R84 ;  /* 0x0000005410003986 */ /* 0x0009e2000c101904 */
[----:B-1----:R-:W-:Y:S01]  /*6f130*/  IMAD.WIDE R2, R23, 0x4, R6 ;  /* 0x0000000417027825 */ /* 0x002fe200078e0206 */
[----:B---3--:R-:W-:-:S02]  /*6f140*/  ISETP.GE.AND P2, PT, R24, c[0x0][0x17c], PT ;  /* 0x00005f0018007a0c */ /* 0x008fc40003f46270 */
[----:B------:R-:W3:Y:S02]  /*6f150*/  LDL.LU R24, [R1+0x25b4] ;  /* 0x0025b40001187983 */ /* 0x000ee40000300800 */
[----:B------:R-:W-:Y:S02]  /*6f160*/  ISETP.LT.AND P5, PT, R211, c[0x0][0x178], !P2 ;  /* 0x00005e00d3007a0c */ /* 0x000fe400057a1270 */
[----:B------:R-:W-:Y:S02]  /*6f170*/  ISETP.LT.AND P6, PT, R202, c[0x0][0x178], !P2 ;  /* 0x00005e00ca007a0c */ /* 0x000fe400057c1270 */
[----:B------:R-:W-:Y:S01]  /*6f180*/  ISETP.LT.AND P3, PT, R203, c[0x0][0x178], !P2 ;  /* 0x00005e00cb007a0c */ /* 0x000fe20005761270 */
[C---:B----4-:R-:W-:Y:S01]  /*6f190*/  IMAD.WIDE R16, R21.reuse, 0x4, R4 ;  /* 0x0000000415107825 */ /* 0x050fe200078e0204 */
[----:B------:R1:W-:Y:S03]  /*6f1a0*/  @P1 STG.E [R2.64], R100 ;  /* 0x0000006402001986 */ /* 0x0003e6000c101904 */
[----:B------:R-:W-:Y:S01]  /*6f1b0*/  IMAD.WIDE R18, R21, 0x4, R218 ;  /* 0x0000000415127825 */ /* 0x000fe200078e02da */
[----:B------:R-:W-:-:S03]  /*6f1c0*/  ISETP.LT.AND P4, PT, R183, c[0x0][0x178], !P2 ;  /* 0x00005e00b7007a0c */ /* 0x000fc60005781270 */
[----:B------:R4:W-:Y:S01]  /*6f1d0*/  @P5 STG.E [R16.64], R53 ;  /* 0x0000003510005986 */ /* 0x0009e2000c101904 */
[----:B-1----:R-:W-:-:S03]  /*6f1e0*/  IMAD.WIDE R2, R21, 0x4, R216 ;  /* 0x0000000415027825 */ /* 0x002fc600078e02d8 */
[----:B------:R-:W-:Y:S04]  /*6f1f0*/  @P6 STG.E [R18.64], R69 ;  /* 0x0000004512006986 */ /* 0x000fe8000c101904 */
[----:B------:R1:W-:Y:S01]  /*6f200*/  @P3 STG.E [R2.64], R85 ;  /* 0x0000005502003986 */ /* 0x0003e2000c101904 */
[----:B--2---:R-:W-:-:S03]  /*6f210*/  ISETP.GE.AND P0, PT, R22, c[0x0][0x17c], PT ;  /* 0x00005f0016007a0c */ /* 0x004fc60003f06270 */
[----:B------:R-:W2:Y:S01]  /*6f220*/  LDL.LU R22, [R1+0x259c] ;  /* 0x00259c0001167983 */ /* 0x000ea20000300800 */
[----:B------:R-:W-:-:S03]  /*6f230*/  ISETP.GE.AND P2, PT, R20, c[0x0][0x17c], PT ;  /* 0x00005f0014007a0c */ /* 0x000fc60003f46270 */
[----:B------:R-:W2:Y:S01]  /*6f240*/  LDL.LU R20, [R1+0x25b0] ;  /* 0x0025b00001147983 */ /* 0x000ea20000300800 */
[----:B------:R-:W-:-:S03]  /*6f250*/  ISETP.GE.AND P3, PT, R0, c[0x0][0x17c], PT ;  /* 0x00005f0000007a0c */ /* 0x000fc60003f66270 */
[----:B------:R-:W2:Y:S01]  /*6f260*/  LDL.LU R0, [R1+0x25ac] ;  /* 0x0025ac0001007983 */ /* 0x000ea20000300800 */
[----:B------:R-:W-:Y:S01]  /*6f270*/  ISETP.LT.AND P1, PT, R211, c[0x0][0x178], !P0 ;  /* 0x00005e00d3007a0c */ /* 0x000fe20004721270 */
[C---:B----4-:R-:W-:Y:S01]  /*6f280*/  IMAD.WIDE R16, R21.reuse, 0x4, R6 ;  /* 0x0000000415107825 */ /* 0x050fe200078e0206 */
[----:B------:R-:W-:Y:S01]  /*6f290*/  IADD3 R21, R21, c[0x0][0x198], RZ ;  /* 0x0000660015157a10 */ /* 0x000fe20007ffe0ff */
[----:B------:R-:W4:Y:S01]  /*6f2a0*/  LDL.LU R30, [R1+0x25a8] ;  /* 0x0025a800011e7983 */ /* 0x000f220000300800 */
[----:B------:R-:W-:Y:S02]  /*6f2b0*/  ISETP.LT.AND P5, PT, R202, c[0x0][0x178], !P0 ;  /* 0x00005e00ca007a0c */ /* 0x000fe400047a1270 */
[----:B------:R-:W-:Y:S01]  /*6f2c0*/  ISETP.LT.AND P6, PT, R203, c[0x0][0x178], !P0 ;  /* 0x00005e00cb007a0c */ /* 0x000fe200047c1270 */
[----:B-1----:R-:W-:Y:S01]  /*6f2d0*/  IMAD.WIDE R2, R21, 0x4, R4 ;  /* 0x0000000415027825 */ /* 0x002fe200078e0204 */
[----:B------:R1:W-:Y:S01]  /*6f2e0*/  @P4 STG.E [R16.64], R101 ;  /* 0x0000006510004986 */ /* 0x0003e2000c101904 */
[----:B------:R-:W-:-:S02]  /*6f2f0*/  ISETP.LT.AND P0, PT, R183, c[0x0][0x178], !P0 ;  /* 0x00005e00b7007a0c */ /* 0x000fc40004701270 */
[----:B------:R-:W-:Y:S01]  /*6f300*/  ISETP.LT.AND P4, PT, R211, c[0x0][0x178], !P2 ;  /* 0x00005e00d3007a0c */ /* 0x000fe20005781270 */
[C---:B------:R-:W-:Y:S01]  /*6f310*/  IMAD.WIDE R18, R21.reuse, 0x4, R216 ;  /* 0x0000000415127825 */ /* 0x040fe200078e02d8 */
[----:B------:R1:W-:Y:S01]  /*6f320*/  @P1 STG.E [R2.64], R48 ;  /* 0x0000003002001986 */ /* 0x0003e2000c101904 */
[----:B------:R-:W-:Y:S02]  /*6f330*/  ISETP.LT.AND P1, PT, R202, c[0x0][0x178], !P2 ;  /* 0x00005e00ca007a0c */ /* 0x000fe40005721270 */
[C---:B------:R-:W-:Y:S01]  /*6f340*/  IADD3 R23, R21.reuse, c[0x0][0x198], RZ ;  /* 0x0000660015177a10 */ /* 0x040fe20007ffe0ff */
[----:B------:R-:W4:Y:S01]  /*6f350*/  LDL.LU R28, [R1+0x25a4] ;  /* 0x0025a400011c7983 */ /* 0x000f220000300800 */
[----:B-1----:R-:W-:-:S03]  /*6f360*/  IMAD.WIDE R16, R21, 0x4, R218 ;  /* 0x0000000415107825 */ /* 0x002fc600078e02da */
[----:B------:R-:W4:Y:S04]  /*6f370*/  LDL.LU R26, [R1+0x2580] ;  /* 0x00258000011a7983 */ /* 0x000f280000300800 */
[----:B------:R1:W-:Y:S01]  /*6f380*/  @P5 STG.E [R16.64], R64 ;  /* 0x0000004010005986 */ /* 0x0003e2000c101904 */
[----:B------:R-:W-:Y:S01]  /*6f390*/  IMAD.WIDE R2, R21, 0x4, R6 ;  /* 0x0000000415027825 */ /* 0x000fe200078e0206 */
[----:B------:R-:W-:Y:S02]  /*6f3a0*/  ISETP.LT.AND P5, PT, R203, c[0x0][0x178], !P2 ;  /* 0x00005e00cb007a0c */ /* 0x000fe400057a1270 */
[----:B------:R1:W-:Y:S01]  /*6f3b0*/  @P6 STG.E [R18.64], R80 ;  /* 0x0000005012006986 */ /* 0x0003e2000c101904 */
[----:B------:R-:W-:Y:S02]  /*6f3c0*/  ISETP.LT.AND P2, PT, R183, c[0x0][0x178], !P2 ;  /* 0x00005e00b7007a0c */ /* 0x000fe40005741270 */
[----:B------:R-:W-:Y:S01]  /*6f3d0*/  ISETP.LT.AND P6, PT, R211, c[0x0][0x178], !P3 ;  /* 0x00005e00d3007a0c */ /* 0x000fe20005fc1270 */
[----:B------:R1:W-:Y:S02]  /*6f3e0*/  @P0 STG.E [R2.64], R96 ;  /* 0x0000006002000986 */ /* 0x0003e4000c101904 */
[----:B-1----:R-:W-:-:S04]  /*6f3f0*/  IMAD.WIDE R16, R23, 0x4, R4 ;  /* 0x0000000417107825 */ /* 0x002fc800078e0204 */
[----:B------:R-:W-:Y:S01]  /*6f400*/  IMAD.WIDE R18, R23, 0x4, R218 ;  /* 0x0000000417127825 */ /* 0x000fe200078e02da */
[----:B------:R1:W-:Y:S01]  /*6f410*/  @P4 STG.E [R16.64], R49 ;  /* 0x0000003110004986 */ /* 0x0003e2000c101904 */
[----:B------:R-:W-:-:S03]  /*6f420*/  ISETP.LT.AND P4, PT, R202, c[0x0][0x178], !P3 ;  /* 0x00005e00ca007a0c */ /* 0x000fc60005f81270 */
[----:B------:R1:W-:Y:S01]  /*6f430*/  @P1 STG.E [R18.64], R65 ;  /* 0x0000004112001986 */ /* 0x0003e2000c101904 */
[----:B------:R-:W-:Y:S01]  /*6f440*/  ISETP.LT.AND P1, PT, R203, c[0x0][0x178], !P3 ;  /* 0x00005e00cb007a0c */ /* 0x000fe20005f21270 */
[C---:B------:R-:W-:Y:S01]  /*6f450*/  IMAD.WIDE R2, R23.reuse, 0x4, R216 ;  /* 0x0000000417027825 */ /* 0x040fe200078e02d8 */
[----:B------:R-:W-:-:S03]  /*6f460*/  IADD3 R21, R23, c[0x0][0x198], RZ ;  /* 0x0000660017157a10 */ /* 0x000fc60007ffe0ff */
[----:B-1----:R-:W-:Y:S01]  /*6f470*/  IMAD.WIDE R16, R23, 0x4, R6 ;  /* 0x0000000417107825 */ /* 0x002fe200078e0206 */
[----:B------:R1:W-:Y:S01]  /*6f480*/  @P5 STG.E [R2.64], R81 ;  /* 0x0000005102005986 */ /* 0x0003e2000c101904 */
[----:B------:R-:W-:Y:S02]  /*6f490*/  ISETP.LT.AND P3, PT, R183, c[0x0][0x178], !P3 ;  /* 0x00005e00b7007a0c */ /* 0x000fe40005f61270 */
[C---:B------:R-:W-:Y:S01]  /*6f4a0*/  IMAD.WIDE R18, R21.reuse, 0x4, R4 ;  /* 0x0000000415127825 */ /* 0x040fe200078e0204 */
[----:B------:R1:W-:Y:S04]  /*6f4b0*/  @P2 STG.E [R16.64], R97 ;  /* 0x0000006110002986 */ /* 0x0003e8000c101904 */
[----:B------:R1:W-:Y:S02]  /*6f4c0*/  @P6 STG.E [R18.64], R44 ;  /* 0x0000002c12006986 */ /* 0x0003e4000c101904 */
[----:B-1----:R-:W-:-:S04]  /*6f4d0*/  IMAD.WIDE R2, R21, 0x4, R218 ;  /* 0x0000000415027825 */ /* 0x002fc800078e02da */
[C---:B------:R-:W-:Y:S01]  /*6f4e0*/  IMAD.WIDE R16, R21.reuse, 0x4, R216 ;  /* 0x0000000415107825 */ /* 0x040fe200078e02d8 */
[----:B------:R1:W-:Y:S01]  /*6f4f0*/  @P4 STG.E [R2.64], R60 ;  /* 0x0000003c02004986 */ /* 0x0003e2000c101904 */
[----:B------:R-:W-:-:S03]  /*6f500*/  IADD3 R23, R21, c[0x0][0x198], RZ ;  /* 0x0000660015177a10 */ /* 0x000fc60007ffe0ff */
[----:B------:R1:W-:Y:S02]  /*6f510*/  @P1 STG.E [R16.64], R76 ;  /* 0x0000004c10001986 */ /* 0x0003e4000c101904 */
[----:B------:R-:W-:-:S04]  /*6f520*/  IMAD.WIDE R18, R23, 0x4, R218 ;  /* 0x0000000417127825 */ /* 0x000fc800078e02da */
[----:B-1----:R-:W-:-:S04]  /*6f530*/  IMAD.WIDE R2, R21, 0x4, R6 ;  /* 0x0000000415027825 */ /* 0x002fc800078e0206 */
[C---:B------:R-:W-:Y:S01]  /*6f540*/  IMAD.WIDE R16, R23.reuse, 0x4, R4 ;  /* 0x0000000417107825 */ /* 0x040fe200078e0204 */
[----:B------:R1:W-:Y:S03]  /*6f550*/  @P3 STG.E [R2.64], R92 ;  /* 0x0000005c02003986 */ /* 0x0003e6000c101904 */
[----:B-1----:R-:W-:Y:S01]  /*6f560*/  IMAD.WIDE R2, R23, 0x4, R216 ;  /* 0x0000000417027825 */ /* 0x002fe200078e02d8 */
[----:B---3--:R-:W-:-:S04]  /*6f570*/  ISETP.GE.AND P0, PT, R24, c[0x0][0x17c], PT ;  /* 0x00005f0018007a0c */ /* 0x008fc80003f06270 */
[----:B------:R-:W-:Y:S02]  /*6f580*/  ISETP.LT.AND P5, PT, R211, c[0x0][0x178], !P0 ;  /* 0x00005e00d3007a0c */ /* 0x000fe400047a1270 */
[----:B------:R-:W-:Y:S02]  /*6f590*/  ISETP.LT.AND P6, PT, R202, c[0x0][0x178], !P0 ;  /* 0x00005e00ca007a0c */ /* 0x000fe400047c1270 */
[----:B------:R-:W-:-:S09]  /*6f5a0*/  ISETP.LT.AND P1, PT, R203, c[0x0][0x178], !P0 ;  /* 0x00005e00cb007a0c */ /* 0x000fd20004721270 */
[----:B------:R1:W-:Y:S04]  /*6f5b0*/  @P5 STG.E [R16.64], R45 ;  /* 0x0000002d10005986 */ /* 0x0003e8000c101904 */
[----:B------:R3:W-:Y:S04]  /*6f5c0*/  @P6 STG.E [R18.64], R61 ;  /* 0x0000003d12006986 */ /* 0x0007e8000c101904 */
[----:B------:R-:W-:Y:S01]  /*6f5d0*/  @P1 STG.E [R2.64], R77 ;  /* 0x0000004d02001986 */ /* 0x000fe2000c101904 */
[----:B--2---:R-:W-:-:S03]  /*6f5e0*/  ISETP.GE.AND P1, PT, R0, c[0x0][0x17c], PT ;  /* 0x00005f0000007a0c */ /* 0x004fc60003f26270 */
[----:B------:R-:W2:Y:S01]  /*6f5f0*/  LDL.LU R0, [R1+0x257c] ;  /* 0x00257c0001007983 */ /* 0x000ea20000300800 */
[----:B------:R-:W-:Y:S02]  /*6f600*/  ISETP.GE.AND P2, PT, R22, c[0x0][0x17c], PT ;  /* 0x00005f0016007a0c */ /* 0x000fe40003f46270 */
[----:B------:R-:W-:Y:S02]  /*6f610*/  ISETP.LT.AND P0, PT, R183, c[0x0][0x178], !P0 ;  /* 0x00005e00b7007a0c */ /* 0x000fe40004701270 */
[----:B------:R-:W-:Y:S02]  /*6f620*/  ISETP.LT.AND P3, PT, R211, c[0x0][0x178], !P2 ;  /* 0x00005e00d3007a0c */ /* 0x000fe40005761270 */
[C---:B------:R-:W-:Y:S01]  /*6f630*/  IADD3 R25, R23.reuse, c[0x0][0x198], RZ ;  /* 0x0000660017197a10 */ /* 0x040fe20007ffe0ff */
[----:B-1----:R-:W-:Y:S01]  /*6f640*/  IMAD.WIDE R16, R23, 0x4, R6 ;  /* 0x0000000417107825 */ /* 0x002fe200078e0206 */
[----:B------:R-:W-:-:S03]  /*6f650*/  ISETP.GE.AND P4, PT, R20, c[0x0][0x17c], PT ;  /* 0x00005f0014007a0c */ /* 0x000fc60003f86270 */
[----:B------:R-:W-:Y:S01]  /*6f660*/  IMAD.WIDE R22, R25, 0x4, R4 ;  /* 0x0000000419167825 */ /* 0x000fe200078e0204 */
[C---:B------:R-:W-:Y:S02]  /*6f670*/  ISETP.LT.AND P5, PT, R202.reuse, c[0x0][0x178], !P2 ;  /* 0x00005e00ca007a0c */ /* 0x040fe400057a1270 */
[----:B------:R-:W-:Y:S01]  /*6f680*/  ISETP.LT.AND P6, PT, R203, c[0x0][0x178], !P2 ;  /* 0x00005e00cb007a0c */ /* 0x000fe200057c1270 */
[----:B------:R1:W-:Y:S01]  /*6f690*/  @P0 STG.E [R16.64], R93 ;  /* 0x0000005d10000986 */ /* 0x0003e2000c101904 */
[----:B------:R-:W-:Y:S02]  /*6f6a0*/  ISETP.LT.AND P2, PT, R183, c[0x0][0x178], !P2 ;  /* 0x00005e00b7007a0c */ /* 0x000fe40005741270 */
[----:B------:R-:W-:Y:S01]  /*6f6b0*/  ISETP.LT.AND P0, PT, R211, c[0x0][0x178], !P4 ;  /* 0x00005e00d3007a0c */ /* 0x000fe20006701270 */
[----:B------:R-:W-:Y:S01]  /*6f6c0*/  @P3 STG.E [R22.64], R58 ;  /* 0x0000003a16003986 */ /* 0x000fe2000c101904 */
[----:B------:R-:W-:Y:S02]  /*6f6d0*/  ISETP.LT.AND P3, PT, R202, c[0x0][0x178], !P4 ;  /* 0x00005e00ca007a0c */ /* 0x000fe40006761270 */
[C---:B------:R-:W-:Y:S01]  /*6f6e0*/  IADD3 R27, R25.reuse, c[0x0][0x198], RZ ;  /* 0x00006600191b7a10 */ /* 0x040fe20007ffe0ff */
[----:B------:R-:W-:-:S04]  /*6f6f0*/  IMAD.WIDE R20, R25, 0x4, R218 ;  /* 0x0000000419147825 */ /* 0x000fc800078e02da */
[C---:B---3--:R-:W-:Y:S01]  /*6f700*/  IMAD.WIDE R18, R25.reuse, 0x4, R216 ;  /* 0x0000000419127825 */ /* 0x048fe200078e02d8 */
[----:B------:R-:W-:Y:S03]  /*6f710*/  @P5 STG.E [R20.64], R74 ;  /* 0x0000004a14005986 */ /* 0x000fe6000c101904 */
[----:B-1----:R-:W-:Y:S01]  /*6f720*/  IMAD.WIDE R16, R25, 0x4, R6 ;  /* 0x0000000419107825 */ /* 0x002fe200078e0206 */
[----:B------:R1:W-:Y:S03]  /*6f730*/  @P6 STG.E [R18.64], R90 ;  /* 0x0000005a12006986 */ /* 0x0003e6000c101904 */
[----:B------:R-:W-:Y:S01]  /*6f740*/  IMAD.WIDE R24, R27, 0x4, R4 ;  /* 0x000000041b187825 */ /* 0x000fe200078e0204 */
[----:B------:R-:W-:-:S03]  /*6f750*/  ISETP.LT.AND P5, PT, R203, c[0x0][0x178], !P4 ;  /* 0x00005e00cb007a0c */ /* 0x000fc600067a1270 */
[----:B------:R-:W-:Y:S01]  /*6f760*/  IMAD.WIDE R2, R27, 0x4, R218 ;  /* 0x000000041b027825 */ /* 0x000fe200078e02da */
[----:B------:R-:W-:Y:S01]  /*6f770*/  @P2 STG.E [R16.64], R106 ;  /* 0x0000006a10002986 */ /* 0x000fe2000c101904 */
[----:B------:R-:W-:Y:S02]  /*6f780*/  ISETP.LT.AND P4, PT, R183, c[0x0][0x178], !P4 ;  /* 0x00005e00b7007a0c */ /* 0x000fe40006781270 */
[----:B------:R-:W-:Y:S01]  /*6f790*/  ISETP.LT.AND P6, PT, R211, c[0x0][0x178], !P1 ;  /* 0x00005e00d3007a0c */ /* 0x000fe20004fc1270 */
[----:B------:R-:W-:Y:S01]  /*6f7a0*/  @P0 STG.E [R24.64], R59 ;  /* 0x0000003b18000986 */ /* 0x000fe2000c101904 */
[----:B------:R-:W-:-:S03]  /*6f7b0*/  ISETP.LT.AND P2, PT, R203, c[0x0][0x178], !P1 ;  /* 0x00005e00cb007a0c */ /* 0x000fc60004f41270 */
[----:B------:R3:W-:Y:S01]  /*6f7c0*/  @P3 STG.E [R2.64], R75 ;  /* 0x0000004b02003986 */ /* 0x0007e2000c101904 */
[----:B------:R-:W-:Y:S02]  /*6f7d0*/  ISETP.LT.AND P3, PT, R202, c[0x0][0x178], !P1 ;  /* 0x00005e00ca007a0c */ /* 0x000fe40004f61270 */
[C---:B------:R-:W-:Y:S01]  /*6f7e0*/  IADD3 R29, R27.reuse, c[0x0][0x198], RZ ;  /* 0x000066001b1d7a10 */ /* 0x040fe20007ffe0ff */
[C---:B-1----:R-:W-:Y:S01]  /*6f7f0*/  IMAD.WIDE R18, R27.reuse, 0x4, R216 ;  /* 0x000000041b127825 */ /* 0x042fe200078e02d8 */
[----:B----4-:R-:W-:Y:S02]  /*6f800*/  ISETP.GE.AND P0, PT, R30, c[0x0][0x17c], PT ;  /* 0x00005f001e007a0c */ /* 0x010fe40003f06270 */
[----:B------:R-:W4:Y:S01]  /*6f810*/  LDL.LU R30, [R1+0x2574] ;  /* 0x00257400011e7983 */ /* 0x000f220000300800 */
[----:B------:R-:W-:-:S04]  /*6f820*/  IMAD.WIDE R20, R27, 0x4, R6 ;  /* 0x000000041b147825 */ /* 0x000fc800078e0206 */
[C---:B------:R-:W-:Y:S01]  /*6f830*/  IMAD.WIDE R22, R29.reuse, 0x4, R4 ;  /* 0x000000041d167825 */ /* 0x040fe200078e0204 */
[----:B------:R1:W-:Y:S03]  /*6f840*/  @P5 STG.E [R18.64], R91 ;  /* 0x0000005b12005986 */ /* 0x0003e6000c101904 */
[C---:B---3--:R-:W-:Y:S01]  /*6f850*/  IMAD.WIDE R2, R29.reuse, 0x4, R218 ;  /* 0x000000041d027825 */ /* 0x048fe200078e02da */
[----:B------:R3:W-:Y:S03]  /*6f860*/  @P4 STG.E [R20.64], R107 ;  /* 0x0000006b14004986 */ /* 0x0007e6000c101904 */
[----:B------:R-:W-:Y:S01]  /*6f870*/  IMAD.WIDE R16, R29, 0x4, R216 ;  /* 0x000000041d107825 */ /* 0x000fe200078e02d8 */
[----:B------:R1:W-:Y:S01]  /*6f880*/  @P6 STG.E [R22.64], R54 ;  /* 0x0000003616006986 */ /* 0x0003e2000c101904 */
[----:B------:R-:W-:-:S02]  /*6f890*/  ISETP.LT.AND P4, PT, R183, c[0x0][0x178], !P1 ;  /* 0x00005e00b7007a0c */ /* 0x000fc40004f81270 */
[----:B------:R-:W-:Y:S01]  /*6f8a0*/  ISETP.LT.AND P5, PT, R211, c[0x0][0x178], !P0 ;  /* 0x00005e00d3007a0c */ /* 0x000fe200047a1270 */
[----:B------:R3:W-:Y:S01]  /*6f8b0*/  @P3 STG.E [R2.64], R70 ;  /* 0x0000004602003986 */ /* 0x0007e2000c101904 */
[----:B------:R-:W-:-:S03]  /*6f8c0*/  ISETP.LT.AND P6, PT, R202, c[0x0][0x178], !P0 ;  /* 0x00005e00ca007a0c */ /* 0x000fc600047c1270 */
[----:B------:R2:W-:Y:S01]  /*6f8d0*/  @P2 STG.E [R16.64], R86 ;  /* 0x0000005610002986 */ /* 0x0005e2000c101904 */
[----:B------:R-:W-:Y:S02]  /*6f8e0*/  ISETP.LT.AND P2, PT, R203, c[0x0][0x178], !P0 ;  /* 0x00005e00cb007a0c */ /* 0x000fe40004741270 */
[C---:B------:R-:W-:Y:S01]  /*6f8f0*/  IADD3 R25, R29.reuse, c[0x0][0x198], RZ ;  /* 0x000066001d197a10 */ /* 0x040fe20007ffe0ff */
[----:B-1----:R-:W-:-:S04]  /*6f900*/  IMAD.WIDE R18, R29, 0x4, R6 ;  /* 0x000000041d127825 */ /* 0x002fc800078e0206 */
[C---:B---3--:R-:W-:Y:S01]  /*6f910*/  IMAD.WIDE R20, R25.reuse, 0x4, R4 ;  /* 0x0000000419147825 */ /* 0x048fe200078e0204 */
[----:B------:R1:W-:Y:S03]  /*6f920*/  @P4 STG.E [R18.64], R102 ;  /* 0x0000006612004986 */ /* 0x0003e6000c101904 */
[C---:B------:R-:W-:Y:S01]  /*6f930*/  IMAD.WIDE R22, R25.reuse, 0x4, R218 ;  /* 0x0000000419167825 */ /* 0x040fe200078e02da */
[----:B------:R3:W-:Y:S03]  /*6f940*/  @P5 STG.E [R20.64], R55 ;  /* 0x0000003714005986 */ /* 0x0007e6000c101904 */
[----:B------:R-:W-:Y:S01]  /*6f950*/  IMAD.WIDE R2, R25, 0x4, R216 ;  /* 0x0000000419027825 */ /* 0x000fe200078e02d8 */
[----:B------:R-:W-:Y:S01]  /*6f960*/  ISETP.GE.AND P1, PT, R28, c[0x0][0x17c], PT ;  /* 0x00005f001c007a0c */ /* 0x000fe20003f26270 */
[----:B------:R1:W-:Y:S01]  /*6f970*/  @P6 STG.E [R22.64], R71 ;  /* 0x0000004716006986 */ /* 0x0003e2000c101904 */
[----:B------:R-:W-:-:S02]  /*6f980*/  ISETP.LT.AND P3, PT, R183, c[0x0][0x178], !P0 ;  /* 0x00005e00b7007a0c */ /* 0x000fc40004761270 */
[----:B------:R-:W-:Y:S01]  /*6f990*/  ISETP.GE.AND P0, PT, R26, c[0x0][0x17c], PT ;  /* 0x00005f001a007a0c */ /* 0x000fe20003f06270 */
[----:B------:R1:W-:Y:S04]  /*6f9a0*/  @P2 STG.E [R2.64], R87 ;  /* 0x0000005702002986 */ /* 0x0003e8000c101904 */
[----:B------:R-:W4:Y:S04]  /*6f9b0*/  LDL.LU R28, [R1+0x2570] ;  /* 0x00257000011c7983 */ /* 0x000f280000300800 */
[----:B------:R-:W4:Y:S01]  /*6f9c0*/  LDL.LU R26, [R1+0x2560] ;  /* 0x00256000011a7983 */ /* 0x000f220000300800 */
[----:B--2---:R-:W-:-:S03]  /*6f9d0*/  ISETP.GE.AND P2, PT, R0, c[0x0][0x17c], PT ;  /* 0x00005f0000007a0c */ /* 0x004fc60003f46270 */
[----:B------:R-:W2:Y:S01]  /*6f9e0*/  LDL.LU R0, [R1+0x254c] ;  /* 0x00254c0001007983 */ /* 0x000ea20000300800 */
[----:B------:R-:W-:Y:S01]  /*6f9f0*/  ISETP.LT.AND P4, PT, R211, c[0x0][0x178], !P1 ;  /* 0x00005e00d3007a0c */ /* 0x000fe20004f81270 */
[C---:B------:R-:W-:Y:S01]  /*6fa00*/  IMAD.WIDE R16, R25.reuse, 0x4, R6 ;  /* 0x0000000419107825 */ /* 0x040fe200078e0206 */
[----:B------:R-:W-:Y:S02]  /*6fa10*/  IADD3 R25, R25, c[0x0][0x198], RZ ;  /* 0x0000660019197a10 */ /* 0x000fe40007ffe0ff */
[----:B------:R-:W-:-:S03]  /*6fa20*/  ISETP.LT.AND P5, PT, R202, c[0x0][0x178], !P1 ;  /* 0x00005e00ca007a0c */ /* 0x000fc60004fa1270 */
[----:B-1----:R-:W-:Y:S01]  /*6fa30*/  IMAD.WIDE R18, R25, 0x4, R4 ;  /* 0x0000000419127825 */ /* 0x002fe200078e0204 */
[----:B------:R-:W-:Y:S01]  /*6fa40*/  ISETP.LT.AND P6, PT, R203, c[0x0][0x178], !P1 ;  /* 0x00005e00cb007a0c */ /* 0x000fe20004fc1270 */
[----:B------:R1:W-:Y:S01]  /*6fa50*/  @P3 STG.E [R16.64], R103 ;  /* 0x0000006710003986 */ /* 0x0003e2000c101904 */
[----:B------:R-:W-:Y:S02]  /*6fa60*/  ISETP.LT.AND P1, PT, R183, c[0x0][0x178], !P1 ;  /* 0x00005e00b7007a0c */ /* 0x000fe40004f21270 */
[----:B------:R-:W-:Y:S01]  /*6fa70*/  ISETP.LT.AND P3, PT, R211, c[0x0][0x178], !P0 ;  /* 0x00005e00d3007a0c */ /* 0x000fe20004761270 */
[----:B------:R1:W-:Y:S01]  /*6fa80*/  @P4 STG.E [R18.64], R50 ;  /* 0x0000003212004986 */ /* 0x0003e2000c101904 */
[----:B------:R-:W-:Y:S02]  /*6fa90*/  ISETP.LT.AND P4, PT, R202, c[0x0][0x178], !P0 ;  /* 0x00005e00ca007a0c */ /* 0x000fe40004781270 */
[C---:B------:R-:W-:Y:S01]  /*6faa0*/  IADD3 R27, R25.reuse, c[0x0][0x198], RZ ;  /* 0x00006600191b7a10 */ /* 0x040fe20007ffe0ff */
[----:B---3--:R-:W-:-:S04]  /*6fab0*/  IMAD.WIDE R20, R25, 0x4, R218 ;  /* 0x0000000419147825 */ /* 0x008fc800078e02da */
[C---:B------:R-:W-:Y:S01]  /*6fac0*/  IMAD.WIDE R22, R25.reuse, 0x4, R216 ;  /* 0x0000000419167825 */ /* 0x040fe200078e02d8 */
[----:B------:R3:W-:Y:S03]  /*6fad0*/  @P5 STG.E [R20.64], R66 ;  /* 0x0000004214005986 */ /* 0x0007e6000c101904 */
[----:B------:R-:W-:Y:S01]  /*6fae0*/  IMAD.WIDE R2, R25, 0x4, R6 ;  /* 0x0000000419027825 */ /* 0x000fe200078e0206 */
[----:B------:R3:W-:Y:S03]  /*6faf0*/  @P6 STG.E [R22.64], R82 ;  /* 0x0000005216006986 */ /* 0x0007e6000c101904 */
[----:B-1----:R-:W-:Y:S01]  /*6fb00*/  IMAD.WIDE R16, R27, 0x4, R4 ;  /* 0x000000041b107825 */ /* 0x002fe200078e0204 */
[----:B------:R-:W-:-:S03]  /*6fb10*/  ISETP.LT.AND P5, PT, R203, c[0x0][0x178], !P0 ;  /* 0x00005e00cb007a0c */ /* 0x000fc600047a1270 */
[----:B------:R-:W-:Y:S01]  /*6fb20*/  IMAD.WIDE R24, R27, 0x4, R218 ;  /* 0x000000041b187825 */ /* 0x000fe200078e02da */
[----:B------:R1:W-:Y:S01]  /*6fb30*/  @P1 STG.E [R2.64], R98 ;  /* 0x0000006202001986 */ /* 0x0003e2000c101904 */
[----:B------:R-:W-:Y:S02]  /*6fb40*/  ISETP.LT.AND P0, PT, R183, c[0x0][0x178], !P0 ;  /* 0x00005e00b7007a0c */ /* 0x000fe40004701270 */
[----:B------:R-:W-:Y:S01]  /*6fb50*/  ISETP.LT.AND P6, PT, R211, c[0x0][0x178], !P2 ;  /* 0x00005e00d3007a0c */ /* 0x000fe200057c1270 */
[----:B------:R1:W-:Y:S01]  /*6fb60*/  @P3 STG.E [R16.64], R51 ;  /* 0x0000003310003986 */ /* 0x0003e2000c101904 */
[----:B------:R-:W-:-:S03]  /*6fb70*/  ISETP.LT.AND P3, PT, R203, c[0x0][0x178], !P2 ;  /* 0x00005e00cb007a0c */ /* 0x000fc60005761270 */
[----:B------:R1:W-:Y:S01]  /*6fb80*/  @P4 STG.E [R24.64], R67 ;  /* 0x0000004318004986 */ /* 0x0003e2000c101904 */
[----:B------:R-:W-:Y:S02]  /*6fb90*/  ISETP.LT.AND P4, PT, R202, c[0x0][0x178], !P2 ;  /* 0x00005e00ca007a0c */ /* 0x000fe40005781270 */
[C---:B------:R-:W-:Y:S01]  /*6fba0*/  IADD3 R29, R27.reuse, c[0x0][0x198], RZ ;  /* 0x000066001b1d7a10 */ /* 0x040fe20007ffe0ff */
[----:B------:R-:W-:-:S04]  /*6fbb0*/  IMAD.WIDE R18, R27, 0x4, R216 ;  /* 0x000000041b127825 */ /* 0x000fc800078e02d8 */
[----:B---3--:R-:W-:Y:S01]  /*6fbc0*/  IMAD.WIDE R20, R27, 0x4, R6 ;  /* 0x000000041b147825 */ /* 0x008fe200078e0206 */
[----:B------:R3:W-:Y:S03]  /*6fbd0*/  @P5 STG.E [R18.64], R83 ;  /* 0x0000005312005986 */ /* 0x0007e6000c101904 */
[----:B------:R-:W-:Y:S01]  /*6fbe0*/  IMAD.WIDE R22, R29, 0x4, R4 ;  /* 0x000000041d167825 */ /* 0x000fe200078e0204 */
[----:B----4-:R-:W-:-:S03]  /*6fbf0*/  ISETP.GE.AND P1, PT, R30, c[0x0][0x17c], PT ;  /* 0x00005f001e007a0c */ /* 0x010fc60003f26270 */
[C---:B-1----:R-:W-:Y:S01]  /*6fc00*/  IMAD.WIDE R2, R29.reuse, 0x4, R218 ;  /* 0x000000041d027825 */ /* 0x042fe200078e02da */
[----:B------:R1:W-:Y:S03]  /*6fc10*/  @P0 STG.E [R20.64], R99 ;  /* 0x0000006314000986 */ /* 0x0003e6000c101904 */
        /* <DEDUP_REMOVED lines=9> */
[----:B---3--:R-:W-:Y:S01]  /*6fcb0*/  IMAD.WIDE R18, R29, 0x4, R6 ;  /* 0x000000041d127825 */ /* 0x008fe200078e0206 */
[----:B------:R-:W3:Y:S03]  /*6fcc0*/  LDL.LU R30, [R1+0x2548] ;  /* 0x00254800011e7983 */ /* 0x000ee60000300800 */
[C---:B-1----:R-:W-:Y:S01]  /*6fcd0*/  IMAD.WIDE R20, R25.reuse, 0x4, R4 ;  /* 0x0000000419147825 */ /* 0x042fe200078e0204 */
[----:B------:R1:W-:Y:S03]  /*6fce0*/  @P2 STG.E [R18.64], R94 ;  /* 0x0000005e12002986 */ /* 0x0003e6000c101904 */
[C---:B----4-:R-:W-:Y:S01]  /*6fcf0*/  IMAD.WIDE R22, R25.reuse, 0x4, R218 ;  /* 0x0000000419167825 */ /* 0x050fe200078e02da */
[----:B------:R4:W-:Y:S03]  /*6fd00*/  @P5 STG.E [R20.64], R47 ;  /* 0x0000002f14005986 */ /* 0x0009e6000c101904 */
[----:B------:R-:W-:Y:S01]  /*6fd10*/  IMAD.WIDE R2, R25, 0x4, R216 ;  /* 0x0000000419027825 */ /* 0x000fe200078e02d8 */
[----:B------:R1:W-:Y:S04]  /*6fd20*/  @P6 STG.E [R22.64], R63 ;  /* 0x0000003f16006986 */ /* 0x0003e8000c101904 */
[----:B------:R1:W-:Y:S01]  /*6fd30*/  @P3 STG.E [R2.64], R79 ;  /* 0x0000004f02003986 */ /* 0x0003e2000c101904 */
[----:B------:R-:W-:-:S03]  /*6fd40*/  ISETP.GE.AND P0, PT, R28, c[0x0][0x17c], PT ;  /* 0x00005f001c007a0c */ /* 0x000fc60003f06270 */
[----:B------:R-:W3:Y:S01]  /*6fd50*/  LDL.LU R28, [R1+0x2540] ;  /* 0x00254000011c7983 */ /* 0x000ee20000300800 */
[----:B--2---:R-:W-:-:S03]  /*6fd60*/  ISETP.GE.AND P3, PT, R0, c[0x0][0x17c], PT ;  /* 0x00005f0000007a0c */ /* 0x004fc60003f66270 */
[----:B------:R-:W2:Y:S01]  /*6fd70*/  LDL.LU R0, [R1+0x2538] ;  /* 0x0025380001007983 */ /* 0x000ea20000300800 */
[----:B------:R-:W-:Y:S01]  /*6fd80*/  ISETP.LT.AND P4, PT, R183, c[0x0][0x178], !P1 ;  /* 0x00005e00b7007a0c */ /* 0x000fe20004f81270 */
[----:B------:R-:W-:Y:S01]  /*6fd90*/  IMAD.WIDE R16, R25, 0x4, R6 ;  /* 0x0000000419107825 */ /* 0x000fe200078e0206 */
[----:B------:R-:W-:Y:S02]  /*6fda0*/  ISETP.GE.AND P1, PT, R26, c[0x0][0x17c], PT ;  /* 0x00005f001a007a0c */ /* 0x000fe40003f26270 */
[----:B------:R-:W-:Y:S01]  /*6fdb0*/  ISETP.LT.AND P2, PT, R211, c[0x0][0x178], !P0 ;  /* 0x00005e00d3007a0c */ /* 0x000fe20004741270 */
[----:B------:R-:W3:Y:S01]  /*6fdc0*/  LDL.LU R26, [R1+0x2530] ;  /* 0x00253000011a7983 */ /* 0x000ee20000300800 */
[----:B------:R-:W-:Y:S02]  /*6fdd0*/  ISETP.LT.AND P5, PT, R202, c[0x0][0x178], !P0 ;  /* 0x00005e00ca007a0c */ /* 0x000fe400047a1270 */
[----:B------:R-:W-:Y:S02]  /*6fde0*/  ISETP.LT.AND P6, PT, R203, c[0x0][0x178], !P0 ;  /* 0x00005e00cb007a0c */ /* 0x000fe400047c1270 */
[----:B------:R-:W-:-:S02]  /*6fdf0*/  IADD3 R25, R25, c[0x0][0x198], RZ ;  /* 0x0000660019197a10 */ /* 0x000fc40007ffe0ff */
[----:B------:R-:W-:Y:S01]  /*6fe00*/  ISETP.LT.AND P0, PT, R183, c[0x0][0x178], !P0 ;  /* 0x00005e00b7007a0c */ /* 0x000fe20004701270 */
[----:B------:R4:W-:Y:S01]  /*6fe10*/  @P4 STG.E [R16.64], R95 ;  /* 0x0000005f10004986 */ /* 0x0009e2000c101904 */
[----:B------:R-:W-:Y:S01]  /*6fe20*/  ISETP.LT.AND P4, PT, R211, c[0x0][0x178], !P1 ;  /* 0x00005e00d3007a0c */ /* 0x000fe20004f81270 */
[C---:B-1----:R-:W-:Y:S01]  /*6fe30*/  IMAD.WIDE R18, R25.reuse, 0x4, R4 ;  /* 0x0000000419127825 */ /* 0x042fe200078e0204 */
[----:B------:R-:W-:-:S03]  /*6fe40*/  IADD3 R27, R25, c[0x0][0x198], RZ ;  /* 0x00006600191b7a10 */ /* 0x000fc60007ffe0ff */
[C---:B----4-:R-:W-:Y:S01]  /*6fe50*/  IMAD.WIDE R20, R25.reuse, 0x4, R218 ;  /* 0x0000000419147825 */ /* 0x050fe200078e02da */
[----:B------:R1:W-:Y:S03]  /*6fe60*/  @P2 STG.E [R18.64], R120 ;  /* 0x0000007812002986 */ /* 0x0003e6000c101904 */
[----:B------:R-:W-:Y:S01]  /*6fe70*/  IMAD.WIDE R22, R25, 0x4, R216 ;  /* 0x0000000419167825 */ /* 0x000fe200078e02d8 */
[----:B------:R-:W-:-:S03]  /*6fe80*/  ISETP.LT.AND P2, PT, R202, c[0x0][0x178], !P1 ;  /* 0x00005e00ca007a0c */ /* 0x000fc60004f41270 */
[----:B------:R-:W-:Y:S01]  /*6fe90*/  IMAD.WIDE R2, R25, 0x4, R6 ;  /* 0x0000000419027825 */ /* 0x000fe200078e0206 */
        /* <DEDUP_REMOVED lines=11> */
[C---:B-1----:R-:W-:Y:S01]  /*6ff50*/  IMAD.WIDE R18, R27.reuse, 0x4, R216 ;  /* 0x000000041b127825 */ /* 0x042fe200078e02d8 */
[----:B------:R1:W-:Y:S03]  /*6ff60*/  @P2 STG.E [R24.64], R137 ;  /* 0x0000008918002986 */ /* 0x0003e6000c101904 */
[----:B----4-:R-:W-:Y:S01]  /*6ff70*/  IMAD.WIDE R20, R27, 0x4, R6 ;  /* 0x000000041b147825 */ /* 0x010fe200078e0206 */
[----:B------:R4:W-:Y:S03]  /*6ff80*/  @P5 STG.E [R18.64], R153 ;  /* 0x0000009912005986 */ /* 0x0009e6000c101904 */
[C---:B------:R-:W-:Y:S01]  /*6ff90*/  IMAD.WIDE R22, R29.reuse, 0x4, R4 ;  /* 0x000000041d167825 */ /* 0x040fe200078e0204 */
[----:B------:R1:W-:Y:S03]  /*6ffa0*/  @P1 STG.E [R20.64], R169 ;  /* 0x000000a914001986 */ /* 0x0003e6000c101904 */
[----:B------:R-:W-:Y:S01]  /*6ffb0*/  IMAD.WIDE R2, R29, 0x4, R218 ;  /* 0x000000041d027825 */ /* 0x000fe200078e02da */
[----:B------:R1:W-:Y:S04]  /*6ffc0*/  @P6 STG.E [R22.64], R116 ;  /* 0x0000007416006986 */ /* 0x0003e8000c101904 */
[----:B------:R1:W-:Y:S01]  /*6ffd0*/  @P4 STG.E [R2.64], R132 ;  /* 0x0000008402004986 */ /* 0x0003e2000c101904 */
[----:B--2---:R-:W-:-:S03]  /*6ffe0*/  ISETP.GE.AND P4, PT, R0, c[0x0][0x17c], PT ;  /* 0x00005f0000007a0c */ /* 0x004fc60003f86270 */
[----:B------:R-:W2:Y:S01]  /*6fff0*/  LDL.LU R0, [R1+0x2520] ;  /* 0x0025200001007983 */ /* 0x000ea20000300800 */
[----:B------:R-:W-:Y:S01]  /*70000*/  ISETP.LT.AND P2, PT, R203, c[0x0][0x178], !P3 ;  /* 0x00005e00cb007a0c */ /* 0x000fe20005f41270 */
[----:B------:R-:W-:Y:S01]  /*70010*/  IMAD.WIDE R16, R29, 0x4, R216 ;  /* 0x000000041d107825 */ /* 0x000fe200078e02d8 */
[----:B---3--:R-:W-:Y:S02]  /*70020*/  ISETP.GE.AND P0, PT, R30, c[0x0][0x17c], PT ;  /* 0x00005f001e007a0c */ /* 0x008fe40003f06270 */
[----:B------:R-:W-:Y:S02]  /*70030*/  ISETP.LT.AND P3, PT, R183, c[0x0][0x178], !P3 ;  /* 0x00005e00b7007a0c */ /* 0x000fe40005f61270 */
[----:B------:R-:W-:Y:S02]  /*70040*/  ISETP.LT.AND P5, PT, R211, c[0x0][0x178], !P0 ;  /* 0x00005e00d3007a0c */ /* 0x000fe400047a1270 */
[----:B------:R-:W-:Y:S02]  /*70050*/  ISETP.LT.AND P6, PT, R202, c[0x0][0x178], !P0 ;  /* 0x00005e00ca007a0c */ /* 0x000fe400047c1270 */
[----:B-1----:R-:W-:-:S03]  /*70060*/  IADD3 R25, R29, c[0x0][0x198], RZ ;  /* 0x000066001d197a10 */ /* 0x002fc60007ffe0ff */
[----:B------:R1:W-:Y:S01]  /*70070*/  @P2 STG.E [R16.64], R148 ;  /* 0x0000009410002986 */ /* 0x0003e2000c101904 */
[----:B------:R-:W-:Y:S02]  /*70080*/  ISETP.LT.AND P2, PT, R203, c[0x0][0x178], !P0 ;  /* 0x00005e00cb007a0c */ /* 0x000fe40004741270 */
[----:B------:R-:W-:Y:S01]  /*70090*/  ISETP.LT.AND P0, PT, R183, c[0x0][0x178], !P0 ;  /* 0x00005e00b7007a0c */ /* 0x000fe20004701270 */
[----:B----4-:R-:W-:Y:S01]  /*700a0*/  IMAD.WIDE R18, R29, 0x4, R6 ;  /* 0x000000041d127825 */ /* 0x010fe200078e0206 */
[----:B------:R-:W-:Y:S02]  /*700b0*/  ISETP.GE.AND P1, PT, R28, c[0x0][0x17c], PT ;  /* 0x00005f001c007a0c */ /* 0x000fe40003f26270 */
[----:B------:R-:W3:Y:S01]  /*700c0*/  LDL.LU R28, [R1+0x251c] ;  /* 0x00251c00011c7983 */ /* 0x000ee20000300800 */
[----:B------:R-:W-:-:S04]  /*700d0*/  IMAD.WIDE R20, R25, 0x4, R4 ;  /* 0x0000000419147825 */ /* 0x000fc800078e0204 */
[C---:B------:R-:W-:Y:S01]  /*700e0*/  IMAD.WIDE R22, R25.reuse, 0x4, R218 ;  /* 0x0000000419167825 */ /* 0x040fe200078e02da */
[----:B------:R4:W-:Y:S03]  /*700f0*/  @P3 STG.E [R18.64], R164 ;  /* 0x000000a412003986 */ /* 0x0009e6000c101904 */
[----:B------:R-:W-:Y:S01]  /*70100*/  IMAD.WIDE R2, R25, 0x4, R216 ;  /* 0x0000000419027825 */ /* 0x000fe200078e02d8 */
[----:B------:R4:W-:Y:S01]  /*70110*/  @P5 STG.E [R20.64], R117 ;  /* 0x0000007514005986 */ /* 0x0009e2000c101904 */
[----:B------:R-:W-:Y:S02]  /*70120*/  ISETP.LT.AND P3, PT, R211, c[0x0][0x178], !P1 ;  /* 0x00005e00d3007a0c */ /* 0x000fe40004f61270 */
[----:B-1----:R-:W-:Y:S01]  /*70130*/  IMAD.WIDE R16, R25, 0x4, R6 ;  /* 0x0000000419107825 */ /* 0x002fe200078e0206 */
[----:B------:R1:W-:Y:S01]  /*70140*/  @P6 STG.E [R22.64], R133 ;  /* 0x0000008516006986 */ /* 0x0003e2000c101904 */
[----:B------:R-:W-:-:S02]  /*70150*/  ISETP.LT.AND P5, PT, R202, c[0x0][0x178], !P1 ;  /* 0x00005e00ca007a0c */ /* 0x000fc40004fa1270 */
[----:B------:R-:W-:Y:S01]  /*70160*/  ISETP.LT.AND P6, PT, R203, c[0x0][0x178], !P1 ;  /* 0x00005e00cb007a0c */ /* 0x000fe20004fc1270 */
[----:B------:R1:W-:Y:S01]  /*70170*/  @P2 STG.E [R2.64], R149 ;  /* 0x0000009502002986 */ /* 0x0003e2000c101904 */
[----:B------:R-:W-:Y:S02]  /*70180*/  IADD3 R25, R25, c[0x0][0x198], RZ ;  /* 0x0000660019197a10 */ /* 0x000fe40007ffe0ff */
[----:B------:R-:W-:Y:S01]  /*70190*/  ISETP.LT.AND P1, PT, R183, c[0x0][0x178], !P1 ;  /* 0x00005e00b7007a0c */ /* 0x000fe20004f21270 */
[----:B------:R1:W-:Y:S01]  /*701a0*/  @P0 STG.E [R16.64], R165 ;  /* 0x000000a510000986 */ /* 0x0003e2000c101904 */
[----:B------:R-:W-:Y:S01]  /*701b0*/  ISETP.LT.AND P0, PT, R211, c[0x0][0x178], !P4 ;  /* 0x00005e00d3007a0c */ /* 0x000fe20006701270 */
[C---:B----4-:R-:W-:Y:S01]  /*701c0*/  IMAD.WIDE R18, R25.reuse, 0x4, R4 ;  /* 0x0000000419127825 */ /* 0x050fe200078e0204 */
[C---:B------:R-:W-:Y:S02]  /*701d0*/  IADD3 R27, R25.reuse, c[0x0][0x198], RZ ;  /* 0x00006600191b7a10 */ /* 0x040fe40007ffe0ff */
[----:B------:R-:W-:Y:S01]  /*701e0*/  ISETP.GE.AND P2, PT, R26, c[0x0][0x17c], PT ;  /* 0x00005f001a007a0c */ /* 0x000fe20003f46270 */
[C---:B------:R-:W-:Y:S01]  /*701f0*/  IMAD.WIDE R20, R25.reuse, 0x4, R218 ;  /* 0x0000000419147825 */ /* 0x040fe200078e02da */
[----:B------:R-:W4:Y:S03]  /*70200*/  LDL.LU R26, [R1+0x2504] ;  /* 0x00250400011a7983 */ /* 0x000f260000300800 */
[C---:B-1----:R-:W-:Y:S01]  /*70210*/  IMAD.WIDE R22, R25.reuse, 0x4, R216 ;  /* 0x0000000419167825 */ /* 0x042fe200078e02d8 */
[----:B------:R1:W-:Y:S03]  /*70220*/  @P3 STG.E [R18.64], R112 ;  /* 0x0000007012003986 */ /* 0x0003e6000c101904 */
[----:B------:R-:W-:Y:S01]  /*70230*/  IMAD.WIDE R2, R25, 0x4, R6 ;  /* 0x0000000419027825 */ /* 0x000fe200078e0206 */
[----:B------:R1:W-:Y:S03]  /*70240*/  @P5 STG.E [R20.64], R128 ;  /* 0x0000008014005986 */ /* 0x0003e6000c101904 */
[----:B------:R-:W-:Y:S01]  /*70250*/  IMAD.WIDE R16, R27, 0x4, R4 ;  /* 0x000000041b107825 */ /* 0x000fe200078e0204 */
[----:B------:R1:W-:Y:S04]  /*70260*/  @P6 STG.E [R22.64], R144 ;  /* 0x0000009016006986 */ /* 0x0003e8000c101904 */
[----:B------:R-:W-:Y:S04]  /*70270*/  @P1 STG.E [R2.64], R160 ;  /* 0x000000a002001986 */ /* 0x000fe8000c101904 */
[----:B------:R-:W-:Y:S01]  /*70280*/  @P0 STG.E [R16.64], R113 ;  /* 0x0000007110000986 */ /* 0x000fe2000c101904 */
[----:B--2---:R-:W-:-:S03]  /*70290*/  ISETP.GE.AND P0, PT, R0, c[0x0][0x17c], PT ;  /* 0x00005f0000007a0c */ /* 0x004fc60003f06270 */
[----:B------:R-:W2:Y:S01]  /*702a0*/  LDL.LU R0, [R1+0x24fc] ;  /* 0x0024fc0001007983 */ /* 0x000ea20000300800 */
[----:B------:R-:W-:Y:S01]  /*702b0*/  ISETP.LT.AND P3, PT, R202, c[0x0][0x178], !P4 ;  /* 0x00005e00ca007a0c */ /* 0x000fe20006761270 */
[----:B------:R-:W-:Y:S01]  /*702c0*/  IMAD.WIDE R24, R27, 0x4, R218 ;  /* 0x000000041b187825 */ /* 0x000fe200078e02da */
[----:B------:R-:W-:Y:S02]  /*702d0*/  ISETP.LT.AND P5, PT, R203, c[0x0][0x178], !P4 ;  /* 0x00005e00cb007a0c */ /* 0x000fe400067a1270 */
[----:B------:R-:W-:Y:S02]  /*702e0*/  ISETP.LT.AND P4, PT, R183, c[0x0][0x178], !P4 ;  /* 0x00005e00b7007a0c */ /* 0x000fe40006781270 */
[----:B------:R-:W-:Y:S02]  /*702f0*/  ISETP.LT.AND P6, PT, R211, c[0x0][0x178], !P2 ;  /* 0x00005e00d3007a0c */ /* 0x000fe400057c1270 */
[----:B------:R-:W-:Y:S02]  /*70300*/  ISETP.LT.AND P1, PT, R203, c[0x0][0x178], !P2 ;  /* 0x00005e00cb007a0c */ /* 0x000fe40005721270 */
[----:B------:R-:W-:-:S03]  /*70310*/  IADD3 R29, R27, c[0x0][0x198], RZ ;  /* 0x000066001b1d7a10 */ /* 0x000fc60007ffe0ff */
[----:B------:R3:W-:Y:S01]  /*70320*/  @P3 STG.E [R24.64], R129 ;  /* 0x0000008118003986 */ /* 0x0007e2000c101904 */
[----:B------:R-:W-:Y:S01]  /*70330*/  ISETP.LT.AND P3, PT, R202, c[0x0][0x178], !P2 ;  /* 0x00005e00ca007a0c */ /* 0x000fe20005761270 */
[----:B-1----:R-:W-:-:S04]  /*70340*/  IMAD.WIDE R18, R27, 0x4, R216 ;  /* 0x000000041b127825 */ /* 0x002fc800078e02d8 */
[----:B------:R-:W-:Y:S01]  /*70350*/  IMAD.WIDE R20, R27, 0x4, R6 ;  /* 0x000000041b147825 */ /* 0x000fe200078e0206 */
[----:B------:R1:W-:Y:S03]  /*70360*/  @P5 STG.E [R18.64], R145 ;  /* 0x0000009112005986 */ /* 0x0003e6000c101904 */
[C---:B------:R-:W-:Y:S01]  /*70370*/  IMAD.WIDE R22, R29.reuse, 0x4, R4 ;  /* 0x000000041d167825 */ /* 0x040fe200078e0204 */
[----:B---3--:R-:W3:Y:S03]  /*70380*/  LDL.LU R24, [R1+0x24f8] ;  /* 0x0024f80001187983 */ /* 0x008ee60000300800 */
[C---:B------:R-:W-:Y:S01]  /*70390*/  IMAD.WIDE R2, R29.reuse, 0x4, R218 ;  /* 0x000000041d027825 */ /* 0x040fe200078e02da */
[----:B------:R1:W-:Y:S03]  /*703a0*/  @P4 STG.E [R20.64], R161 ;  /* 0x000000a114004986 */ /* 0x0003e6000c101904 */
[----:B------:R-:W-:Y:S01]  /*703b0*/  IMAD.WIDE R16, R29, 0x4, R216 ;  /* 0x000000041d107825 */ /* 0x000fe200078e02d8 */
[----:B------:R-:W-:Y:S01]  /*703c0*/  ISETP.LT.AND P4, PT, R183, c[0x0][0x178], !P2 ;  /* 0x00005e00b7007a0c */ /* 0x000fe20005781270 */
[----:B------:R1:W-:Y:S01]  /*703d0*/  @P6 STG.E [R22.64], R108 ;  /* 0x0000006c16006986 */ /* 0x0003e2000c101904 */
[----:B------:R-:W-:-:S02]  /*703e0*/  ISETP.LT.AND P5, PT, R211, c[0x0][0x178], !P0 ;  /* 0x00005e00d3007a0c */ /* 0x000fc400047a1270 */
[----:B------:R-:W-:Y:S01]  /*703f0*/  ISETP.LT.AND P6, PT, R202, c[0x0][0x178], !P0 ;  /* 0x00005e00ca007a0c */ /* 0x000fe200047c1270 */
[----:B------:R4:W-:Y:S01]  /*70400*/  @P3 STG.E [R2.64], R124 ;  /* 0x0000007c02003986 */ /* 0x0009e2000c101904 */
[----:B------:R-:W-:-:S03]  /*70410*/  IADD3 R25, R29, c[0x0][0x198], RZ ;  /* 0x000066001d197a10 */ /* 0x000fc60007ffe0ff */
[----:B------:R2:W-:Y:S01]  /*70420*/  @P1 STG.E [R16.64], R140 ;  /* 0x0000008c10001986 */ /* 0x0005e2000c101904 */
[----:B------:R-:W-:Y:S02]  /*70430*/  ISETP.LT.AND P1, PT, R203, c[0x0][0x178], !P0 ;  /* 0x00005e00cb007a0c */ /* 0x000fe40004721270 */
[----:B------:R-:W-:Y:S01]  /*70440*/  ISETP.LT.AND P3, PT, R183, c[0x0][0x178], !P0 ;  /* 0x00005e00b7007a0c */ /* 0x000fe20004761270 */
[----:B-1----:R-:W-:Y:S01]  /*70450*/  IMAD.WIDE R18, R29, 0x4, R6 ;  /* 0x000000041d127825 */ /* 0x002fe200078e0206 */
[----:B----4-:R-:W-:Y:S02]  /*70460*/  ISETP.GE.AND P0, PT, R26, c[0x0][0x17c], PT ;  /* 0x00005f001a007a0c */ /* 0x010fe40003f06270 */
[----:B------:R-:W4:Y:S01]  /*70470*/  LDL.LU R26, [R1+0x24ec] ;  /* 0x0024ec00011a7983 */ /* 0x000f220000300800 */
[----:B------:R-:W-:-:S04]  /*70480*/  IMAD.WIDE R20, R25, 0x4, R4 ;  /* 0x0000000419147825 */ /* 0x000fc800078e0204 */
[C---:B------:R-:W-:Y:S01]  /*70490*/  IMAD.WIDE R22, R25.reuse, 0x4, R218 ;  /* 0x0000000419167825 */ /* 0x040fe200078e02da */
[----:B------:R1:W-:Y:S03]  /*704a0*/  @P4 STG.E [R18.64], R156 ;  /* 0x0000009c12004986 */ /* 0x0003e6000c101904 */
[----:B------:R-:W-:Y:S01]  /*704b0*/  IMAD.WIDE R2, R25, 0x4, R216 ;  /* 0x0000000419027825 */ /* 0x000fe200078e02d8 */
[----:B------:R1:W-:Y:S04]  /*704c0*/  @P5 STG.E [R20.64], R109 ;  /* 0x0000006d14005986 */ /* 0x0003e8000c101904 */
[----:B------:R1:W-:Y:S04]  /*704d0*/  @P6 STG.E [R22.64], R125 ;  /* 0x0000007d16006986 */ /* 0x0003e8000c101904 */
[----:B------:R1:W-:Y:S01]  /*704e0*/  @P1 STG.E [R2.64], R141 ;  /* 0x0000008d02001986 */ /* 0x0003e2000c101904 */
[----:B--2---:R-:W-:-:S03]  /*704f0*/  ISETP.GE.AND P1, PT, R0, c[0x0][0x17c], PT ;  /* 0x00005f0000007a0c */ /* 0x004fc60003f26270 */
[----:B------:R-:W2:Y:S01]  /*70500*/  LDL.LU R0, [R1+0x24cc] ;  /* 0x0024cc0001007983 */ /* 0x000ea20000300800 */
[----:B------:R-:W-:Y:S01]  /*70510*/  ISETP.GE.AND P2, PT, R28, c[0x0][0x17c], PT ;  /* 0x00005f001c007a0c */ /* 0x000fe20003f46270 */
[----:B------:R-:W-:-:S03]  /*70520*/  IMAD.WIDE R16, R25, 0x4, R6 ;  /* 0x0000000419107825 */ /* 0x000fc600078e0206 */
[----:B------:R-:W-:Y:S02]  /*70530*/  ISETP.LT.AND P4, PT, R211, c[0x0][0x178], !P2 ;  /* 0x00005e00d3007a0c */ /* 0x000fe40005781270 */
        /* <DEDUP_REMOVED lines=8> */
[----:B------:R-:W-:Y:S01]  /*705c0*/  ISETP.LT.AND P4, PT, R202, c[0x0][0x178], !P0 ;  /* 0x00005e00ca007a0c */ /* 0x000fe20004781270 */
[C---:B------:R-:W-:Y:S01]  /*705d0*/  IMAD.WIDE R20, R25.reuse, 0x4, R218 ;  /* 0x0000000419147825 */ /* 0x040fe200078e02da */
[----:B------:R-:W-:-:S03]  /*705e0*/  IADD3 R27, R25, c[0x0][0x198], RZ ;  /* 0x00006600191b7a10 */ /* 0x000fc60007ffe0ff */
[C---:B------:R-:W-:Y:S01]  /*705f0*/  IMAD.WIDE R22, R25.reuse, 0x4, R216 ;  /* 0x0000000419167825 */ /* 0x040fe200078e02d8 */
[----:B------:R4:W-:Y:S01]  /*70600*/  @P5 STG.E [R20.64], R138 ;  /* 0x0000008a14005986 */ /* 0x0009e2000c101904 */
[----:B---3--:R-:W-:Y:S02]  /*70610*/  ISETP.GE.AND P5, PT, R24, c[0x0][0x17c], PT ;  /* 0x00005f0018007a0c */ /* 0x008fe40003fa6270 */
[----:B------:R-:W-:Y:S01]  /*70620*/  IMAD.WIDE R2, R25, 0x4, R6 ;  /* 0x0000000419027825 */ /* 0x000fe200078e0206 */
[----:B------:R3:W-:Y:S03]  /*70630*/  @P6 STG.E [R22.64], R154 ;  /* 0x0000009a16006986 */ /* 0x0007e6000c101904 */
[----:B-1----:R-:W-:Y:S01]  /*70640*/  IMAD.WIDE R16, R27, 0x4, R4 ;  /* 0x000000041b107825 */ /* 0x002fe200078e0204 */
[----:B------:R-:W-:-:S03]  /*70650*/  ISETP.LT.AND P6, PT, R203, c[0x0][0x178], !P0 ;  /* 0x00005e00cb007a0c */ /* 0x000fc600047c1270 */
        /* <DEDUP_REMOVED lines=8> */
[C---:B------:R-:W-:Y:S01]  /*706e0*/  IMAD.WIDE R18, R27.reuse, 0x4, R216 ;  /* 0x000000041b127825 */ /* 0x040fe200078e02d8 */
[----:B----4-:R-:W-:Y:S02]  /*706f0*/  ISETP.GE.AND P2, PT, R26, c[0x0][0x17c], PT ;  /* 0x00005f001a007a0c */ /* 0x010fe40003f46270 */
[----:B------:R-:W4:Y:S01]  /*70700*/  LDL.LU R26, [R1+0x24c8] ;  /* 0x0024c800011a7983 */ /* 0x000f220000300800 */
[----:B------:R-:W-:-:S04]  /*70710*/  IMAD.WIDE R20, R27, 0x4, R6 ;  /* 0x000000041b147825 */ /* 0x000fc800078e0206 */
[C---:B---3--:R-:W-:Y:S01]  /*70720*/  IMAD.WIDE R22, R29.reuse, 0x4, R4 ;  /* 0x000000041d167825 */ /* 0x048fe200078e0204 */
[----:B------:R3:W-:Y:S03]  /*70730*/  @P6 STG.E [R18.64], R155 ;  /* 0x0000009b12006986 */ /* 0x0007e6000c101904 */
[----:B-1----:R-:W-:Y:S01]  /*70740*/  IMAD.WIDE R2, R29, 0x4, R218 ;  /* 0x000000041d027825 */ /* 0x002fe200078e02da */
[----:B------:R1:W-:Y:S04]  /*70750*/  @P0 STG.E [R20.64], R171 ;  /* 0x000000ab14000986 */ /* 0x0003e8000c101904 */
[----:B------:R1:W-:Y:S04]  /*70760*/  @P3 STG.E [R22.64], R118 ;  /* 0x0000007616003986 */ /* 0x0003e8000c101904 */
[----:B------:R1:W-:Y:S01]  /*70770*/  @P4 STG.E [R2.64], R134 ;  /* 0x0000008602004986 */ /* 0x0003e2000c101904 */
[----:B--2---:R-:W-:-:S03]  /*70780*/  ISETP.GE.AND P4, PT, R0, c[0x0][0x17c], PT ;  /* 0x00005f0000007a0c */ /* 0x004fc60003f86270 */
[----:B------:R-:W2:Y:S01]  /*70790*/  LDL.LU R0, [R1+0x24bc] ;  /* 0x0024bc0001007983 */ /* 0x000ea20000300800 */
[----:B------:R-:W-:Y:S01]  /*707a0*/  ISETP.LT.AND P6, PT, R203, c[0x0][0x178], !P1 ;  /* 0x00005e00cb007a0c */ /* 0x000fe20004fc1270 */
[----:B------:R-:W-:Y:S01]  /*707b0*/  IMAD.WIDE R16, R29, 0x4, R216 ;  /* 0x000000041d107825 */ /* 0x000fe200078e02d8 */
[----:B------:R-:W-:Y:S01]  /*707c0*/  ISETP.LT.AND P1, PT, R183, c[0x0][0x178], !P1 ;  /* 0x00005e00b7007a0c */ /* 0x000fe20004f21270 */
[----:B------:R-:W2:Y:S01]  /*707d0*/  LDL.LU R28, [R1+0x24b8] ;  /* 0x0024b800011c7983 */ /* 0x000ea20000300800 */
[----:B------:R-:W-:Y:S02]  /*707e0*/  ISETP.LT.AND P0, PT, R211, c[0x0][0x178], !P5 ;  /* 0x00005e00d3007a0c */ /* 0x000fe40006f01270 */
[----:B------:R-:W-:Y:S02]  /*707f0*/  ISETP.LT.AND P3, PT, R202, c[0x0][0x178], !P5 ;  /* 0x00005e00ca007a0c */ /* 0x000fe40006f61270 */
[C---:B------:R-:W-:Y:S01]  /*70800*/  IADD3 R25, R29.reuse, c[0x0][0x198], RZ ;  /* 0x000066001d197a10 */ /* 0x040fe20007ffe0ff */
[----:B---3--:R-:W-:-:S04]  /*70810*/  IMAD.WIDE R18, R29, 0x4, R6 ;  /* 0x000000041d127825 */ /* 0x008fc800078e0206 */
[----:B------:R3:W-:Y:S01]  /*70820*/  @P6 STG.E [R16.64], R150 ;  /* 0x0000009610006986 */ /* 0x0007e2000c101904 */
[----:B------:R-:W-:Y:S01]  /*70830*/  ISETP.LT.AND P6, PT, R203, c[0x0][0x178], !P5 ;  /* 0x00005e00cb007a0c */ /* 0x000fe20006fc1270 */
[----:B-1----:R-:W-:Y:S01]  /*70840*/  IMAD.WIDE R20, R25, 0x4, R4 ;  /* 0x0000000419147825 */ /* 0x002fe200078e0204 */
[----:B------:R-:W-:Y:S01]  /*70850*/  ISETP.LT.AND P5, PT, R183, c[0x0][0x178], !P5 ;  /* 0x00005e00b7007a0c */ /* 0x000fe20006fa1270 */
[----:B------:R1:W-:Y:S02]  /*70860*/  @P1 STG.E [R18.64], R166 ;  /* 0x000000a612001986 */ /* 0x0003e4000c101904 */
[----:B------:R-:W-:Y:S01]  /*70870*/  IMAD.WIDE R22, R25, 0x4, R218 ;  /* 0x0000000419167825 */ /* 0x000fe200078e02da */
[----:B------:R-:W-:Y:S01]  /*70880*/  ISETP.LT.AND P1, PT, R211, c[0x0][0x178], !P2 ;  /* 0x00005e00d3007a0c */ /* 0x000fe20005721270 */
[----:B------:R1:W-:Y:S02]  /*70890*/  @P0 STG.E [R20.64], R119 ;  /* 0x0000007714000986 */ /* 0x0003e4000c101904 */
[C---:B------:R-:W-:Y:S01]  /*708a0*/  IMAD.WIDE R2, R25.reuse, 0x4, R216 ;  /* 0x0000000419027825 */ /* 0x040fe200078e02d8 */
[----:B------:R-:W-:Y:S01]  /*708b0*/  ISETP.LT.AND P0, PT, R202, c[0x0][0x178], !P2 ;  /* 0x00005e00ca007a0c */ /* 0x000fe20005701270 */
[----:B------:R1:W-:Y:S01]  /*708c0*/  @P3 STG.E [R22.64], R135 ;  /* 0x0000008716003986 */ /* 0x0003e2000c101904 */
[----:B------:R-:W-:-:S03]  /*708d0*/  IADD3 R27, R25, c[0x0][0x198], RZ ;  /* 0x00006600191b7a10 */ /* 0x000fc60007ffe0ff */
[----:B------:R2:W-:Y:S01]  /*708e0*/  @P6 STG.E [R2.64], R151 ;  /* 0x0000009702006986 */ /* 0x0005e2000c101904 */
[----:B---3--:R-:W-:-:S04]  /*708f0*/  IMAD.WIDE R16, R25, 0x4, R6 ;  /* 0x0000000419107825 */ /* 0x008fc800078e0206 */
[C---:B------:R-:W-:Y:S01]  /*70900*/  IMAD.WIDE R24, R27.reuse, 0x4, R4 ;  /* 0x000000041b187825 */ /* 0x040fe200078e0204 */
[----:B------:R3:W-:Y:S03]  /*70910*/  @P5 STG.E [R16.64], R167 ;  /* 0x000000a710005986 */ /* 0x0007e6000c101904 */
[----:B-1----:R-:W-:Y:S01]  /*70920*/  IMAD.WIDE R18, R27, 0x4, R218 ;  /* 0x000000041b127825 */ /* 0x002fe200078e02da */
[----:B------:R-:W-:Y:S01]  /*70930*/  @P1 STG.E [R24.64], R114 ;  /* 0x0000007218001986 */ /* 0x000fe2000c101904 */
[----:B----4-:R-:W-:-:S03]  /*70940*/  ISETP.GE.AND P6, PT, R26, c[0x0][0x17c], PT ;  /* 0x00005f001a007a0c */ /* 0x010fc60003fc6270 */
[----:B------:R-:W4:Y:S04]  /*70950*/  LDL.LU R26, [R1+0x24ac] ;  /* 0x0024ac00011a7983 */ /* 0x000f280000300800 */
[----:B------:R-:W-:Y:S01]  /*70960*/  @P0 STG.E [R18.64], R130 ;  /* 0x0000008212000986 */ /* 0x000fe2000c101904 */
[----:B--2---:R-:W-:-:S03]  /*70970*/  ISETP.GE.AND P0, PT, R0, c[0x0][0x17c], PT ;  /* 0x00005f0000007a0c */ /* 0x004fc60003f06270 */
[----:B------:R-:W2:Y:S01]  /*70980*/  LDL.LU R0, [R1+0x2488] ;  /* 0x0024880001007983 */ /* 0x000ea20000300800 */
[----:B------:R-:W-:Y:S02]  /*70990*/  ISETP.LT.AND P3, PT, R203, c[0x0][0x178], !P2 ;  /* 0x00005e00cb007a0c */ /* 0x000fe40005761270 */
[----:B------:R-:W-:Y:S01]  /*709a0*/  ISETP.LT.AND P2, PT, R183, c[0x0][0x178], !P2 ;  /* 0x00005e00b7007a0c */ /* 0x000fe20005741270 */
[----:B------:R-:W-:Y:S01]  /*709b0*/  IMAD.WIDE R20, R27, 0x4, R216 ;  /* 0x000000041b147825 */ /* 0x000fe200078e02d8 */
[----:B------:R-:W-:Y:S01]  /*709c0*/  ISETP.LT.AND P5, PT, R211, c[0x0][0x178], !P4 ;  /* 0x00005e00d3007a0c */ /* 0x000fe200067a1270 */
[----:B------:R-:W2:Y:S02]  /*709d0*/  LDL.LU R32, [R1+0x2474] ;  /* 0x0024740001207983 */ /* 0x000ea40000300800 */
[C---:B------:R-:W-:Y:S01]  /*709e0*/  IMAD.WIDE R22, R27.reuse, 0x4, R6 ;  /* 0x000000041b167825 */ /* 0x040fe200078e0206 */
[----:B------:R-:W-:Y:S02]  /*709f0*/  IADD3 R27, R27, c[0x0][0x198], RZ ;  /* 0x000066001b1b7a10 */ /* 0x000fe40007ffe0ff */
[----:B------:R-:W-:-:S03]  /*70a00*/  ISETP.LT.AND P1, PT, R202, c[0x0][0x178], !P4 ;  /* 0x00005e00ca007a0c */ /* 0x000fc60006721270 */
[----:B------:R-:W-:Y:S01]  /*70a10*/  IMAD.WIDE R2, R27, 0x4, R4 ;  /* 0x000000041b027825 */ /* 0x000fe200078e0204 */
[----:B------:R1:W-:Y:S01]  /*70a20*/  @P3 STG.E [R20.64], R146 ;  /* 0x0000009214003986 */ /* 0x0003e2000c101904 */
[----:B------:R-:W-:-:S03]  /*70a30*/  ISETP.LT.AND P3, PT, R211, c[0x0][0x178], !P6 ;  /* 0x00005e00d3007a0c */ /* 0x000fc60007761270 */
[----:B------:R1:W-:Y:S01]  /*70a40*/  @P2 STG.E [R22.64], R162 ;  /* 0x000000a216002986 */ /* 0x0003e2000c101904 */
[----:B------:R-:W-:Y:S02]  /*70a50*/  ISETP.LT.AND P2, PT, R203, c[0x0][0x178], !P4 ;  /* 0x00005e00cb007a0c */ /* 0x000fe40006741270 */
[----:B------:R-:W-:Y:S01]  /*70a60*/  ISETP.LT.AND P4, PT, R183, c[0x0][0x178], !P4 ;  /* 0x00005e00b7007a0c */ /* 0x000fe20006781270 */
[----:B------:R1:W-:Y:S01]  /*70a70*/  @P5 STG.E [R2.64], R115 ;  /* 0x0000007302005986 */ /* 0x0003e2000c101904 */
[----:B------:R-:W-:Y:S02]  /*70a80*/  ISETP.LT.AND P5, PT, R202, c[0x0][0x178], !P6 ;  /* 0x00005e00ca007a0c */ /* 0x000fe400077a1270 */
[C---:B------:R-:W-:Y:S01]  /*70a90*/  IADD3 R29, R27.reuse, c[0x0][0x198], RZ ;  /* 0x000066001b1d7a10 */ /* 0x040fe20007ffe0ff */
[----:B---3--:R-:W-:-:S04]  /*70aa0*/  IMAD.WIDE R16, R27, 0x4, R218 ;  /* 0x000000041b107825 */ /* 0x008fc800078e02da */
[C---:B-1----:R-:W-:Y:S01]  /*70ab0*/  IMAD.WIDE R20, R27.reuse, 0x4, R216 ;  /* 0x000000041b147825 */ /* 0x042fe200078e02d8 */
[----:B------:R-:W-:Y:S03]  /*70ac0*/  @P1 STG.E [R16.64], R131 ;  /* 0x0000008310001986 */ /* 0x000fe6000c101904 */
[----:B------:R-:W-:Y:S01]  /*70ad0*/  IMAD.WIDE R22, R27, 0x4, R6 ;  /* 0x000000041b167825 */ /* 0x000fe200078e0206 */
[----:B------:R1:W-:Y:S03]  /*70ae0*/  @P2 STG.E [R20.64], R147 ;  /* 0x0000009314002986 */ /* 0x0003e6000c101904 */
        /* <DEDUP_REMOVED lines=8> */
[----:B------:R-:W-:Y:S02]  /*70b70*/  ISETP.LT.AND P5, PT, R202, c[0x0][0x178], !P0 ;  /* 0x00005e00ca007a0c */ /* 0x000fe400047a1270 */
[C---:B------:R-:W-:Y:S02]  /*70b80*/  IADD3 R31, R29.reuse, c[0x0][0x198], RZ ;  /* 0x000066001d1f7a10 */ /* 0x040fe40007ffe0ff */
[----:B----4-:R-:W-:Y:S01]  /*70b90*/  ISETP.GE.AND P4, PT, R26, c[0x0][0x17c], PT ;  /* 0x00005f001a007a0c */ /* 0x010fe20003f86270 */
[----:B------:R-:W-:-:S04]  /*70ba0*/  IMAD.WIDE R26, R29, 0x4, R216 ;  /* 0x000000041d1a7825 */ /* 0x000fc800078e02d8 */
[----:B-1----:R-:W-:Y:S01]  /*70bb0*/  IMAD.WIDE R20, R29, 0x4, R6 ;  /* 0x000000041d147825 */ /* 0x002fe200078e0206 */
[----:B------:R1:W-:Y:S03]  /*70bc0*/  @P2 STG.E [R26.64], R142 ;  /* 0x0000008e1a002986 */ /* 0x0003e6000c101904 */
[C---:B---3--:R-:W-:Y:S01]  /*70bd0*/  IMAD.WIDE R22, R31.reuse, 0x4, R4 ;  /* 0x000000041f167825 */ /* 0x048fe200078e0204 */
[----:B------:R-:W-:Y:S03]  /*70be0*/  @P6 STG.E [R20.64], R158 ;  /* 0x0000009e14006986 */ /* 0x000fe6000c101904 */
[----:B------:R-:W-:Y:S01]  /*70bf0*/  IMAD.WIDE R24, R31, 0x4, R218 ;  /* 0x000000041f187825 */ /* 0x000fe200078e02da */
[----:B------:R-:W-:Y:S04]  /*70c00*/  @P3 STG.E [R22.64], R111 ;  /* 0x0000006f16003986 */ /* 0x000fe8000c101904 */
[----:B------:R-:W-:Y:S04]  /*70c10*/  @P5 STG.E [R24.64], R127 ;  /* 0x0000007f18005986 */ /* 0x000fe8000c101904 */
[----:B------:R-:W3:Y:S01]  /*70c20*/  S2R R244, SR_TID.X ;  /* 0x0000000000f47919 */ /* 0x000ee20000002100 */
[----:B--2---:R-:W-:-:S03]  /*70c30*/  ISETP.GE.AND P5, PT, R0, c[0x0][0x17c], PT ;  /* 0x00005f0000007a0c */ /* 0x004fc60003fa6270 */
[----:B------:R-:W2:Y:S01]  /*70c40*/  LDL.LU R0, [R1+0x2460] ;  /* 0x0024600001007983 */ /* 0x000ea20000300800 */
[C---:B---3--:R-:W-:Y:S01]  /*70c50*/  LOP3.LUT R245, R244.reuse, 0x1f, RZ, 0xc0, !PT ;  /* 0x0000001ff4f57812 */ /* 0x048fe200078ec0ff */
[----:B------:R-:W-:Y:S01]  /*70c60*/  IMAD.SHL.U32 R244, R244, 0x100, RZ ;  /* 0x00000100f4f47824 */ /* 0x000fe200078e00ff */
[----:B------:R-:W-:Y:S01]  /*70c70*/  ISETP.LT.AND P2, PT, R203, c[0x0][0x178], !P0 ;  /* 0x00005e00cb007a0c */ /* 0x000fe20004741270 */
[----:B------:R-:W3:Y:S03]  /*70c80*/  LDL.LU R38, [R1+0x2444] ;  /* 0x0024440001267983 */ /* 0x000ee60000300800 */
[----:B------:R-:W-:Y:S01]  /*70c90*/  LOP3.LUT R244, R244, 0x600, RZ, 0xc0, !PT ;  /* 0x00000600f4f47812 */ /* 0x000fe200078ec0ff */
[----:B------:R-:W4:Y:S03]  /*70ca0*/  LDL.LU R36, [R1+0x242c] ;  /* 0x00242c0001247983 */ /* 0x000f260000300800 */
[----:B------:R-:W-:-:S05]  /*70cb0*/  LEA R244, R245, R244, 0x4 ;  /* 0x000000f4f5f47211 */ /* 0x000fca00078e20ff */
[----:B------:R-:W1:Y:S01]  /*70cc0*/  LDS.128 R16, [R244] ;  /* 0x00000000f4107984 */ /* 0x000e620000000c00 */
[----:B------:R-:W-:Y:S01]  /*70cd0*/  ISETP.LT.AND P0, PT, R183, c[0x0][0x178], !P0 ;  /* 0x00005e00b7007a0c */ /* 0x000fe20004701270 */
[----:B------:R-:W-:Y:S01]  /*70ce0*/  IMAD.WIDE R2, R31, 0x4, R216 ;  /* 0x000000041f027825 */ /* 0x000fe200078e02d8 */
[----:B------:R-:W-:-:S03]  /*70cf0*/  ISETP.GE.AND P1, PT, R28, c[0x0][0x17c], PT ;  /* 0x00005f001c007a0c */ /* 0x000fc60003f26270 */
[----:B------:R-:W-:Y:S01]  /*70d00*/  IMAD.WIDE R28, R31, 0x4, R6 ;  /* 0x000000041f1c7825 */ /* 0x000fe200078e0206 */
[----:B------:R-:W-:Y:S01]  /*70d10*/  ISETP.LT.AND P6, PT, R211, c[0x0][0x178], !P1 ;  /* 0x00005e00d3007a0c */ /* 0x000fe20004fc1270 */
[----:B------:R1:W-:Y:S01]  /*70d20*/  @P2 STG.E [R2.64], R143 ;  /* 0x0000008f02002986 */ /* 0x0003e2000c101904 */
[----:B------:R-:W-:Y:S02]  /*70d30*/  ISETP.LT.AND P3, PT, R202, c[0x0][0x178], !P1 ;  /* 0x00005e00ca007a0c */ /* 0x000fe40004f61270 */
[----:B------:R-:W-:-:S03]  /*70d40*/  IADD3 R33, R31, c[0x0][0x198], RZ ;  /* 0x000066001f217a10 */ /* 0x000fc60007ffe0ff */
[----:B------:R-:W-:Y:S01]  /*70d50*/  @P0 STG.E [R28.64], R159 ;  /* 0x0000009f1c000986 */ /* 0x000fe2000c101904 */
[----:B------:R-:W-:Y:S02]  /*70d60*/  ISETP.LT.AND P0, PT, R203, c[0x0][0x178], !P1 ;  /* 0x00005e00cb007a0c */ /* 0x000fe40004f01270 */
[----:B------:R-:W-:Y:S01]  /*70d70*/  ISETP.LT.AND P1, PT, R183, c[0x0][0x178], !P1 ;  /* 0x00005e00b7007a0c */ /* 0x000fe20004f21270 */
[----:B-1----:R-:W-:-:S04]  /*70d80*/  IMAD.WIDE R26, R33, 0x4, R4 ;  /* 0x00000004211a7825 */ /* 0x002fc800078e0204 */
[C---:B------:R-:W-:Y:S01]  /*70d90*/  IMAD.WIDE R30, R33.reuse, 0x4, R218 ;  /* 0x00000004211e7825 */ /* 0x040fe200078e02da */
[----:B------:R1:W-:Y:S03]  /*70da0*/  @P6 STG.E [R26.64], R184 ;  /* 0x000000b81a006986 */ /* 0x0003e6000c101904 */
[C---:B------:R-:W-:Y:S01]  /*70db0*/  IMAD.WIDE R2, R33.reuse, 0x4, R216 ;  /* 0x0000000421027825 */ /* 0x040fe200078e02d8 */
[----:B------:R1:W-:Y:S03]  /*70dc0*/  @P3 STG.E [R30.64], R192 ;  /* 0x000000c01e003986 */ /* 0x0003e6000c101904 */
[----:B------:R-:W-:Y:S01]  /*70dd0*/  IMAD.WIDE R24, R33, 0x4, R6 ;  /* 0x0000000421187825 */ /* 0x000fe200078e0206 */
[----:B------:R1:W-:Y:S04]  /*70de0*/  @P0 STG.E [R2.64], R8 ;  /* 0x0000000802000986 */ /* 0x0003e8000c101904 */
[----:B------:R-:W-:Y:S04]  /*70df0*/  @P1 STG.E [R24.64], R16 ;  /* 0x0000001018001986 */ /* 0x000fe8000c101904 */
[----:B------:R-:W1:Y:S02]  /*70e00*/  S2R R244, SR_TID.X ;  /* 0x0000000000f47919 */ /* 0x000e640000002100 */
[C---:B-1----:R-:W-:Y:S01]  /*70e10*/  LOP3.LUT R245, R244.reuse, 0x1f, RZ, 0xc0, !PT ;  /* 0x0000001ff4f57812 */ /* 0x042fe200078ec0ff */
[----:B------:R-:W-:-:S05]  /*70e20*/  IMAD.SHL.U32 R244, R244, 0x100, RZ ;  /* 0x00000100f4f47824 */ /* 0x000fca00078e00ff */
[----:B------:R-:W-:Y:S02]  /*70e30*/  LOP3.LUT R244, R244, 0x600, RZ, 0xc0, !PT ;  /* 0x00000600f4f47812 */ /* 0x000fe400078ec0ff */
[----:B--2---:R-:W-:Y:S02]  /*70e40*/  ISETP.GE.AND P1, PT, R0, c[0x0][0x17c], PT ;  /* 0x00005f0000007a0c */ /* 0x004fe40003f26270 */
[----:B------:R-:W2:Y:S01]  /*70e50*/  LDL.LU R0, [R1+0x2414] ;  /* 0x0024140001007983 */ /* 0x000ea20000300800 */
[----:B------:R-:W-:-:S05]  /*70e60*/  IMAD R244, R245, 0x10, R244 ;  /* 0x00000010f5f47824 */ /* 0x000fca00078e02f4 */
[----:B------:R-:W-:-:S05]  /*70e70*/  LOP3.LUT R244, R244, 0x20, RZ, 0x3c, !PT ;  /* 0x00000020f4f47812 */ /* 0x000fca00078e3cff */
[----:B------:R-:W1:Y:S01]  /*70e80*/  LDS.128 R20, [R244] ;  /* 0x00000000f4147984 */ /* 0x000e620000000c00 */
[----:B------:R-:W-:Y:S02]  /*70e90*/  ISETP.LT.AND P2, PT, R211, c[0x0][0x178], !P4 ;  /* 0x00005e00d3007a0c */ /* 0x000fe40006741270 */
[----:B------:R-:W-:Y:S02]  /*70ea0*/  ISETP.LT.AND P3, PT, R202, c[0x0][0x178], !P4 ;  /* 0x00005e00ca007a0c */ /* 0x000fe40006761270 */
[----:B------:R-:W-:Y:S02]  /*70eb0*/  ISETP.LT.AND P6, PT, R203, c[0x0][0x178], !P4 ;  /* 0x00005e00cb007a0c */ /* 0x000fe400067c1270 */
[----:B------:R-:W-:Y:S02]  /*70ec0*/  IADD3 R35, R33, c[0x0][0x198], RZ ;  /* 0x0000660021237a10 */ /* 0x000fe40007ffe0ff */
[----:B------:R-:W-:-:S03]  /*70ed0*/  ISETP.LT.AND P4, PT, R183, c[0x0][0x178], !P4 ;  /* 0x00005e00b7007a0c */ /* 0x000fc60006781270 */
[----:B------:R-:W-:Y:S01]  /*70ee0*/  IMAD.WIDE R26, R35, 0x4, R4 ;  /* 0x00000004231a7825 */ /* 0x000fe200078e0204 */
[----:B------:R-:W-:-:S03]  /*70ef0*/  ISETP.GE.AND P0, PT, R32, c[0x0][0x17c], PT ;  /* 0x00005f0020007a0c */ /* 0x000fc60003f06270 */
[C---:B------:R-:W-:Y:S01]  /*70f00*/  IMAD.WIDE R28, R35.reuse, 0x4, R218 ;  /* 0x00000004231c7825 */ /* 0x040fe200078e02da */
[----:B------:R-:W-:Y:S03]  /*70f10*/  @P2 STG.E [R26.64], R185 ;  /* 0x000000b91a002986 */ /* 0x000fe6000c101904 */
[----:B------:R-:W-:Y:S01]  /*70f20*/  IMAD.WIDE R30, R35, 0x4, R216 ;  /* 0x00000004231e7825 */ /* 0x000fe200078e02d8 */
[----:B------:R-:W-:-:S03]  /*70f30*/  ISETP.LT.AND P2, PT, R211, c[0x0][0x178], !P5 ;  /* 0x00005e00d3007a0c */ /* 0x000fc60006f41270 */
[----:B------:R-:W-:Y:S01]  /*70f40*/  IMAD.WIDE R32, R35, 0x4, R6 ;  /* 0x0000000423207825 */ /* 0x000fe200078e0206 */
[----:B------:R-:W-:Y:S01]  /*70f50*/  @P3 STG.E [R28.64], R193 ;  /* 0x000000c11c003986 */ /* 0x000fe2000c101904 */
[----:B------:R-:W-:-:S03]  /*70f60*/  ISETP.LT.AND P3, PT, R202, c[0x0][0x178], !P5 ;  /* 0x00005e00ca007a0c */ /* 0x000fc60006f61270 */
[----:B------:R1:W-:Y:S01]  /*70f70*/  @P6 STG.E [R30.64], R9 ;  /* 0x000000091e006986 */ /* 0x0003e2000c101904 */
[----:B------:R-:W-:-:S03]  /*70f80*/  IADD3 R37, R35, c[0x0][0x198], RZ ;  /* 0x0000660023257a10 */ /* 0x000fc60007ffe0ff */
[----:B------:R1:W-:Y:S01]  /*70f90*/  @P4 STG.E [R32.64], R17 ;  /* 0x0000001120004986 */ /* 0x0003e2000c101904 */
[----:B------:R-:W-:Y:S02]  /*70fa0*/  ISETP.LT.AND P4, PT, R203, c[0x0][0x178], !P5 ;  /* 0x00005e00cb007a0c */ /* 0x000fe40006f81270 */
[----:B------:R-:W-:Y:S02]  /*70fb0*/  ISETP.LT.AND P5, PT, R183, c[0x0][0x178], !P5 ;  /* 0x00005e00b7007a0c */ /* 0x000fe40006fa1270 */
[----:B------:R-:W-:Y:S01]  /*70fc0*/  ISETP.LT.AND P6, PT, R211, c[0x0][0x178], !P0 ;  /* 0x00005e00d3007a0c */ /* 0x000fe200047c1270 */
[C---:B------:R-:W-:Y:S01]  /*70fd0*/  IMAD.WIDE R2, R37.reuse, 0x4, R4 ;  /* 0x0000000425027825 */ /* 0x040fe200078e0204 */
[----:B------:R-:W-:-:S03]  /*70fe0*/  IADD3 R39, R37, c[0x0][0x198], RZ ;  /* 0x0000660025277a10 */ /* 0x000fc60007ffe0ff */
[C---:B------:R-:W-:Y:S01]  /*70ff0*/  IMAD.WIDE R34, R37.reuse, 0x4, R218 ;  /* 0x0000000425227825 */ /* 0x040fe200078e02da */
[----:B------:R3:W-:Y:S03]  /*71000*/  @P2 STG.E [R2.64], R176 ;  /* 0x000000b002002986 */ /* 0x0007e6000c101904 */
[C---:B-1----:R-:W-:Y:S01]  /*71010*/  IMAD.WIDE R8, R37.reuse, 0x4, R216 ;  /* 0x0000000425087825 */ /* 0x042fe200078e02d8 */
[----:B------:R-:W-:Y:S03]  /*71020*/  @P3 STG.E [R34.64], R188 ;  /* 0x000000bc22003986 */ /* 0x000fe6000c101904 */
[----:B------:R-:W-:Y:S01]  /*71030*/  IMAD.WIDE R16, R37, 0x4, R6 ;  /* 0x0000000425107825 */ /* 0x000fe200078e0206 */
[----:B------:R-:W-:-:S03]  /*71040*/  ISETP.LT.AND P3, PT, R202, c[0x0][0x178], !P0 ;  /* 0x00005e00ca007a0c */ /* 0x000fc60004761270 */
[----:B------:R-:W-:Y:S01]  /*71050*/  IMAD.WIDE R28, R39, 0x4, R4 ;  /* 0x00000004271c7825 */ /* 0x000fe200078e0204 */
[----:B------:R-:W-:Y:S01]  /*71060*/  ISETP.LT.AND P2, PT, R203, c[0x0][0x178], !P0 ;  /* 0x00005e00cb007a0c */ /* 0x000fe20004741270 */
[----:B------:R1:W-:Y:S01]  /*71070*/  @P4 STG.E [R8.64], R12 ;  /* 0x0000000c08004986 */ /* 0x0003e2000c101904 */
[----:B------:R-:W-:-:S03]  /*71080*/  ISETP.LT.AND P0, PT, R183, c[0x0][0x178], !P0 ;  /* 0x00005e00b7007a0c */ /* 0x000fc60004701270 */
[----:B------:R1:W-:Y:S01]  /*71090*/  @P5 STG.E [R16.64], R20 ;  /* 0x0000001410005986 */ /* 0x0003e2000c101904 */
[----:B------:R-:W-:-:S03]  /*710a0*/  ISETP.LT.AND P5, PT, R211, c[0x0][0x178], !P1 ;  /* 0x00005e00d3007a0c */ /* 0x000fc60004fa1270 */
[----:B------:R-:W-:Y:S01]  /*710b0*/  @P6 STG.E [R28.64], R177 ;  /* 0x000000b11c006986 */ /* 0x000fe2000c101904 */
[----:B------:R-:W-:Y:S02]  /*710c0*/  ISETP.LT.AND P6, PT, R202, c[0x0][0x178], !P1 ;  /* 0x00005e00ca007a0c */ /* 0x000fe40004fc1270 */
[C---:B------:R-:W-:Y:S01]  /*710d0*/  IADD3 R37, R39.reuse, c[0x0][0x198], RZ ;  /* 0x0000660027257a10 */ /* 0x040fe20007ffe0ff */
[----:B---3--:R-:W-:-:S04]  /*710e0*/  IMAD.WIDE R2, R39, 0x4, R218 ;  /* 0x0000000427027825 */ /* 0x008fc800078e02da */
[C---:B------:R-:W-:Y:S01]  /*710f0*/  IMAD.WIDE R32, R39.reuse, 0x4, R216 ;  /* 0x0000000427207825 */ /* 0x040fe200078e02d8 */
[----:B------:R-:W-:Y:S03]  /*71100*/  @P3 STG.E [R2.64], R189 ;  /* 0x000000bd02003986 */ /* 0x000fe6000c101904 */
[----:B-1----:R-:W-:Y:S01]  /*71110*/  IMAD.WIDE R8, R39, 0x4, R6 ;  /* 0x0000000427087825 */ /* 0x002fe200078e0206 */
[----:B------:R-:W-:Y:S03]  /*71120*/  @P2 STG.E [R32.64], R13 ;  /* 0x0000000d20002986 */ /* 0x000fe6000c101904 */
[C---:B------:R-:W-:Y:S01]  /*71130*/  IMAD.WIDE R16, R37.reuse, 0x4, R4 ;  /* 0x0000000425107825 */ /* 0x040fe200078e0204 */
[----:B------:R-:W-:Y:S01]  /*71140*/  ISETP.GE.AND P4, PT, R38, c[0x0][0x17c], PT ;  /* 0x00005f0026007a0c */ /* 0x000fe20003f86270 */
[----:B------:R-:W1:Y:S02]  /*71150*/  S2R R244, SR_TID.X ;  /* 0x0000000000f47919 */ /* 0x000e640000002100 */
[----:B------:R-:W-:Y:S01]  /*71160*/  IMAD.WIDE R34, R37, 0x4, R218 ;  /* 0x0000000425227825 */ /* 0x000fe200078e02da */
[----:B----4-:R-:W-:Y:S01]  /*71170*/  ISETP.GE.AND P3, PT, R36, c[0x0][0x17c], PT ;  /* 0x00005f0024007a0c */ /* 0x010fe20003f66270 */
[----:B------:R-:W-:Y:S04]  /*71180*/  @P0 STG.E [R8.64], R21 ;  /* 0x0000001508000986 */ /* 0x000fe8000c101904 */
[----:B------:R-:W3:Y:S04]  /*71190*/  LDL.LU R38, [R1+0x2400] ;  /* 0x0024000001267983 */ /* 0x000ee80000300800 */
[----:B------:R-:W-:Y:S04]  /*711a0*/  @P5 STG.E [R16.64], R172 ;  /* 0x000000ac10005986 */ /* 0x000fe8000c101904 */
[----:B------:R4:W-:Y:S04]  /*711b0*/  @P6 STG.E [R34.64], R196 ;  /* 0x000000c422006986 */ /* 0x0009e8000c101904 */
[----:B------:R-:W3:Y:S04]  /*711c0*/  LDL.LU R36, [R1+0x23e0] ;  /* 0x0023e00001247983 */ /* 0x000ee80000300800 */
[----:B------:R-:W-:Y:S04]  /*711d0*/  LDS.128 R28, [R252] ;  /* 0x00000000fc1c7984 */ /* 0x000fe80000000c00 */
[----:B----4-:R-:W4:Y:S01]  /*711e0*/  LDL.LU R34, [R1+0x23c4] ;  /* 0x0023c40001227983 */ /* 0x010f220000300800 */
[----:B------:R-:W-:Y:S01]  /*711f0*/  ISETP.LT.AND P2, PT, R203, c[0x0][0x178], !P1 ;  /* 0x00005e00cb007a0c */ /* 0x000fe20004f41270 */
[----:B------:R-:W-:-:S12]  /*71200*/  IMAD.WIDE R2, R37, 0x4, R216 ;  /* 0x0000000425027825 */ /* 0x000fd800078e02d8 */
[----:B------:R1:W-:Y:S01]  /*71210*/  @P2 STG.E [R2.64], R204 ;  /* 0x000000cc02002986 */ /* 0x0003e2000c101904 */
[----:B--2---:R-:W-:-:S03]  /*71220*/  ISETP.GE.AND P2, PT, R0, c[0x0][0x17c], PT ;  /* 0x00005f0000007a0c */ /* 0x004fc60003f46270 */
[----:B------:R-:W2:Y:S01]  /*71230*/  LDL.LU R0, [R1+0x23b0] ;  /* 0x0023b00001007983 */ /* 0x000ea20000300800 */
[C---:B-1----:R-:W-:Y:S01]  /*71240*/  LOP3.LUT R245, R244.reuse, 0x1f, RZ, 0xc0, !PT ;  /* 0x0000001ff4f57812 */ /* 0x042fe200078ec0ff */
[----:B------:R-:W-:-:S05]  /*71250*/  IMAD.SHL.U32 R244, R244, 0x100, RZ ;  /* 0x00000100f4f47824 */ /* 0x000fca00078e00ff */
[----:B------:R-:W-:-:S05]  /*71260*/  LOP3.LUT R244, R244, 0x600, RZ, 0xc0, !PT ;  /* 0x00000600f4f47812 */ /* 0x000fca00078ec0ff */
[----:B------:R-:W-:-:S05]  /*71270*/  IMAD R244, R245, 0x10, R244 ;  /* 0x00000010f5f47824 */ /* 0x000fca00078e02f4 */
[----:B------:R-:W-:-:S05]  /*71280*/  LOP3.LUT R244, R244, 0x40, RZ, 0x3c, !PT ;  /* 0x00000040f4f47812 */ /* 0x000fca00078e3cff */
[----:B------:R-:W1:Y:S01]  /*71290*/  LDS.128 R24, [R244] ;  /* 0x00000000f4187984 */ /* 0x000e620000000c00 */
[----:B------:R-:W-:Y:S02]  /*712a0*/  ISETP.LT.AND P1, PT, R183, c[0x0][0x178], !P1 ;  /* 0x00005e00b7007a0c */ /* 0x000fe40004f21270 */
[----:B------:R-:W-:Y:S01]  /*712b0*/  ISETP.LT.AND P0, PT, R211, c[0x0][0x178], !P4 ;  /* 0x00005e00d3007a0c */ /* 0x000fe20006701270 */
[C---:B------:R-:W-:Y:S01]  /*712c0*/  IMAD.WIDE R12, R37.reuse, 0x4, R6 ;  /* 0x00000004250c7825 */ /* 0x040fe200078e0206 */
[----:B------:R-:W-:Y:S02]  /*712d0*/  ISETP.LT.AND P5, PT, R202, c[0x0][0x178], !P4 ;  /* 0x00005e00ca007a0c */ /* 0x000fe400067a1270 */
[----:B------:R-:W-:Y:S02]  /*712e0*/  IADD3 R37, R37, c[0x0][0x198], RZ ;  /* 0x0000660025257a10 */ /* 0x000fe40007ffe0ff */
[----:B------:R-:W-:Y:S02]  /*712f0*/  ISETP.LT.AND P6, PT, R203, c[0x0][0x178], !P4 ;  /* 0x00005e00cb007a0c */ /* 0x000fe400067c1270 */
[----:B------:R-:W-:Y:S01]  /*71300*/  ISETP.LT.AND P4, PT, R183, c[0x0][0x178], !P4 ;  /* 0x00005e00b7007a0c */ /* 0x000fe20006781270 */
[----:B------:R-:W-:-:S04]  /*71310*/  IMAD.WIDE R8, R37, 0x4, R4 ;  /* 0x0000000425087825 */ /* 0x000fc800078e0204 */
[----:B------:R-:W-:-:S04]  /*71320*/  IMAD.WIDE R16, R37, 0x4, R218 ;  /* 0x0000000425107825 */ /* 0x000fc800078e02da */
[----:B------:R-:W-:-:S04]  /*71330*/  IMAD.WIDE R20, R37, 0x4, R216 ;  /* 0x0000000425147825 */ /* 0x000fc800078e02d8 */
[C---:B------:R-:W-:Y:S01]  /*71340*/  IMAD.WIDE R2, R37.reuse, 0x4, R6 ;  /* 0x0000000425027825 */ /* 0x040fe200078e0206 */
[----:B------:R-:W-:-:S04]  /*71350*/  IADD3 R35, R37, c[0x0][0x198], RZ ;  /* 0x0000660025237a10 */ /* 0x000fc80007ffe0ff */
[C---:B------:R-:W-:Y:S01]  /*71360*/  IADD3 R37, R35.reuse, c[0x0][0x198], RZ ;  /* 0x0000660023257a10 */ /* 0x040fe20007ffe0ff */
[----:B------:R-:W-:Y:S01]  /*71370*/  IMAD.WIDE R32, R35, 0x4, R218 ;  /* 0x0000000423207825 */ /* 0x000fe200078e02da */
[----:B-1----:R1:W-:Y:S01]  /*71380*/  @P1 STG.E [R12.64], R24 ;  /* 0x000000180c001986 */ /* 0x0023e2000c101904 */
[----:B------:R-:W-:-:S03]  /*71390*/  ISETP.LT.AND P1, PT, R211, c[0x0][0x178], !P3 ;  /* 0x00005e00d3007a0c */ /* 0x000fc60005f21270 */
[----:B------:R1:W-:Y:S01]  /*713a0*/  @P0 STG.E [R8.64], R173 ;  /* 0x000000ad08000986 */ /* 0x0003e2000c101904 */
[----:B------:R-:W-:-:S03]  /*713b0*/  ISETP.LT.AND P0, PT, R202, c[0x0][0x178], !P3 ;  /* 0x00005e00ca007a0c */ /* 0x000fc60005f01270 */
[----:B------:R1:W-:Y:S01]  /*713c0*/  @P5 STG.E [R16.64], R197 ;  /* 0x000000c510005986 */ /* 0x0003e2000c101904 */
[----:B------:R-:W-:Y:S02]  /*713d0*/  ISETP.LT.AND P5, PT, R203, c[0x0][0x178], !P3 ;  /* 0x00005e00cb007a0c */ /* 0x000fe40005fa1270 */
[----:B------:R-:W-:Y:S01]  /*713e0*/  ISETP.LT.AND P3, PT, R183, c[0x0][0x178], !P3 ;  /* 0x00005e00b7007a0c */ /* 0x000fe20005f61270 */
[----:B------:R1:W-:Y:S01]  /*713f0*/  @P6 STG.E [R20.64], R205 ;  /* 0x000000cd14006986 */ /* 0x0003e2000c101904 */
[----:B------:R-:W-:-:S03]  /*71400*/  ISETP.LT.AND P6, PT, R211, c[0x0][0x178], !P2 ;  /* 0x00005e00d3007a0c */ /* 0x000fc600057c1270 */
[----:B------:R1:W-:Y:S01]  /*71410*/  @P4 STG.E [R2.64], R25 ;  /* 0x0000001902004986 */ /* 0x0003e2000c101904 */
[----:B------:R-:W-:Y:S01]  /*71420*/  ISETP.LT.AND P4, PT, R202, c[0x0][0x178], !P2 ;  /* 0x00005e00ca007a0c */ /* 0x000fe20005781270 */
[----:B-1----:R-:W-:-:S04]  /*71430*/  IMAD.WIDE R12, R35, 0x4, R4 ;  /* 0x00000004230c7825 */ /* 0x002fc800078e0204 */
[C---:B------:R-:W-:Y:S01]  /*71440*/  IMAD.WIDE R8, R35.reuse, 0x4, R216 ;  /* 0x0000000423087825 */ /* 0x040fe200078e02d8 */
[----:B------:R1:W-:Y:S03]  /*71450*/  @P1 STG.E [R12.64], R180 ;  /* 0x000000b40c001986 */ /* 0x0003e6000c101904 */
[----:B------:R-:W-:Y:S01]  /*71460*/  IMAD.WIDE R16, R35, 0x4, R6 ;  /* 0x0000000423107825 */ /* 0x000fe200078e0206 */
[----:B------:R1:W-:Y:S03]  /*71470*/  @P0 STG.E [R32.64], R200 ;  /* 0x000000c820000986 */ /* 0x0003e6000c101904 */
[C---:B------:R-:W-:Y:S01]  /*71480*/  IMAD.WIDE R20, R37.reuse, 0x4, R4 ;  /* 0x0000000425147825 */ /* 0x040fe200078e0204 */
[----:B------:R1:W-:Y:S03]  /*71490*/  @P5 STG.E [R8.64], R208 ;  /* 0x000000d008005986 */ /* 0x0003e6000c101904 */
[----:B------:R-:W-:Y:S01]  /*714a0*/  IMAD.WIDE R2, R37, 0x4, R218 ;  /* 0x0000000425027825 */ /* 0x000fe200078e02da */
[----:B------:R3:W-:Y:S01]  /*714b0*/  @P3 STG.E [R16.64], R28 ;  /* 0x0000001c10003986 */ /* 0x0007e2000c101904 */
[----:B------:R-:W-:-:S03]  /*714c0*/  ISETP.LT.AND P1, PT, R203, c[0x0][0x178], !P2 ;  /* 0x00005e00cb007a0c */ /* 0x000fc60005721270 */
[----:B------:R4:W-:Y:S04]  /*714d0*/  @P6 STG.E [R20.64], R181 ;  /* 0x000000b514006986 */ /* 0x0009e8000c101904 */
[----:B------:R4:W-:Y:S01]  /*714e0*/  @P4 STG.E [R2.64], R201 ;  /* 0x000000c902004986 */ /* 0x0009e2000c101904 */
[----:B---3--:R-:W-:Y:S01]  /*714f0*/  ISETP.GE.AND P0, PT, R38, c[0x0][0x17c], PT ;  /* 0x00005f0026007a0c */ /* 0x008fe20003f06270 */
[----:B-1----:R-:W-:Y:S01]  /*71500*/  IMAD.WIDE R12, R37, 0x4, R216 ;  /* 0x00000004250c7825 */ /* 0x002fe200078e02d8 */
[----:B------:R-:W-:Y:S02]  /*71510*/  ISETP.LT.AND P3, PT, R183, c[0x0][0x178], !P2 ;  /* 0x00005e00b7007a0c */ /* 0x000fe40005761270 */
[----:B----4-:R-:W-:Y:S02]  /*71520*/  ISETP.GE.AND P4, PT, R34, c[0x0][0x17c], PT ;  /* 0x00005f0022007a0c */ /* 0x010fe40003f86270 */
[----:B------:R-:W3:Y:S01]  /*71530*/  LDL.LU R34, [R1+0x23a4] ;  /* 0x0023a40001227983 */ /* 0x000ee20000300800 */
[----:B------:R-:W-:-:S02]  /*71540*/  ISETP.LT.AND P5, PT, R211, c[0x0][0x178], !P0 ;  /* 0x00005e00d3007a0c */ /* 0x000fc400047a1270 */
[----:B------:R-:W-:Y:S01]  /*71550*/  ISETP.LT.AND P6, PT, R202, c[0x0][0x178], !P0 ;  /* 0x00005e00ca007a0c */ /* 0x000fe200047c1270 */
[----:B------:R1:W-:Y:S01]  /*71560*/  @P1 STG.E [R12.64], R209 ;  /* 0x000000d10c001986 */ /* 0x0003e2000c101904 */
[----:B------:R-:W-:Y:S02]  /*71570*/  ISETP.LT.AND P1, PT, R203, c[0x0][0x178], !P0 ;  /* 0x00005e00cb007a0c */ /* 0x000fe40004721270 */
[C---:B------:R-:W-:Y:S01]  /*71580*/  IADD3 R25, R37.reuse, c[0x0][0x198], RZ ;  /* 0x0000660025197a10 */ /* 0x040fe20007ffe0ff */
[----:B------:R-:W4:Y:S01]  /*71590*/  LDL.LU R32, [R1+0x2394] ;  /* 0x0023940001207983 */ /* 0x000f220000300800 */
[----:B------:R-:W-:-:S03]  /*715a0*/  IMAD.WIDE R8, R37, 0x4, R6 ;  /* 0x0000000425087825 */ /* 0x000fc600078e0206 */
        /* <DEDUP_REMOVED lines=10> */
[----:B------:R-:W-:Y:S02]  /*71650*/  ISETP.GE.AND P2, PT, R36, c[0x0][0x17c], PT ;  /* 0x00005f0024007a0c */ /* 0x000fe40003f46270 */
[----:B------:R-:W-:Y:S02]  /*71660*/  ISETP.LT.AND P0, PT, R183, c[0x0][0x178], !P0 ;  /* 0x00005e00b7007a0c */ /* 0x000fe40004701270 */
[----:B------:R-:W-:Y:S01]  /*71670*/  ISETP.LT.AND P3, PT, R211, c[0x0][0x178], !P2 ;  /* 0x00005e00d3007a0c */ /* 0x000fe20005761270 */
[C---:B-1----:R-:W-:Y:S01]  /*71680*/  IMAD.WIDE R12, R25.reuse, 0x4, R6 ;  /* 0x00000004190c7825 */ /* 0x042fe200078e0206 */
[----:B------:R-:W-:Y:S02]  /*71690*/  IADD3 R25, R25, c[0x0][0x198], RZ ;  /* 0x0000660019197a10 */ /* 0x000fe40007ffe0ff */
[----:B------:R-:W-:-:S03]  /*716a0*/  ISETP.LT.AND P5, PT, R202, c[0x0][0x178], !P2 ;  /* 0x00005e00ca007a0c */ /* 0x000fc600057a1270 */
[----:B------:R-:W-:Y:S01]  /*716b0*/  IMAD.WIDE R8, R25, 0x4, R4 ;  /* 0x0000000419087825 */ /* 0x000fe200078e0204 */
        /* <DEDUP_REMOVED lines=8> */
[C---:B------:R-:W-:Y:S01]  /*71740*/  IMAD.WIDE R20, R25.reuse, 0x4, R216 ;  /* 0x0000000419147825 */ /* 0x040fe200078e02d8 */
[----:B------:R-:W-:Y:S03]  /*71750*/  @P5 STG.E [R16.64], R195 ;  /* 0x000000c310005986 */ /* 0x000fe6000c101904 */
[----:B------:R-:W-:Y:S01]  /*71760*/  IMAD.WIDE R2, R25, 0x4, R6 ;  /* 0x0000000419027825 */ /* 0x000fe200078e0206 */
[----:B------:R1:W-:Y:S03]  /*71770*/  @P6 STG.E [R20.64], R11 ;  /* 0x0000000b14006986 */ /* 0x0003e6000c101904 */
[----:B-1----:R-:W-:Y:S01]  /*71780*/  IMAD.WIDE R12, R29, 0x4, R4 ;  /* 0x000000041d0c7825 */ /* 0x002fe200078e0204 */
[----:B------:R-:W-:-:S03]  /*71790*/  ISETP.LT.AND P5, PT, R203, c[0x0][0x178], !P4 ;  /* 0x00005e00cb007a0c */ /* 0x000fc600067a1270 */
[----:B------:R-:W-:Y:S01]  /*717a0*/  IMAD.WIDE R24, R29, 0x4, R218 ;  /* 0x000000041d187825 */ /* 0x000fe200078e02da */
[----:B------:R-:W-:Y:S01]  /*717b0*/  ISETP.LT.AND P4, PT, R183, c[0x0][0x178], !P4 ;  /* 0x00005e00b7007a0c */ /* 0x000fe20006781270 */
[----:B------:R1:W-:Y:S01]  /*717c0*/  @P2 STG.E [R2.64], R19 ;  /* 0x0000001302002986 */ /* 0x0003e2000c101904 */
[----:B------:R-:W-:Y:S02]  /*717d0*/  ISETP.LT.AND P6, PT, R211, c[0x0][0x178], !P1 ;  /* 0x00005e00d3007a0c */ /* 0x000fe40004fc1270 */
[----:B------:R-:W-:Y:S01]  /*717e0*/  ISETP.LT.AND P2, PT, R202, c[0x0][0x178], !P1 ;  /* 0x00005e00ca007a0c */ /* 0x000fe20004f41270 */
[----:B------:R1:W-:Y:S01]  /*717f0*/  @P0 STG.E [R12.64], R178 ;  /* 0x000000b20c000986 */ /* 0x0003e2000c101904 */
[----:B------:R-:W-:-:S03]  /*71800*/  IADD3 R33, R29, c[0x0][0x198], RZ ;  /* 0x000066001d217a10 */ /* 0x000fc60007ffe0ff */
[----:B------:R-:W-:Y:S01]  /*71810*/  @P3 STG.E [R24.64], R190 ;  /* 0x000000be18003986 */ /* 0x000fe2000c101904 */
[----:B------:R-:W-:Y:S01]  /*71820*/  ISETP.LT.AND P3, PT, R203, c[0x0][0x178], !P1 ;  /* 0x00005e00cb007a0c */ /* 0x000fe20004f61270 */
[----:B------:R-:W-:-:S04]  /*71830*/  IMAD.WIDE R8, R29, 0x4, R216 ;  /* 0x000000041d087825 */ /* 0x000fc800078e02d8 */
[----:B------:R-:W-:Y:S01]  /*71840*/  IMAD.WIDE R10, R29, 0x4, R6 ;  /* 0x000000041d0a7825 */ /* 0x000fe200078e0206 */
[----:B------:R1:W-:Y:S03]  /*71850*/  @P5 STG.E [R8.64], R14 ;  /* 0x0000000e08005986 */ /* 0x0003e6000c101904 */
[C---:B------:R-:W-:Y:S01]  /*71860*/  IMAD.WIDE R16, R33.reuse, 0x4, R4 ;  /* 0x0000000421107825 */ /* 0x040fe200078e0204 */
[----:B------:R1:W-:Y:S03]  /*71870*/  @P4 STG.E [R10.64], R22 ;  /* 0x000000160a004986 */ /* 0x0003e6000c101904 */
[C---:B-1----:R-:W-:Y:S01]  /*71880*/  IMAD.WIDE R2, R33.reuse, 0x4, R218 ;  /* 0x0000000421027825 */ /* 0x042fe200078e02da */
[----:B------:R1:W-:Y:S03]  /*71890*/  @P6 STG.E [R16.64], R179 ;  /* 0x000000b310006986 */ /* 0x0003e6000c101904 */
[----:B------:R-:W-:Y:S01]  /*718a0*/  IMAD.WIDE R12, R33, 0x4, R216 ;  /* 0x00000004210c7825 */ /* 0x000fe200078e02d8 */
[----:B------:R-:W-:Y:S01]  /*718b0*/  ISETP.LT.AND P1, PT, R183, c[0x0][0x178], !P1 ;  /* 0x00005e00b7007a0c */ /* 0x000fe20004f21270 */
[----:B------:R1:W-:Y:S01]  /*718c0*/  @P2 STG.E [R2.64], R191 ;  /* 0x000000bf02002986 */ /* 0x0003e2000c101904 */
[----:B------:R-:W-:-:S03]  /*718d0*/  IADD3 R19, R33, c[0x0][0x198], RZ ;  /* 0x0000660021137a10 */ /* 0x000fc60007ffe0ff */
[----:B------:R1:W-:Y:S01]  /*718e0*/  @P3 STG.E [R12.64], R15 ;  /* 0x0000000f0c003986 */ /* 0x0003e2000c101904 */
[----:B------:R-:W-:-:S04]  /*718f0*/  IMAD.WIDE R8, R33, 0x4, R6 ;  /* 0x0000000421087825 */ /* 0x000fc800078e0206 */
[----:B------:R-:W-:-:S04]  /*71900*/  IMAD.WIDE R10, R19, 0x4, R4 ;  /* 0x00000004130a7825 */ /* 0x000fc800078e0204 */
[C---:B-1----:R-:W-:Y:S01]  /*71910*/  IMAD.WIDE R16, R19.reuse, 0x4, R218 ;  /* 0x0000000413107825 */ /* 0x042fe200078e02da */
[----:B------:R1:W-:Y:S03]  /*71920*/  @P1 STG.E [R8.64], R23 ;  /* 0x0000001708001986 */ /* 0x0003e6000c101904 */
[----:B------:R-:W-:-:S04]  /*71930*/  IMAD.WIDE R2, R19, 0x4, R216 ;  /* 0x0000000413027825 */ /* 0x000fc800078e02d8 */
[C---:B------:R-:W-:Y:S01]  /*71940*/  IMAD.WIDE R12, R19.reuse, 0x4, R6 ;  /* 0x00000004130c7825 */ /* 0x040fe200078e0206 */
[----:B------:R-:W-:Y:S02]  /*71950*/  IADD3 R21, R19, c[0x0][0x198], RZ ;  /* 0x0000660013157a10 */ /* 0x000fe40007ffe0ff */
[----:B---3--:R-:W-:-:S04]  /*71960*/  ISETP.GE.AND P0, PT, R34, c[0x0][0x17c], PT ;  /* 0x00005f0022007a0c */ /* 0x008fc80003f06270 */
[----:B------:R-:W-:Y:S02]  /*71970*/  ISETP.LT.AND P5, PT, R211, c[0x0][0x178], !P0 ;  /* 0x00005e00d3007a0c */ /* 0x000fe400047a1270 */
[----:B------:R-:W-:Y:S02]  /*71980*/  ISETP.LT.AND P6, PT, R202, c[0x0][0x178], !P0 ;  /* 0x00005e00ca007a0c */ /* 0x000fe400047c1270 */
[----:B------:R-:W-:Y:S02]  /*71990*/  ISETP.LT.AND P3, PT, R203, c[0x0][0x178], !P0 ;  /* 0x00005e00cb007a0c */ /* 0x000fe40004761270 */
[----:B------:R-:W-:Y:S02]  /*719a0*/  ISETP.LT.AND P0, PT, R183, c[0x0][0x178], !P0 ;  /* 0x00005e00b7007a0c */ /* 0x000fe40004701270 */
[----:B----4-:R-:W-:Y:S02]  /*719b0*/  ISETP.GE.AND P4, PT, R32, c[0x0][0x17c], PT ;  /* 0x00005f0020007a0c */ /* 0x010fe40003f86270 */
[----:B------:R-:W-:-:S03]  /*719c0*/  ISETP.GE.AND P2, PT, R28, c[0x0][0x17c], PT ;  /* 0x00005f001c007a0c */ /* 0x000fc60003f46270 */
[----:B------:R3:W-:Y:S01]  /*719d0*/  @P5 STG.E [R10.64], R174 ;  /* 0x000000ae0a005986 */ /* 0x0007e2000c101904 */
[----:B------:R-:W-:-:S03]  /*719e0*/  ISETP.LT.AND P5, PT, R211, c[0x0][0x178], !P4 ;  /* 0x00005e00d3007a0c */ /* 0x000fc600067a1270 */
[----:B------:R-:W-:Y:S01]  /*719f0*/  @P6 STG.E [R16.64], R198 ;  /* 0x000000c610006986 */ /* 0x000fe2000c101904 */
[----:B------:R-:W-:-:S03]  /*71a00*/  ISETP.LT.AND P6, PT, R202, c[0x0][0x178], !P4 ;  /* 0x00005e00ca007a0c */ /* 0x000fc600067c1270 */
[----:B------:R4:W-:Y:S01]  /*71a10*/  @P3 STG.E [R2.64], R206 ;  /* 0x000000ce02003986 */ /* 0x0009e2000c101904 */
[----:B------:R-:W-:Y:S02]  /*71a20*/  ISETP.LT.AND P3, PT, R203, c[0x0][0x178], !P4 ;  /* 0x00005e00cb007a0c */ /* 0x000fe40006761270 */
[----:B------:R-:W-:Y:S01]  /*71a30*/  ISETP.LT.AND P4, PT, R183, c[0x0][0x178], !P4 ;  /* 0x00005e00b7007a0c */ /* 0x000fe20006781270 */
[----:B------:R-:W-:Y:S01]  /*71a40*/  @P0 STG.E [R12.64], R26 ;  /* 0x0000001a0c000986 */ /* 0x000fe2000c101904 */
[----:B------:R-:W-:Y:S01]  /*71a50*/  ISETP.LT.AND P0, PT, R211, c[0x0][0x178], !P2 ;  /* 0x00005e00d3007a0c */ /* 0x000fe20005701270 */
[C---:B-1----:R-:W-:Y:S01]  /*71a60*/  IMAD.WIDE R8, R21.reuse, 0x4, R4 ;  /* 0x0000000415087825 */ /* 0x042fe200078e0204 */
[----:B------:R-:W-:-:S03]  /*71a70*/  IADD3 R19, R21, c[0x0][0x198], RZ ;  /* 0x0000660015137a10 */ /* 0x000fc60007ffe0ff */
[C---:B---3--:R-:W-:Y:S01]  /*71a80*/  IMAD.WIDE R10, R21.reuse, 0x4, R218 ;  /* 0x00000004150a7825 */ /* 0x048fe200078e02da */
[----:B------:R1:W-:Y:S03]  /*71a90*/  @P5 STG.E [R8.64], R175 ;  /* 0x000000af08005986 */ /* 0x0003e6000c101904 */
[C---:B------:R-:W-:Y:S01]  /*71aa0*/  IMAD.WIDE R14, R21.reuse, 0x4, R216 ;  /* 0x00000004150e7825 */ /* 0x040fe200078e02d8 */
[----:B------:R3:W-:Y:S03]  /*71ab0*/  @P6 STG.E [R10.64], R199 ;  /* 0x000000c70a006986 */ /* 0x0007e6000c101904 */
[----:B----4-:R-:W-:Y:S01]  /*71ac0*/  IMAD.WIDE R2, R21, 0x4, R6 ;  /* 0x0000000415027825 */ /* 0x010fe200078e0206 */
[----:B------:R4:W-:Y:S03]  /*71ad0*/  @P3 STG.E [R14.64], R207 ;  /* 0x000000cf0e003986 */ /* 0x0009e6000c101904 */
[----:B------:R-:W-:Y:S01]  /*71ae0*/  IMAD.WIDE R16, R19, 0x4, R4 ;  /* 0x0000000413107825 */ /* 0x000fe200078e0204 */
[----:B------:R-:W-:Y:S01]  /*71af0*/  ISETP.LT.AND P3, PT, R202, c[0x0][0x178], !P2 ;  /* 0x00005e00ca007a0c */ /* 0x000fe20005761270 */
[----:B------:R4:W-:Y:S04]  /*71b00*/  @P4 STG.E [R2.64], R27 ;  /* 0x0000001b02004986 */ /* 0x0009e8000c101904 */
[----:B------:R4:W-:Y:S01]  /*71b10*/  @P0 STG.E [R16.64], R182 ;  /* 0x000000b610000986 */ /* 0x0009e2000c101904 */
[----:B------:R-:W-:-:S02]  /*71b20*/  ISETP.LT.AND P0, PT, R203, c[0x0][0x178], !P2 ;  /* 0x00005e00cb007a0c */ /* 0x000fc40005701270 */
[----:B------:R-:W-:Y:S02]  /*71b30*/  ISETP.LT.AND P2, PT, R183, c[0x0][0x178], !P2 ;  /* 0x00005e00b7007a0c */ /* 0x000fe40005741270 */
[----:B--2---:R-:W-:-:S04]  /*71b40*/  ISETP.GE.AND P1, PT, R0, c[0x0][0x17c], PT ;  /* 0x00005f0000007a0c */ /* 0x004fc80003f26270 */
[----:B------:R-:W-:Y:S02]  /*71b50*/  ISETP.LT.AND P5, PT, R211, c[0x0][0x178], !P1 ;  /* 0x00005e00d3007a0c */ /* 0x000fe40004fa1270 */
[----:B------:R-:W2:Y:S01]  /*71b60*/  LDL.LU R211, [R1+0x25dc] ;  /* 0x0025dc0001d37983 */ /* 0x000ea20000300800 */
[----:B------:R-:W-:Y:S02]  /*71b70*/  ISETP.LT.AND P6, PT, R202, c[0x0][0x178], !P1 ;  /* 0x00005e00ca007a0c */ /* 0x000fe40004fc1270 */
[----:B------:R-:W-:Y:S01]  /*71b80*/  ISETP.LT.AND P4, PT, R203, c[0x0][0x178], !P1 ;  /* 0x00005e00cb007a0c */ /* 0x000fe20004f81270 */
[----:B------:R-:W2:Y:S01]  /*71b90*/  LDL.LU R202, [R1+0x25d8] ;  /* 0x0025d80001ca7983 */ /* 0x000ea20000300800 */
[----:B------:R-:W-:-:S03]  /*71ba0*/  ISETP.LT.AND P1, PT, R183, c[0x0][0x178], !P1 ;  /* 0x00005e00b7007a0c */ /* 0x000fc60004f21270 */
[----:B------:R-:W4:Y:S04]  /*71bb0*/  LDL.LU R203, [R1+0x25d4] ;  /* 0x0025d40001cb7983 */ /* 0x000f280000300800 */
[----:B------:R-:W4:Y:S01]  /*71bc0*/  LDL.LU R183, [R1+0x25d0] ;  /* 0x0025d00001b77983 */ /* 0x000f220000300800 */
[C---:B------:R-:W-:Y:S01]  /*71bd0*/  IADD3 R21, R19.reuse, c[0x0][0x198], RZ ;  /* 0x0000660013157a10 */ /* 0x040fe20007ffe0ff */
[----:B-1----:R-:W-:-:S04]  /*71be0*/  IMAD.WIDE R8, R19, 0x4, R218 ;  /* 0x0000000413087825 */ /* 0x002fc800078e02da */
[----:B---3--:R-:W-:-:S04]  /*71bf0*/  IMAD.WIDE R10, R19, 0x4, R216 ;  /* 0x00000004130a7825 */ /* 0x008fc800078e02d8 */
[----:B------:R-:W-:-:S04]  /*71c00*/  IMAD.WIDE R12, R19, 0x4, R6 ;  /* 0x00000004130c7825 */ /* 0x000fc800078e0206 */
[----:B------:R-:W-:-:S04]  /*71c10*/  IMAD.WIDE R4, R21, 0x4, R4 ;  /* 0x0000000415047825 */ /* 0x000fc800078e0204 */
[----:B------:R-:W-:-:S04]  /*71c20*/  IMAD.WIDE R218, R21, 0x4, R218 ;  /* 0x0000000415da7825 */ /* 0x000fc800078e02da */
[----:B------:R-:W-:-:S04]  /*71c30*/  IMAD.WIDE R216, R21, 0x4, R216 ;  /* 0x0000000415d87825 */ /* 0x000fc800078e02d8 */
[----:B------:R-:W-:Y:S01]  /*71c40*/  IMAD.WIDE R6, R21, 0x4, R6 ;  /* 0x0000000415067825 */ /* 0x000fe200078e0206 */
[----:B--2---:R1:W-:Y:S04]  /*71c50*/  @P3 STG.E [R8.64], R202 ;  /* 0x000000ca08003986 */ /* 0x0043e8000c101904 */
[----:B------:R1:W-:Y:S04]  /*71c60*/  @P0 STG.E [R10.64], R210 ;  /* 0x000000d20a000986 */ /* 0x0003e8000c101904 */
[----:B------:R1:W-:Y:S04]  /*71c70*/  @P2 STG.E [R12.64], R30 ;  /* 0x0000001e0c002986 */ /* 0x0003e8000c101904 */
[----:B----4-:R1:W-:Y:S04]  /*71c80*/  @P5 STG.E [R4.64], R183 ;  /* 0x000000b704005986 */ /* 0x0103e8000c101904 */
[----:B------:R1:W-:Y:S04]  /*71c90*/  @P6 STG.E [R218.64], R203 ;  /* 0x000000cbda006986 */ /* 0x0003e8000c101904 */
[----:B------:R1:W-:Y:S01]  /*71ca0*/  @P4 STG.E [R216.64], R211 ;  /* 0x000000d3d8004986 */ /* 0x0003e2000c101904 */
[----:B------:R-:W-:Y:S05]  /*71cb0*/  @!P1 EXIT ;  /* 0x000000000000994d */ /* 0x000fea0003800000 */
[----:B------:R-:W-:Y:S01]  /*71cc0*/  STG.E [R6.64], R31 ;  /* 0x0000001f06007986 */ /* 0x000fe2000c101904 */
[----:B------:R-:W-:Y:S05]  /*71cd0*/  EXIT ;  /* 0x000000000000794d */ /* 0x000fea0003800000 */
.L_x_2:
[----:B------:R-:W-:-:S00]  /*71ce0*/  BRA `(.L_x_2) ;  /* 0xfffffff000007947 */ /* 0x000fc0000383ffff */
[----:B------:R-:W-:-:S00]  /*71cf0*/  NOP ;  /* 0x0000000000007918 */ /* 0x000fc00000000000 */
        /* <DEDUP_REMOVED lines=8> */
.L_x_3:


//--------------------- .nv.shared.matmul_kernel  --------------------------
	.section	.nv.shared.matmul_kernel,"aw",@nobits
	.sectionflags	@""
	.align	16
